//
// Generated by NVIDIA NVVM Compiler
//
// Compiler Build ID: CL-36424714
// Cuda compilation tools, release 13.0, V13.0.88
// Based on NVVM 20.0.0
//

.version 9.0
.target sm_100
.address_size 64

	// .globl	_Z16collectHistogramiPjPii
// _ZZN3cub18CUB_300001_SM_10006detail4scan16DeviceScanKernelINS2_10policy_hubIiiijN4cuda3std3__44plusIvEEE10Policy1000EPiSC_NS0_13ScanTileStateIiLb1EEES9_NS0_8NullTypeEjiLb0ESF_EEvT0_T1_T2_iT3_T4_T5_E12temp_storage has been demoted
// _ZZN3cub18CUB_300001_SM_10006detail4scan16DeviceScanKernelINS2_10policy_hubIiiimN4cuda3std3__44plusIvEEE10Policy1000EPiSC_NS0_13ScanTileStateIiLb1EEES9_NS0_8NullTypeEmiLb0ESF_EEvT0_T1_T2_iT3_T4_T5_E12temp_storage has been demoted
// _ZZN3cub18CUB_300001_SM_10006detail6select23DeviceSelectSweepKernelINS2_10policy_hubIjNS0_8NullTypeEiLb0ELNS0_10SelectImplE0EE10Policy1000EPjPS5_S9_PlNS0_13ScanTileStateIiLb1EEE17belongsToPivotBinS5_iNS2_19streaming_context_tIlLb1EEELS6_0EEEvT0_T1_T2_T3_T4_T5_T6_T7_iT8_NS1_7vsmem_tEE19static_temp_storage has been demoted
.global .align 1 .b8 _ZN34_INTERNAL_31135c9b_4_k_cu_ef8575d24cuda3std3__45__cpo5beginE[1];
.global .align 1 .b8 _ZN34_INTERNAL_31135c9b_4_k_cu_ef8575d24cuda3std3__45__cpo3endE[1];
.global .align 1 .b8 _ZN34_INTERNAL_31135c9b_4_k_cu_ef8575d24cuda3std3__45__cpo6cbeginE[1];
.global .align 1 .b8 _ZN34_INTERNAL_31135c9b_4_k_cu_ef8575d24cuda3std3__45__cpo4cendE[1];
.global .align 1 .b8 _ZN34_INTERNAL_31135c9b_4_k_cu_ef8575d24cuda3std3__45__cpo6rbeginE[1];
.global .align 1 .b8 _ZN34_INTERNAL_31135c9b_4_k_cu_ef8575d24cuda3std3__45__cpo4rendE[1];
.global .align 1 .b8 _ZN34_INTERNAL_31135c9b_4_k_cu_ef8575d24cuda3std3__45__cpo7crbeginE[1];
.global .align 1 .b8 _ZN34_INTERNAL_31135c9b_4_k_cu_ef8575d24cuda3std3__45__cpo5crendE[1];
.global .align 1 .b8 _ZN34_INTERNAL_31135c9b_4_k_cu_ef8575d24cuda3std3__436_GLOBAL__N__31135c9b_4_k_cu_ef8575d26ignoreE[1];
.global .align 1 .b8 _ZN34_INTERNAL_31135c9b_4_k_cu_ef8575d24cuda3std3__419piecewise_constructE[1];
.global .align 1 .b8 _ZN34_INTERNAL_31135c9b_4_k_cu_ef8575d24cuda3std3__48in_placeE[1];
.global .align 1 .b8 _ZN34_INTERNAL_31135c9b_4_k_cu_ef8575d24cuda3std3__420unreachable_sentinelE[1];
.global .align 1 .b8 _ZN34_INTERNAL_31135c9b_4_k_cu_ef8575d24cuda3std3__47nulloptE[1];
.global .align 1 .b8 _ZN34_INTERNAL_31135c9b_4_k_cu_ef8575d24cuda3std3__48unexpectE[1];
.global .align 1 .b8 _ZN34_INTERNAL_31135c9b_4_k_cu_ef8575d24cuda3std6ranges3__45__cpo4swapE[1];
.global .align 1 .b8 _ZN34_INTERNAL_31135c9b_4_k_cu_ef8575d24cuda3std6ranges3__45__cpo9iter_moveE[1];
.global .align 1 .b8 _ZN34_INTERNAL_31135c9b_4_k_cu_ef8575d24cuda3std6ranges3__45__cpo5beginE[1];
.global .align 1 .b8 _ZN34_INTERNAL_31135c9b_4_k_cu_ef8575d24cuda3std6ranges3__45__cpo3endE[1];
.global .align 1 .b8 _ZN34_INTERNAL_31135c9b_4_k_cu_ef8575d24cuda3std6ranges3__45__cpo6cbeginE[1];
.global .align 1 .b8 _ZN34_INTERNAL_31135c9b_4_k_cu_ef8575d24cuda3std6ranges3__45__cpo4cendE[1];
.global .align 1 .b8 _ZN34_INTERNAL_31135c9b_4_k_cu_ef8575d24cuda3std6ranges3__45__cpo7advanceE[1];
.global .align 1 .b8 _ZN34_INTERNAL_31135c9b_4_k_cu_ef8575d24cuda3std6ranges3__45__cpo9iter_swapE[1];
.global .align 1 .b8 _ZN34_INTERNAL_31135c9b_4_k_cu_ef8575d24cuda3std6ranges3__45__cpo4nextE[1];
.global .align 1 .b8 _ZN34_INTERNAL_31135c9b_4_k_cu_ef8575d24cuda3std6ranges3__45__cpo4prevE[1];
.global .align 1 .b8 _ZN34_INTERNAL_31135c9b_4_k_cu_ef8575d24cuda3std6ranges3__45__cpo4dataE[1];
.global .align 1 .b8 _ZN34_INTERNAL_31135c9b_4_k_cu_ef8575d24cuda3std6ranges3__45__cpo5cdataE[1];
.global .align 1 .b8 _ZN34_INTERNAL_31135c9b_4_k_cu_ef8575d24cuda3std6ranges3__45__cpo4sizeE[1];
.global .align 1 .b8 _ZN34_INTERNAL_31135c9b_4_k_cu_ef8575d24cuda3std6ranges3__45__cpo5ssizeE[1];
.global .align 1 .b8 _ZN34_INTERNAL_31135c9b_4_k_cu_ef8575d24cuda3std6ranges3__45__cpo8distanceE[1];
.global .align 1 .b8 _ZN34_INTERNAL_31135c9b_4_k_cu_ef8575d26thrust24THRUST_300001_SM_1000_NS8cuda_cub3parE[1];
.global .align 1 .b8 _ZN34_INTERNAL_31135c9b_4_k_cu_ef8575d26thrust24THRUST_300001_SM_1000_NS8cuda_cub10par_nosyncE[1];
.global .align 1 .b8 _ZN34_INTERNAL_31135c9b_4_k_cu_ef8575d26thrust24THRUST_300001_SM_1000_NS6system6detail10sequential3seqE[1];
.global .align 1 .b8 _ZN34_INTERNAL_31135c9b_4_k_cu_ef8575d26thrust24THRUST_300001_SM_1000_NS6system3cpp3parE[1];
.global .align 1 .b8 _ZN34_INTERNAL_31135c9b_4_k_cu_ef8575d26thrust24THRUST_300001_SM_1000_NS12placeholders2_1E[1];
.global .align 1 .b8 _ZN34_INTERNAL_31135c9b_4_k_cu_ef8575d26thrust24THRUST_300001_SM_1000_NS12placeholders2_2E[1];
.global .align 1 .b8 _ZN34_INTERNAL_31135c9b_4_k_cu_ef8575d26thrust24THRUST_300001_SM_1000_NS12placeholders2_3E[1];
.global .align 1 .b8 _ZN34_INTERNAL_31135c9b_4_k_cu_ef8575d26thrust24THRUST_300001_SM_1000_NS12placeholders2_4E[1];
.global .align 1 .b8 _ZN34_INTERNAL_31135c9b_4_k_cu_ef8575d26thrust24THRUST_300001_SM_1000_NS12placeholders2_5E[1];
.global .align 1 .b8 _ZN34_INTERNAL_31135c9b_4_k_cu_ef8575d26thrust24THRUST_300001_SM_1000_NS12placeholders2_6E[1];
.global .align 1 .b8 _ZN34_INTERNAL_31135c9b_4_k_cu_ef8575d26thrust24THRUST_300001_SM_1000_NS12placeholders2_7E[1];
.global .align 1 .b8 _ZN34_INTERNAL_31135c9b_4_k_cu_ef8575d26thrust24THRUST_300001_SM_1000_NS12placeholders2_8E[1];
.global .align 1 .b8 _ZN34_INTERNAL_31135c9b_4_k_cu_ef8575d26thrust24THRUST_300001_SM_1000_NS12placeholders2_9E[1];
.global .align 1 .b8 _ZN34_INTERNAL_31135c9b_4_k_cu_ef8575d26thrust24THRUST_300001_SM_1000_NS12placeholders3_10E[1];
.global .align 1 .b8 _ZN34_INTERNAL_31135c9b_4_k_cu_ef8575d26thrust24THRUST_300001_SM_1000_NS3seqE[1];
.global .align 1 .b8 _ZN34_INTERNAL_31135c9b_4_k_cu_ef8575d26thrust24THRUST_300001_SM_1000_NS6deviceE[1];

.visible .entry _Z16collectHistogramiPjPii(
	.param .u32 _Z16collectHistogramiPjPii_param_0,
	.param .u64 .ptr .align 1 _Z16collectHistogramiPjPii_param_1,
	.param .u64 .ptr .align 1 _Z16collectHistogramiPjPii_param_2,
	.param .u32 _Z16collectHistogramiPjPii_param_3
)
{
	.reg .pred 	%p<7>;
	.reg .b32 	%r<54>;
	.reg .b64 	%rd<28>;

	ld.param.u32 	%r13, [_Z16collectHistogramiPjPii_param_0];
	ld.param.u64 	%rd3, [_Z16collectHistogramiPjPii_param_1];
	ld.param.u64 	%rd4, [_Z16collectHistogramiPjPii_param_2];
	ld.param.u32 	%r14, [_Z16collectHistogramiPjPii_param_3];
	cvta.to.global.u64 	%rd1, %rd4;
	cvta.to.global.u64 	%rd2, %rd3;
	mov.u32 	%r15, %ctaid.x;
	mov.u32 	%r16, %ntid.x;
	mov.u32 	%r17, %tid.x;
	mad.lo.s32 	%r52, %r15, %r16, %r17;
	mov.u32 	%r18, %nctaid.x;
	mul.lo.s32 	%r2, %r16, %r18;
	setp.ge.s32 	%p1, %r52, %r13;
	@%p1 bra 	$L__BB0_7;
	shl.b32 	%r19, %r14, 3;
	sub.s32 	%r3, 32, %r19;
	add.s32 	%r20, %r52, %r2;
	max.s32 	%r21, %r13, %r20;
	setp.lt.s32 	%p2, %r20, %r13;
	selp.u32 	%r22, 1, 0, %p2;
	add.s32 	%r23, %r20, %r22;
	sub.s32 	%r24, %r21, %r23;
	div.u32 	%r25, %r24, %r2;
	add.s32 	%r4, %r25, %r22;
	and.b32  	%r26, %r4, 3;
	setp.eq.s32 	%p3, %r26, 3;
	@%p3 bra 	$L__BB0_4;
	add.s32 	%r27, %r4, 1;
	and.b32  	%r28, %r27, 3;
	neg.s32 	%r50, %r28;
$L__BB0_3:
	.pragma "nounroll";
	mul.wide.s32 	%rd5, %r52, 4;
	add.s64 	%rd6, %rd2, %rd5;
	ld.global.u32 	%r29, [%rd6];
	shr.u32 	%r30, %r29, %r3;
	shl.b32 	%r31, %r30, 2;
	cvt.u64.u32 	%rd7, %r31;
	and.b64  	%rd8, %rd7, 1020;
	add.s64 	%rd9, %rd1, %rd8;
	atom.global.add.u32 	%r32, [%rd9], 1;
	add.s32 	%r52, %r52, %r2;
	add.s32 	%r50, %r50, 1;
	setp.ne.s32 	%p4, %r50, 0;
	@%p4 bra 	$L__BB0_3;
$L__BB0_4:
	setp.lt.u32 	%p5, %r4, 3;
	@%p5 bra 	$L__BB0_7;
	mul.wide.s32 	%rd15, %r2, 4;
	shl.b32 	%r49, %r2, 2;
$L__BB0_6:
	mul.wide.s32 	%rd10, %r52, 4;
	add.s64 	%rd11, %rd2, %rd10;
	ld.global.u32 	%r33, [%rd11];
	shr.u32 	%r34, %r33, %r3;
	shl.b32 	%r35, %r34, 2;
	cvt.u64.u32 	%rd12, %r35;
	and.b64  	%rd13, %rd12, 1020;
	add.s64 	%rd14, %rd1, %rd13;
	atom.global.add.u32 	%r36, [%rd14], 1;
	add.s64 	%rd16, %rd11, %rd15;
	ld.global.u32 	%r37, [%rd16];
	shr.u32 	%r38, %r37, %r3;
	shl.b32 	%r39, %r38, 2;
	cvt.u64.u32 	%rd17, %r39;
	and.b64  	%rd18, %rd17, 1020;
	add.s64 	%rd19, %rd1, %rd18;
	atom.global.add.u32 	%r40, [%rd19], 1;
	add.s64 	%rd20, %rd16, %rd15;
	ld.global.u32 	%r41, [%rd20];
	shr.u32 	%r42, %r41, %r3;
	shl.b32 	%r43, %r42, 2;
	cvt.u64.u32 	%rd21, %r43;
	and.b64  	%rd22, %rd21, 1020;
	add.s64 	%rd23, %rd1, %rd22;
	atom.global.add.u32 	%r44, [%rd23], 1;
	add.s64 	%rd24, %rd20, %rd15;
	ld.global.u32 	%r45, [%rd24];
	shr.u32 	%r46, %r45, %r3;
	shl.b32 	%r47, %r46, 2;
	cvt.u64.u32 	%rd25, %r47;
	and.b64  	%rd26, %rd25, 1020;
	add.s64 	%rd27, %rd1, %rd26;
	atom.global.add.u32 	%r48, [%rd27], 1;
	add.s32 	%r52, %r49, %r52;
	setp.lt.s32 	%p6, %r52, %r13;
	@%p6 bra 	$L__BB0_6;
$L__BB0_7:
	ret;

}
	// .globl	_ZN3cub18CUB_300001_SM_10006detail11EmptyKernelIvEEvv
.visible .entry _ZN3cub18CUB_300001_SM_10006detail11EmptyKernelIvEEvv()
{


	ret;

}
	// .globl	_ZN3cub18CUB_300001_SM_10006detail8for_each13static_kernelINS2_12policy_hub_t12policy_500_tElNS2_12op_wrapper_tIlN6thrust24THRUST_300001_SM_1000_NS6system6detail7generic6detail21binary_search_functorIPiNSC_18binary_search_lessENSC_3lbfEEENS8_12zip_iteratorIN4cuda3std3__45tupleIJNS8_6detail15normal_iteratorINS8_7pointerIiNS8_8cuda_cub5par_tENS8_11use_defaultESS_EEEENSO_INSP_IlSR_SS_SS_EEEEEEEEEEEEEvT0_T1_
.visible .entry _ZN3cub18CUB_300001_SM_10006detail8for_each13static_kernelINS2_12policy_hub_t12policy_500_tElNS2_12op_wrapper_tIlN6thrust24THRUST_300001_SM_1000_NS6system6detail7generic6detail21binary_search_functorIPiNSC_18binary_search_lessENSC_3lbfEEENS8_12zip_iteratorIN4cuda3std3__45tupleIJNS8_6detail15normal_iteratorINS8_7pointerIiNS8_8cuda_cub5par_tENS8_11use_defaultESS_EEEENSO_INSP_IlSR_SS_SS_EEEEEEEEEEEEEvT0_T1_(
	.param .u64 _ZN3cub18CUB_300001_SM_10006detail8for_each13static_kernelINS2_12policy_hub_t12policy_500_tElNS2_12op_wrapper_tIlN6thrust24THRUST_300001_SM_1000_NS6system6detail7generic6detail21binary_search_functorIPiNSC_18binary_search_lessENSC_3lbfEEENS8_12zip_iteratorIN4cuda3std3__45tupleIJNS8_6detail15normal_iteratorINS8_7pointerIiNS8_8cuda_cub5par_tENS8_11use_defaultESS_EEEENSO_INSP_IlSR_SS_SS_EEEEEEEEEEEEEvT0_T1__param_0,
	.param .align 8 .b8 _ZN3cub18CUB_300001_SM_10006detail8for_each13static_kernelINS2_12policy_hub_t12policy_500_tElNS2_12op_wrapper_tIlN6thrust24THRUST_300001_SM_1000_NS6system6detail7generic6detail21binary_search_functorIPiNSC_18binary_search_lessENSC_3lbfEEENS8_12zip_iteratorIN4cuda3std3__45tupleIJNS8_6detail15normal_iteratorINS8_7pointerIiNS8_8cuda_cub5par_tENS8_11use_defaultESS_EEEENSO_INSP_IlSR_SS_SS_EEEEEEEEEEEEEvT0_T1__param_1[40]
)
.maxntid 256
{
	.reg .pred 	%p<16>;
	.reg .b16 	%rs<9>;
	.reg .b32 	%r<24>;
	.reg .b64 	%rd<110>;

	ld.param.u64 	%rd37, [_ZN3cub18CUB_300001_SM_10006detail8for_each13static_kernelINS2_12policy_hub_t12policy_500_tElNS2_12op_wrapper_tIlN6thrust24THRUST_300001_SM_1000_NS6system6detail7generic6detail21binary_search_functorIPiNSC_18binary_search_lessENSC_3lbfEEENS8_12zip_iteratorIN4cuda3std3__45tupleIJNS8_6detail15normal_iteratorINS8_7pointerIiNS8_8cuda_cub5par_tENS8_11use_defaultESS_EEEENSO_INSP_IlSR_SS_SS_EEEEEEEEEEEEEvT0_T1__param_1+24];
	ld.param.u64 	%rd36, [_ZN3cub18CUB_300001_SM_10006detail8for_each13static_kernelINS2_12policy_hub_t12policy_500_tElNS2_12op_wrapper_tIlN6thrust24THRUST_300001_SM_1000_NS6system6detail7generic6detail21binary_search_functorIPiNSC_18binary_search_lessENSC_3lbfEEENS8_12zip_iteratorIN4cuda3std3__45tupleIJNS8_6detail15normal_iteratorINS8_7pointerIiNS8_8cuda_cub5par_tENS8_11use_defaultESS_EEEENSO_INSP_IlSR_SS_SS_EEEEEEEEEEEEEvT0_T1__param_1+16];
	ld.param.u64 	%rd35, [_ZN3cub18CUB_300001_SM_10006detail8for_each13static_kernelINS2_12policy_hub_t12policy_500_tElNS2_12op_wrapper_tIlN6thrust24THRUST_300001_SM_1000_NS6system6detail7generic6detail21binary_search_functorIPiNSC_18binary_search_lessENSC_3lbfEEENS8_12zip_iteratorIN4cuda3std3__45tupleIJNS8_6detail15normal_iteratorINS8_7pointerIiNS8_8cuda_cub5par_tENS8_11use_defaultESS_EEEENSO_INSP_IlSR_SS_SS_EEEEEEEEEEEEEvT0_T1__param_1+8];
	ld.param.u64 	%rd34, [_ZN3cub18CUB_300001_SM_10006detail8for_each13static_kernelINS2_12policy_hub_t12policy_500_tElNS2_12op_wrapper_tIlN6thrust24THRUST_300001_SM_1000_NS6system6detail7generic6detail21binary_search_functorIPiNSC_18binary_search_lessENSC_3lbfEEENS8_12zip_iteratorIN4cuda3std3__45tupleIJNS8_6detail15normal_iteratorINS8_7pointerIiNS8_8cuda_cub5par_tENS8_11use_defaultESS_EEEENSO_INSP_IlSR_SS_SS_EEEEEEEEEEEEEvT0_T1__param_1];
	ld.param.u64 	%rd38, [_ZN3cub18CUB_300001_SM_10006detail8for_each13static_kernelINS2_12policy_hub_t12policy_500_tElNS2_12op_wrapper_tIlN6thrust24THRUST_300001_SM_1000_NS6system6detail7generic6detail21binary_search_functorIPiNSC_18binary_search_lessENSC_3lbfEEENS8_12zip_iteratorIN4cuda3std3__45tupleIJNS8_6detail15normal_iteratorINS8_7pointerIiNS8_8cuda_cub5par_tENS8_11use_defaultESS_EEEENSO_INSP_IlSR_SS_SS_EEEEEEEEEEEEEvT0_T1__param_0];
	mov.u32 	%r17, %ctaid.x;
	mul.wide.u32 	%rd1, %r17, 512;
	sub.s64 	%rd2, %rd38, %rd1;
	setp.lt.s64 	%p1, %rd2, 512;
	@%p1 bra 	$L__BB2_8;
	cvta.to.global.u64 	%rd4, %rd35;
	cvta.to.global.u64 	%rd5, %rd36;
	mov.u32 	%r1, %tid.x;
	sub.s64 	%rd73, %rd37, %rd36;
	shr.s64 	%rd105, %rd73, 2;
	setp.lt.s64 	%p11, %rd105, 1;
	@%p11 bra 	$L__BB2_7;
	cvta.to.global.u64 	%rd80, %rd34;
	cvt.u64.u32 	%rd81, %r1;
	add.s64 	%rd82, %rd1, %rd81;
	shl.b64 	%rd83, %rd82, 2;
	add.s64 	%rd7, %rd80, %rd83;
	shl.b64 	%rd84, %rd82, 3;
	add.s64 	%rd8, %rd4, %rd84;
	ld.global.u32 	%r2, [%rd7];
	mov.b64 	%rd102, 0;
	mov.u64 	%rd103, %rd105;
$L__BB2_3:
	sub.s64 	%rd85, %rd103, %rd102;
	shr.u64 	%rd86, %rd85, 63;
	add.s64 	%rd87, %rd85, %rd86;
	shr.s64 	%rd88, %rd87, 1;
	add.s64 	%rd89, %rd88, %rd102;
	shl.b64 	%rd90, %rd89, 2;
	add.s64 	%rd91, %rd5, %rd90;
	ld.global.u32 	%r22, [%rd91];
	setp.lt.s32 	%p12, %r22, %r2;
	add.s64 	%rd92, %rd89, 1;
	selp.b64 	%rd103, %rd103, %rd89, %p12;
	selp.b64 	%rd102, %rd92, %rd102, %p12;
	setp.lt.s64 	%p13, %rd102, %rd103;
	@%p13 bra 	$L__BB2_3;
	st.global.u64 	[%rd8], %rd102;
	ld.global.u32 	%r3, [%rd7+1024];
	mov.b64 	%rd104, 0;
$L__BB2_5:
	sub.s64 	%rd94, %rd105, %rd104;
	shr.u64 	%rd95, %rd94, 63;
	add.s64 	%rd96, %rd94, %rd95;
	shr.s64 	%rd97, %rd96, 1;
	add.s64 	%rd98, %rd97, %rd104;
	shl.b64 	%rd99, %rd98, 2;
	add.s64 	%rd100, %rd5, %rd99;
	ld.global.u32 	%r23, [%rd100];
	setp.lt.s32 	%p14, %r23, %r3;
	add.s64 	%rd101, %rd98, 1;
	selp.b64 	%rd105, %rd105, %rd98, %p14;
	selp.b64 	%rd104, %rd101, %rd104, %p14;
	setp.lt.s64 	%p15, %rd104, %rd105;
	@%p15 bra 	$L__BB2_5;
	st.global.u64 	[%rd8+2048], %rd104;
	bra.uni 	$L__BB2_21;
$L__BB2_7:
	cvt.u64.u32 	%rd74, %r1;
	add.s64 	%rd75, %rd1, %rd74;
	shl.b64 	%rd76, %rd75, 3;
	add.s64 	%rd77, %rd4, %rd76;
	mov.b64 	%rd78, 0;
	st.global.u64 	[%rd77], %rd78;
	st.global.u64 	[%rd77+2048], %rd78;
	bra.uni 	$L__BB2_21;
$L__BB2_8:
	cvta.to.global.u64 	%rd17, %rd34;
	cvta.to.global.u64 	%rd18, %rd35;
	cvta.to.global.u64 	%rd19, %rd36;
	mov.u32 	%r4, %tid.x;
	cvt.s64.s32 	%rd20, %rd2;
	sub.s64 	%rd39, %rd37, %rd36;
	shr.s64 	%rd109, %rd39, 2;
	setp.lt.s64 	%p2, %rd109, 1;
	@%p2 bra 	$L__BB2_17;
	cvt.u64.u32 	%rd22, %r4;
	setp.le.s64 	%p5, %rd20, %rd22;
	@%p5 bra 	$L__BB2_13;
	add.s64 	%rd47, %rd1, %rd22;
	shl.b64 	%rd48, %rd47, 2;
	add.s64 	%rd49, %rd17, %rd48;
	shl.b64 	%rd50, %rd47, 3;
	add.s64 	%rd23, %rd18, %rd50;
	ld.global.u32 	%r5, [%rd49];
	mov.b64 	%rd106, 0;
	mov.u64 	%rd107, %rd109;
$L__BB2_11:
	sub.s64 	%rd51, %rd107, %rd106;
	shr.u64 	%rd52, %rd51, 63;
	add.s64 	%rd53, %rd51, %rd52;
	shr.s64 	%rd54, %rd53, 1;
	add.s64 	%rd55, %rd54, %rd106;
	shl.b64 	%rd56, %rd55, 2;
	add.s64 	%rd57, %rd19, %rd56;
	ld.global.u32 	%r19, [%rd57];
	setp.lt.s32 	%p6, %r19, %r5;
	add.s64 	%rd58, %rd55, 1;
	selp.b64 	%rd107, %rd107, %rd55, %p6;
	selp.b64 	%rd106, %rd58, %rd106, %p6;
	setp.lt.s64 	%p7, %rd106, %rd107;
	@%p7 bra 	$L__BB2_11;
	st.global.u64 	[%rd23], %rd106;
$L__BB2_13:
	add.s32 	%r20, %r4, 256;
	cvt.u64.u32 	%rd59, %r20;
	setp.le.s64 	%p8, %rd20, %rd59;
	@%p8 bra 	$L__BB2_21;
	add.s64 	%rd61, %rd1, %rd22;
	shl.b64 	%rd62, %rd61, 2;
	add.s64 	%rd63, %rd17, %rd62;
	shl.b64 	%rd64, %rd61, 3;
	add.s64 	%rd28, %rd18, %rd64;
	ld.global.u32 	%r6, [%rd63+1024];
	mov.b64 	%rd108, 0;
$L__BB2_15:
	sub.s64 	%rd65, %rd109, %rd108;
	shr.u64 	%rd66, %rd65, 63;
	add.s64 	%rd67, %rd65, %rd66;
	shr.s64 	%rd68, %rd67, 1;
	add.s64 	%rd69, %rd68, %rd108;
	shl.b64 	%rd70, %rd69, 2;
	add.s64 	%rd71, %rd19, %rd70;
	ld.global.u32 	%r21, [%rd71];
	setp.lt.s32 	%p9, %r21, %r6;
	add.s64 	%rd72, %rd69, 1;
	selp.b64 	%rd109, %rd109, %rd69, %p9;
	selp.b64 	%rd108, %rd72, %rd108, %p9;
	setp.lt.s64 	%p10, %rd108, %rd109;
	@%p10 bra 	$L__BB2_15;
	st.global.u64 	[%rd28+2048], %rd108;
	bra.uni 	$L__BB2_21;
$L__BB2_17:
	cvt.u64.u32 	%rd40, %r4;
	setp.le.s64 	%p3, %rd20, %rd40;
	add.s64 	%rd41, %rd1, %rd40;
	shl.b64 	%rd42, %rd41, 3;
	add.s64 	%rd33, %rd18, %rd42;
	@%p3 bra 	$L__BB2_19;
	mov.b64 	%rd43, 0;
	st.global.u64 	[%rd33], %rd43;
$L__BB2_19:
	add.s32 	%r18, %r4, 256;
	cvt.u64.u32 	%rd44, %r18;
	setp.le.s64 	%p4, %rd20, %rd44;
	@%p4 bra 	$L__BB2_21;
	mov.b64 	%rd45, 0;
	st.global.u64 	[%rd33+2048], %rd45;
$L__BB2_21:
	ret;

}
	// .globl	_ZN3cub18CUB_300001_SM_10006detail4scan20DeviceScanInitKernelINS0_13ScanTileStateIiLb1EEEEEvT_i
.visible .entry _ZN3cub18CUB_300001_SM_10006detail4scan20DeviceScanInitKernelINS0_13ScanTileStateIiLb1EEEEEvT_i(
	.param .align 8 .b8 _ZN3cub18CUB_300001_SM_10006detail4scan20DeviceScanInitKernelINS0_13ScanTileStateIiLb1EEEEEvT_i_param_0[8],
	.param .u32 _ZN3cub18CUB_300001_SM_10006detail4scan20DeviceScanInitKernelINS0_13ScanTileStateIiLb1EEEEEvT_i_param_1
)
{
	.reg .pred 	%p<5>;
	.reg .b32 	%r<10>;
	.reg .b64 	%rd<7>;

	ld.param.u64 	%rd2, [_ZN3cub18CUB_300001_SM_10006detail4scan20DeviceScanInitKernelINS0_13ScanTileStateIiLb1EEEEEvT_i_param_0];
	ld.param.u32 	%r4, [_ZN3cub18CUB_300001_SM_10006detail4scan20DeviceScanInitKernelINS0_13ScanTileStateIiLb1EEEEEvT_i_param_1];
	cvta.to.global.u64 	%rd1, %rd2;
	mov.u32 	%r1, %ctaid.x;
	mov.u32 	%r5, %ntid.x;
	mov.u32 	%r2, %tid.x;
	mad.lo.s32 	%r3, %r1, %r5, %r2;
	setp.ge.s32 	%p1, %r3, %r4;
	@%p1 bra 	$L__BB3_2;
	mul.wide.s32 	%rd3, %r3, 8;
	add.s64 	%rd4, %rd1, %rd3;
	mov.b32 	%r6, 0;
	mov.b32 	%r7, 99;
	st.global.v2.u32 	[%rd4+256], {%r7, %r6};
$L__BB3_2:
	setp.ne.s32 	%p2, %r1, 0;
	setp.gt.u32 	%p3, %r2, 31;
	or.pred  	%p4, %p2, %p3;
	@%p4 bra 	$L__BB3_4;
	mul.wide.u32 	%rd5, %r2, 8;
	add.s64 	%rd6, %rd1, %rd5;
	mov.b32 	%r9, 0;
	st.global.v2.u32 	[%rd6], {%r9, %r9};
$L__BB3_4:
	ret;

}
	// .globl	_ZN3cub18CUB_300001_SM_10006detail4scan16DeviceScanKernelINS2_10policy_hubIiiijN4cuda3std3__44plusIvEEE10Policy1000EPiSC_NS0_13ScanTileStateIiLb1EEES9_NS0_8NullTypeEjiLb0ESF_EEvT0_T1_T2_iT3_T4_T5_
.visible .entry _ZN3cub18CUB_300001_SM_10006detail4scan16DeviceScanKernelINS2_10policy_hubIiiijN4cuda3std3__44plusIvEEE10Policy1000EPiSC_NS0_13ScanTileStateIiLb1EEES9_NS0_8NullTypeEjiLb0ESF_EEvT0_T1_T2_iT3_T4_T5_(
	.param .u64 .ptr .align 1 _ZN3cub18CUB_300001_SM_10006detail4scan16DeviceScanKernelINS2_10policy_hubIiiijN4cuda3std3__44plusIvEEE10Policy1000EPiSC_NS0_13ScanTileStateIiLb1EEES9_NS0_8NullTypeEjiLb0ESF_EEvT0_T1_T2_iT3_T4_T5__param_0,
	.param .u64 .ptr .align 1 _ZN3cub18CUB_300001_SM_10006detail4scan16DeviceScanKernelINS2_10policy_hubIiiijN4cuda3std3__44plusIvEEE10Policy1000EPiSC_NS0_13ScanTileStateIiLb1EEES9_NS0_8NullTypeEjiLb0ESF_EEvT0_T1_T2_iT3_T4_T5__param_1,
	.param .align 8 .b8 _ZN3cub18CUB_300001_SM_10006detail4scan16DeviceScanKernelINS2_10policy_hubIiiijN4cuda3std3__44plusIvEEE10Policy1000EPiSC_NS0_13ScanTileStateIiLb1EEES9_NS0_8NullTypeEjiLb0ESF_EEvT0_T1_T2_iT3_T4_T5__param_2[8],
	.param .u32 _ZN3cub18CUB_300001_SM_10006detail4scan16DeviceScanKernelINS2_10policy_hubIiiijN4cuda3std3__44plusIvEEE10Policy1000EPiSC_NS0_13ScanTileStateIiLb1EEES9_NS0_8NullTypeEjiLb0ESF_EEvT0_T1_T2_iT3_T4_T5__param_3,
	.param .align 1 .b8 _ZN3cub18CUB_300001_SM_10006detail4scan16DeviceScanKernelINS2_10policy_hubIiiijN4cuda3std3__44plusIvEEE10Policy1000EPiSC_NS0_13ScanTileStateIiLb1EEES9_NS0_8NullTypeEjiLb0ESF_EEvT0_T1_T2_iT3_T4_T5__param_4[1],
	.param .align 1 .b8 _ZN3cub18CUB_300001_SM_10006detail4scan16DeviceScanKernelINS2_10policy_hubIiiijN4cuda3std3__44plusIvEEE10Policy1000EPiSC_NS0_13ScanTileStateIiLb1EEES9_NS0_8NullTypeEjiLb0ESF_EEvT0_T1_T2_iT3_T4_T5__param_5[1],
	.param .u32 _ZN3cub18CUB_300001_SM_10006detail4scan16DeviceScanKernelINS2_10policy_hubIiiijN4cuda3std3__44plusIvEEE10Policy1000EPiSC_NS0_13ScanTileStateIiLb1EEES9_NS0_8NullTypeEjiLb0ESF_EEvT0_T1_T2_iT3_T4_T5__param_6
)
.maxntid 384
{
	.reg .pred 	%p<160>;
	.reg .b32 	%r<1038>;
	.reg .b64 	%rd<58>;
	// demoted variable
	.shared .align 16 .b8 _ZZN3cub18CUB_300001_SM_10006detail4scan16DeviceScanKernelINS2_10policy_hubIiiijN4cuda3std3__44plusIvEEE10Policy1000EPiSC_NS0_13ScanTileStateIiLb1EEES9_NS0_8NullTypeEjiLb0ESF_EEvT0_T1_T2_iT3_T4_T5_E12temp_storage[33808];
	ld.param.u64 	%rd2, [_ZN3cub18CUB_300001_SM_10006detail4scan16DeviceScanKernelINS2_10policy_hubIiiijN4cuda3std3__44plusIvEEE10Policy1000EPiSC_NS0_13ScanTileStateIiLb1EEES9_NS0_8NullTypeEjiLb0ESF_EEvT0_T1_T2_iT3_T4_T5__param_2];
	ld.param.u64 	%rd13, [_ZN3cub18CUB_300001_SM_10006detail4scan16DeviceScanKernelINS2_10policy_hubIiiijN4cuda3std3__44plusIvEEE10Policy1000EPiSC_NS0_13ScanTileStateIiLb1EEES9_NS0_8NullTypeEjiLb0ESF_EEvT0_T1_T2_iT3_T4_T5__param_0];
	ld.param.u32 	%r235, [_ZN3cub18CUB_300001_SM_10006detail4scan16DeviceScanKernelINS2_10policy_hubIiiijN4cuda3std3__44plusIvEEE10Policy1000EPiSC_NS0_13ScanTileStateIiLb1EEES9_NS0_8NullTypeEjiLb0ESF_EEvT0_T1_T2_iT3_T4_T5__param_3];
	ld.param.u32 	%r236, [_ZN3cub18CUB_300001_SM_10006detail4scan16DeviceScanKernelINS2_10policy_hubIiiijN4cuda3std3__44plusIvEEE10Policy1000EPiSC_NS0_13ScanTileStateIiLb1EEES9_NS0_8NullTypeEjiLb0ESF_EEvT0_T1_T2_iT3_T4_T5__param_6];
	cvta.to.global.u64 	%rd1, %rd13;
	mov.u32 	%r237, %ctaid.x;
	add.s32 	%r986, %r235, %r237;
	mul.lo.s32 	%r2, %r986, 8448;
	sub.s32 	%r3, %r236, %r2;
	setp.lt.u32 	%p1, %r3, 8449;
	@%p1 bra 	$L__BB4_26;
	cvt.u64.u32 	%rd37, %r2;
	mov.u32 	%r4, %tid.x;
	and.b32  	%r630, %r4, 31;
	and.b32  	%r631, %r4, 992;
	mul.lo.s32 	%r632, %r631, 22;
	or.b32  	%r633, %r632, %r630;
	cvt.u64.u32 	%rd38, %r633;
	add.s64 	%rd3, %rd38, %rd37;
	shl.b64 	%rd39, %rd3, 2;
	add.s64 	%rd40, %rd1, %rd39;
	ld.global.u32 	%r634, [%rd40];
	ld.global.u32 	%r635, [%rd40+128];
	ld.global.u32 	%r636, [%rd40+256];
	ld.global.u32 	%r637, [%rd40+384];
	ld.global.u32 	%r638, [%rd40+512];
	ld.global.u32 	%r639, [%rd40+640];
	ld.global.u32 	%r640, [%rd40+768];
	ld.global.u32 	%r641, [%rd40+896];
	ld.global.u32 	%r642, [%rd40+1024];
	ld.global.u32 	%r643, [%rd40+1152];
	ld.global.u32 	%r644, [%rd40+1280];
	ld.global.u32 	%r645, [%rd40+1408];
	ld.global.u32 	%r646, [%rd40+1536];
	ld.global.u32 	%r647, [%rd40+1664];
	ld.global.u32 	%r648, [%rd40+1792];
	ld.global.u32 	%r649, [%rd40+1920];
	ld.global.u32 	%r650, [%rd40+2048];
	ld.global.u32 	%r651, [%rd40+2176];
	ld.global.u32 	%r652, [%rd40+2304];
	ld.global.u32 	%r653, [%rd40+2432];
	ld.global.u32 	%r654, [%rd40+2560];
	ld.global.u32 	%r655, [%rd40+2688];
	// begin inline asm
	mov.u32 %r629, %laneid;
	// end inline asm
	shr.u32 	%r6, %r4, 5;
	mad.lo.s32 	%r656, %r6, 704, %r629;
	shl.b32 	%r657, %r656, 2;
	mov.u32 	%r658, _ZZN3cub18CUB_300001_SM_10006detail4scan16DeviceScanKernelINS2_10policy_hubIiiijN4cuda3std3__44plusIvEEE10Policy1000EPiSC_NS0_13ScanTileStateIiLb1EEES9_NS0_8NullTypeEjiLb0ESF_EEvT0_T1_T2_iT3_T4_T5_E12temp_storage;
	add.s32 	%r7, %r658, %r657;
	st.shared.u32 	[%r7], %r634;
	st.shared.u32 	[%r7+128], %r635;
	st.shared.u32 	[%r7+256], %r636;
	st.shared.u32 	[%r7+384], %r637;
	st.shared.u32 	[%r7+512], %r638;
	st.shared.u32 	[%r7+640], %r639;
	st.shared.u32 	[%r7+768], %r640;
	st.shared.u32 	[%r7+896], %r641;
	st.shared.u32 	[%r7+1024], %r642;
	st.shared.u32 	[%r7+1152], %r643;
	st.shared.u32 	[%r7+1280], %r644;
	st.shared.u32 	[%r7+1408], %r645;
	st.shared.u32 	[%r7+1536], %r646;
	st.shared.u32 	[%r7+1664], %r647;
	st.shared.u32 	[%r7+1792], %r648;
	st.shared.u32 	[%r7+1920], %r649;
	st.shared.u32 	[%r7+2048], %r650;
	st.shared.u32 	[%r7+2176], %r651;
	st.shared.u32 	[%r7+2304], %r652;
	st.shared.u32 	[%r7+2432], %r653;
	st.shared.u32 	[%r7+2560], %r654;
	st.shared.u32 	[%r7+2688], %r655;
	bar.warp.sync 	-1;
	mad.lo.s32 	%r8, %r629, 84, %r7;
	ld.shared.v2.u32 	{%r9, %r10}, [%r8];
	ld.shared.v2.u32 	{%r11, %r12}, [%r8+8];
	ld.shared.v2.u32 	{%r13, %r14}, [%r8+16];
	ld.shared.v2.u32 	{%r15, %r16}, [%r8+24];
	ld.shared.v2.u32 	{%r17, %r18}, [%r8+32];
	ld.shared.v2.u32 	{%r19, %r20}, [%r8+40];
	ld.shared.v2.u32 	{%r21, %r22}, [%r8+48];
	ld.shared.v2.u32 	{%r23, %r24}, [%r8+56];
	ld.shared.v2.u32 	{%r25, %r26}, [%r8+64];
	ld.shared.v2.u32 	{%r27, %r28}, [%r8+72];
	ld.shared.v2.u32 	{%r29, %r30}, [%r8+80];
	bar.sync 	0;
	setp.ne.s32 	%p104, %r986, 0;
	@%p104 bra 	$L__BB4_6;
	add.s32 	%r880, %r10, %r9;
	add.s32 	%r881, %r11, %r880;
	add.s32 	%r882, %r12, %r881;
	add.s32 	%r883, %r13, %r882;
	add.s32 	%r884, %r14, %r883;
	add.s32 	%r885, %r15, %r884;
	add.s32 	%r886, %r16, %r885;
	add.s32 	%r887, %r17, %r886;
	add.s32 	%r888, %r18, %r887;
	add.s32 	%r889, %r19, %r888;
	add.s32 	%r890, %r20, %r889;
	add.s32 	%r891, %r21, %r890;
	add.s32 	%r892, %r22, %r891;
	add.s32 	%r893, %r23, %r892;
	add.s32 	%r894, %r24, %r893;
	add.s32 	%r895, %r25, %r894;
	add.s32 	%r896, %r26, %r895;
	add.s32 	%r897, %r27, %r896;
	add.s32 	%r898, %r28, %r897;
	add.s32 	%r899, %r29, %r898;
	add.s32 	%r854, %r30, %r899;
	mov.b32 	%r852, 1;
	mov.b32 	%r877, 0;
	mov.b32 	%r879, -1;
	// begin inline asm
	{  .reg .s32 r0;  .reg .pred p;  shfl.sync.up.b32 r0|p, %r854, %r852, %r877, %r879;  @p add.s32 r0, r0, %r854;  mov.s32 %r850, r0;}
	// end inline asm
	mov.b32 	%r858, 2;
	// begin inline asm
	{  .reg .s32 r0;  .reg .pred p;  shfl.sync.up.b32 r0|p, %r850, %r858, %r877, %r879;  @p add.s32 r0, r0, %r850;  mov.s32 %r856, r0;}
	// end inline asm
	mov.b32 	%r864, 4;
	// begin inline asm
	{  .reg .s32 r0;  .reg .pred p;  shfl.sync.up.b32 r0|p, %r856, %r864, %r877, %r879;  @p add.s32 r0, r0, %r856;  mov.s32 %r862, r0;}
	// end inline asm
	mov.b32 	%r870, 8;
	// begin inline asm
	{  .reg .s32 r0;  .reg .pred p;  shfl.sync.up.b32 r0|p, %r862, %r870, %r877, %r879;  @p add.s32 r0, r0, %r862;  mov.s32 %r868, r0;}
	// end inline asm
	mov.b32 	%r876, 16;
	// begin inline asm
	{  .reg .s32 r0;  .reg .pred p;  shfl.sync.up.b32 r0|p, %r868, %r876, %r877, %r879;  @p add.s32 r0, r0, %r868;  mov.s32 %r874, r0;}
	// end inline asm
	setp.ne.s32 	%p146, %r629, 31;
	@%p146 bra 	$L__BB4_4;
	shl.b32 	%r900, %r6, 2;
	add.s32 	%r902, %r658, %r900;
	st.shared.u32 	[%r902+16], %r874;
$L__BB4_4:
	sub.s32 	%r903, %r874, %r854;
	bar.sync 	0;
	ld.shared.v4.u32 	{%r904, %r905, %r906, %r907}, [_ZZN3cub18CUB_300001_SM_10006detail4scan16DeviceScanKernelINS2_10policy_hubIiiijN4cuda3std3__44plusIvEEE10Policy1000EPiSC_NS0_13ScanTileStateIiLb1EEES9_NS0_8NullTypeEjiLb0ESF_EEvT0_T1_T2_iT3_T4_T5_E12temp_storage+16];
	add.s32 	%r908, %r905, %r904;
	setp.eq.s32 	%p147, %r6, 2;
	selp.b32 	%r909, %r908, %r904, %p147;
	add.s32 	%r910, %r908, %r906;
	setp.eq.s32 	%p148, %r6, 3;
	selp.b32 	%r911, %r910, %r909, %p148;
	add.s32 	%r912, %r910, %r907;
	setp.eq.s32 	%p149, %r6, 4;
	selp.b32 	%r913, %r912, %r911, %p149;
	ld.shared.v4.u32 	{%r914, %r915, %r916, %r917}, [_ZZN3cub18CUB_300001_SM_10006detail4scan16DeviceScanKernelINS2_10policy_hubIiiijN4cuda3std3__44plusIvEEE10Policy1000EPiSC_NS0_13ScanTileStateIiLb1EEES9_NS0_8NullTypeEjiLb0ESF_EEvT0_T1_T2_iT3_T4_T5_E12temp_storage+32];
	add.s32 	%r918, %r912, %r914;
	setp.eq.s32 	%p150, %r6, 5;
	selp.b32 	%r919, %r918, %r913, %p150;
	add.s32 	%r920, %r918, %r915;
	setp.eq.s32 	%p151, %r6, 6;
	selp.b32 	%r921, %r920, %r919, %p151;
	add.s32 	%r922, %r920, %r916;
	setp.eq.s32 	%p152, %r6, 7;
	selp.b32 	%r923, %r922, %r921, %p152;
	add.s32 	%r924, %r922, %r917;
	setp.eq.s32 	%p153, %r6, 8;
	selp.b32 	%r925, %r924, %r923, %p153;
	ld.shared.v4.u32 	{%r926, %r927, %r928, %r929}, [_ZZN3cub18CUB_300001_SM_10006detail4scan16DeviceScanKernelINS2_10policy_hubIiiijN4cuda3std3__44plusIvEEE10Policy1000EPiSC_NS0_13ScanTileStateIiLb1EEES9_NS0_8NullTypeEjiLb0ESF_EEvT0_T1_T2_iT3_T4_T5_E12temp_storage+48];
	add.s32 	%r930, %r924, %r926;
	setp.eq.s32 	%p154, %r6, 9;
	selp.b32 	%r931, %r930, %r925, %p154;
	add.s32 	%r932, %r930, %r927;
	setp.eq.s32 	%p155, %r6, 10;
	selp.b32 	%r933, %r932, %r931, %p155;
	add.s32 	%r934, %r932, %r928;
	setp.eq.s32 	%p156, %r6, 11;
	selp.b32 	%r935, %r934, %r933, %p156;
	add.s32 	%r33, %r934, %r929;
	setp.lt.u32 	%p157, %r4, 32;
	setp.eq.s32 	%p158, %r629, 0;
	selp.b32 	%r936, 0, %r903, %p158;
	add.s32 	%r937, %r935, %r936;
	selp.b32 	%r1000, %r903, %r937, %p157;
	setp.ne.s32 	%p159, %r4, 0;
	@%p159 bra 	$L__BB4_25;
	add.s64 	%rd52, %rd2, 256;
	mov.b32 	%r938, 101;
	// begin inline asm
	st.relaxed.gpu.v2.u32 [%rd52], {%r938, %r33};
	// end inline asm
	mov.b32 	%r1000, 0;
	bra.uni 	$L__BB4_25;
$L__BB4_6:
	add.s32 	%r689, %r10, %r9;
	add.s32 	%r690, %r11, %r689;
	add.s32 	%r691, %r12, %r690;
	add.s32 	%r692, %r13, %r691;
	add.s32 	%r693, %r14, %r692;
	add.s32 	%r694, %r15, %r693;
	add.s32 	%r695, %r16, %r694;
	add.s32 	%r696, %r17, %r695;
	add.s32 	%r697, %r18, %r696;
	add.s32 	%r698, %r19, %r697;
	add.s32 	%r699, %r20, %r698;
	add.s32 	%r700, %r21, %r699;
	add.s32 	%r701, %r22, %r700;
	add.s32 	%r702, %r23, %r701;
	add.s32 	%r703, %r24, %r702;
	add.s32 	%r704, %r25, %r703;
	add.s32 	%r705, %r26, %r704;
	add.s32 	%r706, %r27, %r705;
	add.s32 	%r707, %r28, %r706;
	add.s32 	%r708, %r29, %r707;
	add.s32 	%r663, %r30, %r708;
	mov.b32 	%r661, 1;
	mov.b32 	%r686, 0;
	mov.b32 	%r688, -1;
	// begin inline asm
	{  .reg .s32 r0;  .reg .pred p;  shfl.sync.up.b32 r0|p, %r663, %r661, %r686, %r688;  @p add.s32 r0, r0, %r663;  mov.s32 %r659, r0;}
	// end inline asm
	mov.b32 	%r667, 2;
	// begin inline asm
	{  .reg .s32 r0;  .reg .pred p;  shfl.sync.up.b32 r0|p, %r659, %r667, %r686, %r688;  @p add.s32 r0, r0, %r659;  mov.s32 %r665, r0;}
	// end inline asm
	mov.b32 	%r673, 4;
	// begin inline asm
	{  .reg .s32 r0;  .reg .pred p;  shfl.sync.up.b32 r0|p, %r665, %r673, %r686, %r688;  @p add.s32 r0, r0, %r665;  mov.s32 %r671, r0;}
	// end inline asm
	mov.b32 	%r679, 8;
	// begin inline asm
	{  .reg .s32 r0;  .reg .pred p;  shfl.sync.up.b32 r0|p, %r671, %r679, %r686, %r688;  @p add.s32 r0, r0, %r671;  mov.s32 %r677, r0;}
	// end inline asm
	mov.b32 	%r685, 16;
	// begin inline asm
	{  .reg .s32 r0;  .reg .pred p;  shfl.sync.up.b32 r0|p, %r677, %r685, %r686, %r688;  @p add.s32 r0, r0, %r677;  mov.s32 %r683, r0;}
	// end inline asm
	setp.ne.s32 	%p105, %r629, 31;
	@%p105 bra 	$L__BB4_8;
	shl.b32 	%r709, %r6, 2;
	add.s32 	%r711, %r658, %r709;
	st.shared.u32 	[%r711+16], %r683;
$L__BB4_8:
	sub.s32 	%r712, %r683, %r663;
	bar.sync 	0;
	ld.shared.v4.u32 	{%r713, %r714, %r715, %r716}, [_ZZN3cub18CUB_300001_SM_10006detail4scan16DeviceScanKernelINS2_10policy_hubIiiijN4cuda3std3__44plusIvEEE10Policy1000EPiSC_NS0_13ScanTileStateIiLb1EEES9_NS0_8NullTypeEjiLb0ESF_EEvT0_T1_T2_iT3_T4_T5_E12temp_storage+16];
	add.s32 	%r717, %r714, %r713;
	setp.eq.s32 	%p106, %r6, 2;
	selp.b32 	%r718, %r717, %r713, %p106;
	add.s32 	%r719, %r717, %r715;
	setp.eq.s32 	%p107, %r6, 3;
	selp.b32 	%r720, %r719, %r718, %p107;
	add.s32 	%r721, %r719, %r716;
	setp.eq.s32 	%p108, %r6, 4;
	selp.b32 	%r722, %r721, %r720, %p108;
	ld.shared.v4.u32 	{%r723, %r724, %r725, %r726}, [_ZZN3cub18CUB_300001_SM_10006detail4scan16DeviceScanKernelINS2_10policy_hubIiiijN4cuda3std3__44plusIvEEE10Policy1000EPiSC_NS0_13ScanTileStateIiLb1EEES9_NS0_8NullTypeEjiLb0ESF_EEvT0_T1_T2_iT3_T4_T5_E12temp_storage+32];
	add.s32 	%r727, %r721, %r723;
	setp.eq.s32 	%p109, %r6, 5;
	selp.b32 	%r728, %r727, %r722, %p109;
	add.s32 	%r729, %r727, %r724;
	setp.eq.s32 	%p110, %r6, 6;
	selp.b32 	%r730, %r729, %r728, %p110;
	add.s32 	%r731, %r729, %r725;
	setp.eq.s32 	%p111, %r6, 7;
	selp.b32 	%r732, %r731, %r730, %p111;
	add.s32 	%r733, %r731, %r726;
	setp.eq.s32 	%p112, %r6, 8;
	selp.b32 	%r734, %r733, %r732, %p112;
	ld.shared.v4.u32 	{%r735, %r736, %r737, %r738}, [_ZZN3cub18CUB_300001_SM_10006detail4scan16DeviceScanKernelINS2_10policy_hubIiiijN4cuda3std3__44plusIvEEE10Policy1000EPiSC_NS0_13ScanTileStateIiLb1EEES9_NS0_8NullTypeEjiLb0ESF_EEvT0_T1_T2_iT3_T4_T5_E12temp_storage+48];
	add.s32 	%r739, %r733, %r735;
	setp.eq.s32 	%p113, %r6, 9;
	selp.b32 	%r740, %r739, %r734, %p113;
	add.s32 	%r741, %r739, %r736;
	setp.eq.s32 	%p114, %r6, 10;
	selp.b32 	%r742, %r741, %r740, %p114;
	add.s32 	%r743, %r741, %r737;
	setp.eq.s32 	%p115, %r6, 11;
	selp.b32 	%r744, %r743, %r742, %p115;
	add.s32 	%r37, %r743, %r738;
	setp.gt.u32 	%p116, %r4, 31;
	setp.lt.u32 	%p117, %r4, 32;
	setp.eq.s32 	%p118, %r629, 0;
	selp.b32 	%r745, 0, %r712, %p118;
	add.s32 	%r999, %r744, %r745;
	selp.b32 	%r39, %r712, %r999, %p117;
	@%p116 bra 	$L__BB4_24;
	setp.ne.s32 	%p119, %r4, 0;
	mul.wide.s32 	%rd41, %r986, 8;
	add.s64 	%rd4, %rd2, %rd41;
	@%p119 bra 	$L__BB4_11;
	st.shared.u32 	[_ZZN3cub18CUB_300001_SM_10006detail4scan16DeviceScanKernelINS2_10policy_hubIiiijN4cuda3std3__44plusIvEEE10Policy1000EPiSC_NS0_13ScanTileStateIiLb1EEES9_NS0_8NullTypeEjiLb0ESF_EEvT0_T1_T2_iT3_T4_T5_E12temp_storage+12], %r37;
	add.s64 	%rd42, %rd4, 256;
	mov.b32 	%r746, 100;
	// begin inline asm
	st.relaxed.gpu.v2.u32 [%rd42], {%r746, %r37};
	// end inline asm
$L__BB4_11:
	not.b32 	%r752, %r4;
	add.s32 	%r994, %r986, %r752;
	mov.b32 	%r748, 830;
	// begin inline asm
	nanosleep.u32 %r748;
	// end inline asm
	mul.wide.s32 	%rd44, %r994, 8;
	add.s64 	%rd45, %rd2, %rd44;
	add.s64 	%rd43, %rd45, 256;
	// begin inline asm
	ld.relaxed.gpu.v2.u32 {%r996, %r988}, [%rd43];
	// end inline asm
	mov.b32 	%r989, 952;
$L__BB4_12:
	setp.eq.s32 	%p120, %r996, 99;
	mov.b32 	%r753, -1;
	vote.sync.any.pred 	%p121, %p120, %r753;
	not.pred 	%p122, %p121;
	@%p122 bra 	$L__BB4_14;
	mul.lo.s32 	%r848, %r986, 16807;
	and.b32  	%r986, %r848, 2147483647;
	add.s32 	%r849, %r989, 1;
	rem.u32 	%r845, %r986, %r849;
	// begin inline asm
	nanosleep.u32 %r845;
	// end inline asm
	shr.u32 	%r989, %r989, 1;
	// begin inline asm
	ld.relaxed.gpu.v2.u32 {%r996, %r988}, [%rd43];
	// end inline asm
	bra.uni 	$L__BB4_12;
$L__BB4_14:
	setp.eq.s32 	%p123, %r996, 101;
	mov.b32 	%r780, -1;
	vote.sync.ballot.b32 	%r782, %p123, %r780;
	// begin inline asm
	mov.u32 %r755, %lanemask_ge;
	// end inline asm
	and.b32  	%r783, %r782, %r755;
	or.b32  	%r784, %r783, -2147483648;
	add.s32 	%r785, %r784, -1;
	not.b32 	%r786, %r784;
	and.b32  	%r787, %r786, %r785;
	popc.b32 	%r759, %r787;
	mov.b32 	%r758, 1;
	// begin inline asm
	shfl.sync.down.b32 %r756, %r988, %r758, %r759, %r780;
	// end inline asm
	setp.lt.s32 	%p125, %r629, %r759;
	selp.b32 	%r788, %r756, 0, %p125;
	add.s32 	%r762, %r788, %r988;
	mov.b32 	%r763, 2;
	// begin inline asm
	shfl.sync.down.b32 %r761, %r762, %r763, %r759, %r780;
	// end inline asm
	add.s32 	%r54, %r629, 2;
	setp.gt.s32 	%p126, %r54, %r759;
	selp.b32 	%r789, 0, %r761, %p126;
	add.s32 	%r767, %r762, %r789;
	mov.b32 	%r768, 4;
	// begin inline asm
	shfl.sync.down.b32 %r766, %r767, %r768, %r759, %r780;
	// end inline asm
	add.s32 	%r55, %r629, 4;
	setp.gt.s32 	%p127, %r55, %r759;
	selp.b32 	%r790, 0, %r766, %p127;
	add.s32 	%r772, %r767, %r790;
	mov.b32 	%r773, 8;
	// begin inline asm
	shfl.sync.down.b32 %r771, %r772, %r773, %r759, %r780;
	// end inline asm
	add.s32 	%r56, %r629, 8;
	setp.gt.s32 	%p128, %r56, %r759;
	selp.b32 	%r791, 0, %r771, %p128;
	add.s32 	%r777, %r772, %r791;
	mov.b32 	%r778, 16;
	// begin inline asm
	shfl.sync.down.b32 %r776, %r777, %r778, %r759, %r780;
	// end inline asm
	add.s32 	%r57, %r629, 16;
	setp.gt.s32 	%p129, %r57, %r759;
	selp.b32 	%r792, 0, %r776, %p129;
	add.s32 	%r993, %r777, %r792;
	add.s64 	%rd6, %rd2, 256;
	mov.b32 	%r990, 952;
$L__BB4_15:
	setp.ne.s32 	%p130, %r996, 101;
	mov.b32 	%r793, -1;
	vote.sync.all.pred 	%p131, %p130, %r793;
	not.pred 	%p132, %p131;
	@%p132 bra 	$L__BB4_20;
	shr.u32 	%r990, %r990, 1;
	mul.wide.s32 	%rd48, %r994, 8;
	add.s64 	%rd49, %rd6, %rd48;
	add.s64 	%rd47, %rd49, -256;
	// begin inline asm
	ld.relaxed.gpu.v2.u32 {%r996, %r997}, [%rd47];
	// end inline asm
	mov.u32 	%r998, %r990;
$L__BB4_17:
	setp.eq.s32 	%p136, %r996, 99;
	mov.b32 	%r801, -1;
	vote.sync.any.pred 	%p137, %p136, %r801;
	not.pred 	%p138, %p137;
	@%p138 bra 	$L__BB4_19;
	mul.lo.s32 	%r843, %r986, 16807;
	and.b32  	%r986, %r843, 2147483647;
	add.s32 	%r844, %r998, 1;
	rem.u32 	%r840, %r986, %r844;
	// begin inline asm
	nanosleep.u32 %r840;
	// end inline asm
	shr.u32 	%r998, %r998, 1;
	// begin inline asm
	ld.relaxed.gpu.v2.u32 {%r996, %r997}, [%rd47];
	// end inline asm
	bra.uni 	$L__BB4_17;
$L__BB4_19:
	setp.eq.s32 	%p139, %r996, 101;
	mov.b32 	%r827, -1;
	vote.sync.ballot.b32 	%r828, %p139, %r827;
	and.b32  	%r829, %r828, %r755;
	or.b32  	%r830, %r829, -2147483648;
	add.s32 	%r831, %r830, -1;
	not.b32 	%r832, %r830;
	and.b32  	%r833, %r832, %r831;
	popc.b32 	%r806, %r833;
	mov.b32 	%r805, 1;
	// begin inline asm
	shfl.sync.down.b32 %r803, %r997, %r805, %r806, %r827;
	// end inline asm
	setp.lt.s32 	%p141, %r629, %r806;
	selp.b32 	%r834, %r803, 0, %p141;
	add.s32 	%r809, %r834, %r997;
	mov.b32 	%r810, 2;
	// begin inline asm
	shfl.sync.down.b32 %r808, %r809, %r810, %r806, %r827;
	// end inline asm
	setp.gt.s32 	%p142, %r54, %r806;
	selp.b32 	%r835, 0, %r808, %p142;
	add.s32 	%r814, %r809, %r835;
	mov.b32 	%r815, 4;
	// begin inline asm
	shfl.sync.down.b32 %r813, %r814, %r815, %r806, %r827;
	// end inline asm
	setp.gt.s32 	%p143, %r55, %r806;
	selp.b32 	%r836, 0, %r813, %p143;
	add.s32 	%r819, %r814, %r836;
	mov.b32 	%r820, 8;
	// begin inline asm
	shfl.sync.down.b32 %r818, %r819, %r820, %r806, %r827;
	// end inline asm
	setp.gt.s32 	%p144, %r56, %r806;
	selp.b32 	%r837, 0, %r818, %p144;
	add.s32 	%r824, %r819, %r837;
	mov.b32 	%r825, 16;
	// begin inline asm
	shfl.sync.down.b32 %r823, %r824, %r825, %r806, %r827;
	// end inline asm
	setp.gt.s32 	%p145, %r57, %r806;
	selp.b32 	%r838, 0, %r823, %p145;
	add.s32 	%r839, %r838, %r993;
	add.s32 	%r993, %r839, %r824;
	add.s32 	%r994, %r994, -32;
	bra.uni 	$L__BB4_15;
$L__BB4_20:
	@%p119 bra 	$L__BB4_22;
	add.s32 	%r796, %r993, %r37;
	add.s64 	%rd46, %rd4, 256;
	mov.b32 	%r795, 101;
	// begin inline asm
	st.relaxed.gpu.v2.u32 [%rd46], {%r795, %r796};
	// end inline asm
	st.shared.u32 	[_ZZN3cub18CUB_300001_SM_10006detail4scan16DeviceScanKernelINS2_10policy_hubIiiijN4cuda3std3__44plusIvEEE10Policy1000EPiSC_NS0_13ScanTileStateIiLb1EEES9_NS0_8NullTypeEjiLb0ESF_EEvT0_T1_T2_iT3_T4_T5_E12temp_storage+4], %r993;
	st.shared.u32 	[_ZZN3cub18CUB_300001_SM_10006detail4scan16DeviceScanKernelINS2_10policy_hubIiiijN4cuda3std3__44plusIvEEE10Policy1000EPiSC_NS0_13ScanTileStateIiLb1EEES9_NS0_8NullTypeEjiLb0ESF_EEvT0_T1_T2_iT3_T4_T5_E12temp_storage+8], %r796;
$L__BB4_22:
	setp.ne.s32 	%p134, %r629, 0;
	mov.u32 	%r999, %r39;
	@%p134 bra 	$L__BB4_24;
	st.shared.u32 	[_ZZN3cub18CUB_300001_SM_10006detail4scan16DeviceScanKernelINS2_10policy_hubIiiijN4cuda3std3__44plusIvEEE10Policy1000EPiSC_NS0_13ScanTileStateIiLb1EEES9_NS0_8NullTypeEjiLb0ESF_EEvT0_T1_T2_iT3_T4_T5_E12temp_storage+76], %r993;
	mov.u32 	%r999, %r993;
$L__BB4_24:
	bar.sync 	0;
	setp.eq.s32 	%p135, %r4, 0;
	ld.shared.u32 	%r797, [_ZZN3cub18CUB_300001_SM_10006detail4scan16DeviceScanKernelINS2_10policy_hubIiiijN4cuda3std3__44plusIvEEE10Policy1000EPiSC_NS0_13ScanTileStateIiLb1EEES9_NS0_8NullTypeEjiLb0ESF_EEvT0_T1_T2_iT3_T4_T5_E12temp_storage+76];
	selp.b32 	%r798, 0, %r797, %p135;
	add.s32 	%r1000, %r798, %r999;
$L__BB4_25:
	ld.param.u64 	%rd57, [_ZN3cub18CUB_300001_SM_10006detail4scan16DeviceScanKernelINS2_10policy_hubIiiijN4cuda3std3__44plusIvEEE10Policy1000EPiSC_NS0_13ScanTileStateIiLb1EEES9_NS0_8NullTypeEjiLb0ESF_EEvT0_T1_T2_iT3_T4_T5__param_1];
	add.s32 	%r941, %r1000, %r9;
	add.s32 	%r942, %r10, %r941;
	add.s32 	%r943, %r11, %r942;
	add.s32 	%r944, %r12, %r943;
	add.s32 	%r945, %r13, %r944;
	add.s32 	%r946, %r14, %r945;
	add.s32 	%r947, %r15, %r946;
	add.s32 	%r948, %r16, %r947;
	add.s32 	%r949, %r17, %r948;
	add.s32 	%r950, %r18, %r949;
	add.s32 	%r951, %r19, %r950;
	add.s32 	%r952, %r20, %r951;
	add.s32 	%r953, %r21, %r952;
	add.s32 	%r954, %r22, %r953;
	add.s32 	%r955, %r23, %r954;
	add.s32 	%r956, %r24, %r955;
	add.s32 	%r957, %r25, %r956;
	add.s32 	%r958, %r26, %r957;
	add.s32 	%r959, %r27, %r958;
	add.s32 	%r960, %r28, %r959;
	add.s32 	%r961, %r29, %r960;
	add.s32 	%r962, %r30, %r961;
	bar.sync 	0;
	st.shared.v2.u32 	[%r8], {%r941, %r942};
	st.shared.v2.u32 	[%r8+8], {%r943, %r944};
	st.shared.v2.u32 	[%r8+16], {%r945, %r946};
	st.shared.v2.u32 	[%r8+24], {%r947, %r948};
	st.shared.v2.u32 	[%r8+32], {%r949, %r950};
	st.shared.v2.u32 	[%r8+40], {%r951, %r952};
	st.shared.v2.u32 	[%r8+48], {%r953, %r954};
	st.shared.v2.u32 	[%r8+56], {%r955, %r956};
	st.shared.v2.u32 	[%r8+64], {%r957, %r958};
	st.shared.v2.u32 	[%r8+72], {%r959, %r960};
	st.shared.v2.u32 	[%r8+80], {%r961, %r962};
	bar.warp.sync 	-1;
	ld.shared.u32 	%r963, [%r7];
	ld.shared.u32 	%r964, [%r7+128];
	ld.shared.u32 	%r965, [%r7+256];
	ld.shared.u32 	%r966, [%r7+384];
	ld.shared.u32 	%r967, [%r7+512];
	ld.shared.u32 	%r968, [%r7+640];
	ld.shared.u32 	%r969, [%r7+768];
	ld.shared.u32 	%r970, [%r7+896];
	ld.shared.u32 	%r971, [%r7+1024];
	ld.shared.u32 	%r972, [%r7+1152];
	ld.shared.u32 	%r973, [%r7+1280];
	ld.shared.u32 	%r974, [%r7+1408];
	ld.shared.u32 	%r975, [%r7+1536];
	ld.shared.u32 	%r976, [%r7+1664];
	ld.shared.u32 	%r977, [%r7+1792];
	ld.shared.u32 	%r978, [%r7+1920];
	ld.shared.u32 	%r979, [%r7+2048];
	ld.shared.u32 	%r980, [%r7+2176];
	ld.shared.u32 	%r981, [%r7+2304];
	ld.shared.u32 	%r982, [%r7+2432];
	ld.shared.u32 	%r983, [%r7+2560];
	ld.shared.u32 	%r984, [%r7+2688];
	cvta.to.global.u64 	%rd53, %rd57;
	add.s64 	%rd55, %rd53, %rd39;
	st.global.u32 	[%rd55], %r963;
	st.global.u32 	[%rd55+128], %r964;
	st.global.u32 	[%rd55+256], %r965;
	st.global.u32 	[%rd55+384], %r966;
	st.global.u32 	[%rd55+512], %r967;
	st.global.u32 	[%rd55+640], %r968;
	st.global.u32 	[%rd55+768], %r969;
	st.global.u32 	[%rd55+896], %r970;
	st.global.u32 	[%rd55+1024], %r971;
	st.global.u32 	[%rd55+1152], %r972;
	st.global.u32 	[%rd55+1280], %r973;
	st.global.u32 	[%rd55+1408], %r974;
	st.global.u32 	[%rd55+1536], %r975;
	st.global.u32 	[%rd55+1664], %r976;
	st.global.u32 	[%rd55+1792], %r977;
	st.global.u32 	[%rd55+1920], %r978;
	st.global.u32 	[%rd55+2048], %r979;
	st.global.u32 	[%rd55+2176], %r980;
	st.global.u32 	[%rd55+2304], %r981;
	st.global.u32 	[%rd55+2432], %r982;
	st.global.u32 	[%rd55+2560], %r983;
	st.global.u32 	[%rd55+2688], %r984;
	bra.uni 	$L__BB4_140;
$L__BB4_26:
	setp.eq.s32 	%p2, %r3, 0;
	@%p2 bra 	$L__BB4_140;
	mul.wide.u32 	%rd14, %r2, 4;
	add.s64 	%rd15, %rd1, %rd14;
	mov.u32 	%r82, %tid.x;
	ld.global.u32 	%r1022, [%rd15];
	and.b32  	%r238, %r82, 31;
	and.b32  	%r239, %r82, 992;
	mul.lo.s32 	%r240, %r239, 22;
	or.b32  	%r84, %r240, %r238;
	setp.ge.u32 	%p3, %r84, %r3;
	shl.b32 	%r241, %r84, 2;
	cvt.u64.u32 	%rd16, %r241;
	add.s64 	%rd8, %rd15, %rd16;
	mov.u32 	%r1001, %r1022;
	@%p3 bra 	$L__BB4_29;
	ld.global.u32 	%r1001, [%rd8];
$L__BB4_29:
	add.s32 	%r242, %r84, 32;
	setp.ge.u32 	%p4, %r242, %r3;
	mov.u32 	%r1002, %r1022;
	@%p4 bra 	$L__BB4_31;
	ld.global.u32 	%r1002, [%rd8+128];
$L__BB4_31:
	add.s32 	%r89, %r84, 64;
	setp.ge.u32 	%p5, %r89, %r3;
	mov.u32 	%r1003, %r1022;
	@%p5 bra 	$L__BB4_33;
	ld.global.u32 	%r1003, [%rd8+256];
$L__BB4_33:
	add.s32 	%r92, %r84, 96;
	setp.ge.u32 	%p6, %r92, %r3;
	mov.u32 	%r1004, %r1022;
	@%p6 bra 	$L__BB4_35;
	ld.global.u32 	%r1004, [%rd8+384];
$L__BB4_35:
	add.s32 	%r95, %r84, 128;
	setp.ge.u32 	%p7, %r95, %r3;
	mov.u32 	%r1005, %r1022;
	@%p7 bra 	$L__BB4_37;
	ld.global.u32 	%r1005, [%rd8+512];
$L__BB4_37:
	add.s32 	%r243, %r84, 160;
	setp.ge.u32 	%p8, %r243, %r3;
	mov.u32 	%r1006, %r1022;
	@%p8 bra 	$L__BB4_39;
	ld.global.u32 	%r1006, [%rd8+640];
$L__BB4_39:
	add.s32 	%r244, %r84, 192;
	setp.ge.u32 	%p9, %r244, %r3;
	mov.u32 	%r1007, %r1022;
	@%p9 bra 	$L__BB4_41;
	ld.global.u32 	%r1007, [%rd8+768];
$L__BB4_41:
	add.s32 	%r102, %r84, 224;
	setp.ge.u32 	%p10, %r102, %r3;
	mov.u32 	%r1008, %r1022;
	@%p10 bra 	$L__BB4_43;
	ld.global.u32 	%r1008, [%rd8+896];
$L__BB4_43:
	add.s32 	%r245, %r84, 256;
	setp.ge.u32 	%p11, %r245, %r3;
	mov.u32 	%r1009, %r1022;
	@%p11 bra 	$L__BB4_45;
	ld.global.u32 	%r1009, [%rd8+1024];
$L__BB4_45:
	add.s32 	%r246, %r84, 288;
	setp.ge.u32 	%p12, %r246, %r3;
	mov.u32 	%r1010, %r1022;
	@%p12 bra 	$L__BB4_47;
	ld.global.u32 	%r1010, [%rd8+1152];
$L__BB4_47:
	add.s32 	%r247, %r84, 320;
	setp.ge.u32 	%p13, %r247, %r3;
	mov.u32 	%r1011, %r1022;
	@%p13 bra 	$L__BB4_49;
	ld.global.u32 	%r1011, [%rd8+1280];
$L__BB4_49:
	add.s32 	%r111, %r84, 352;
	setp.ge.u32 	%p14, %r111, %r3;
	mov.u32 	%r1012, %r1022;
	@%p14 bra 	$L__BB4_51;
	ld.global.u32 	%r1012, [%rd8+1408];
$L__BB4_51:
	add.s32 	%r114, %r84, 384;
	setp.ge.u32 	%p15, %r114, %r3;
	mov.u32 	%r1013, %r1022;
	@%p15 bra 	$L__BB4_53;
	ld.global.u32 	%r1013, [%rd8+1536];
$L__BB4_53:
	add.s32 	%r117, %r84, 416;
	setp.ge.u32 	%p16, %r117, %r3;
	mov.u32 	%r1014, %r1022;
	@%p16 bra 	$L__BB4_55;
	ld.global.u32 	%r1014, [%rd8+1664];
$L__BB4_55:
	add.s32 	%r120, %r84, 448;
	setp.ge.u32 	%p17, %r120, %r3;
	mov.u32 	%r1015, %r1022;
	@%p17 bra 	$L__BB4_57;
	ld.global.u32 	%r1015, [%rd8+1792];
$L__BB4_57:
	add.s32 	%r248, %r84, 480;
	setp.ge.u32 	%p18, %r248, %r3;
	mov.u32 	%r1016, %r1022;
	@%p18 bra 	$L__BB4_59;
	ld.global.u32 	%r1016, [%rd8+1920];
$L__BB4_59:
	add.s32 	%r125, %r84, 512;
	setp.ge.u32 	%p19, %r125, %r3;
	mov.u32 	%r1017, %r1022;
	@%p19 bra 	$L__BB4_61;
	ld.global.u32 	%r1017, [%rd8+2048];
$L__BB4_61:
	add.s32 	%r249, %r84, 544;
	setp.ge.u32 	%p20, %r249, %r3;
	mov.u32 	%r1018, %r1022;
	@%p20 bra 	$L__BB4_63;
	ld.global.u32 	%r1018, [%rd8+2176];
$L__BB4_63:
	add.s32 	%r250, %r84, 576;
	setp.ge.u32 	%p21, %r250, %r3;
	mov.u32 	%r1019, %r1022;
	@%p21 bra 	$L__BB4_65;
	ld.global.u32 	%r1019, [%rd8+2304];
$L__BB4_65:
	add.s32 	%r132, %r84, 608;
	setp.ge.u32 	%p22, %r132, %r3;
	mov.u32 	%r1020, %r1022;
	@%p22 bra 	$L__BB4_67;
	ld.global.u32 	%r1020, [%rd8+2432];
$L__BB4_67:
	add.s32 	%r251, %r84, 640;
	setp.ge.u32 	%p23, %r251, %r3;
	mov.u32 	%r1021, %r1022;
	@%p23 bra 	$L__BB4_69;
	ld.global.u32 	%r1021, [%rd8+2560];
$L__BB4_69:
	add.s32 	%r137, %r84, 672;
	setp.ge.u32 	%p24, %r137, %r3;
	@%p24 bra 	$L__BB4_71;
	ld.global.u32 	%r1022, [%rd8+2688];
$L__BB4_71:
	// begin inline asm
	mov.u32 %r252, %laneid;
	// end inline asm
	shr.u32 	%r141, %r82, 5;
	mad.lo.s32 	%r253, %r141, 704, %r252;
	shl.b32 	%r254, %r253, 2;
	mov.u32 	%r255, _ZZN3cub18CUB_300001_SM_10006detail4scan16DeviceScanKernelINS2_10policy_hubIiiijN4cuda3std3__44plusIvEEE10Policy1000EPiSC_NS0_13ScanTileStateIiLb1EEES9_NS0_8NullTypeEjiLb0ESF_EEvT0_T1_T2_iT3_T4_T5_E12temp_storage;
	add.s32 	%r142, %r255, %r254;
	st.shared.u32 	[%r142], %r1001;
	st.shared.u32 	[%r142+128], %r1002;
	st.shared.u32 	[%r142+256], %r1003;
	st.shared.u32 	[%r142+384], %r1004;
	st.shared.u32 	[%r142+512], %r1005;
	st.shared.u32 	[%r142+640], %r1006;
	st.shared.u32 	[%r142+768], %r1007;
	st.shared.u32 	[%r142+896], %r1008;
	st.shared.u32 	[%r142+1024], %r1009;
	st.shared.u32 	[%r142+1152], %r1010;
	st.shared.u32 	[%r142+1280], %r1011;
	st.shared.u32 	[%r142+1408], %r1012;
	st.shared.u32 	[%r142+1536], %r1013;
	st.shared.u32 	[%r142+1664], %r1014;
	st.shared.u32 	[%r142+1792], %r1015;
	st.shared.u32 	[%r142+1920], %r1016;
	st.shared.u32 	[%r142+2048], %r1017;
	st.shared.u32 	[%r142+2176], %r1018;
	st.shared.u32 	[%r142+2304], %r1019;
	st.shared.u32 	[%r142+2432], %r1020;
	st.shared.u32 	[%r142+2560], %r1021;
	st.shared.u32 	[%r142+2688], %r1022;
	bar.warp.sync 	-1;
	mad.lo.s32 	%r143, %r252, 84, %r142;
	ld.shared.v2.u32 	{%r144, %r145}, [%r143];
	ld.shared.v2.u32 	{%r146, %r147}, [%r143+8];
	ld.shared.v2.u32 	{%r148, %r149}, [%r143+16];
	ld.shared.v2.u32 	{%r150, %r151}, [%r143+24];
	ld.shared.v2.u32 	{%r152, %r153}, [%r143+32];
	ld.shared.v2.u32 	{%r154, %r155}, [%r143+40];
	ld.shared.v2.u32 	{%r156, %r157}, [%r143+48];
	ld.shared.v2.u32 	{%r158, %r159}, [%r143+56];
	ld.shared.v2.u32 	{%r160, %r161}, [%r143+64];
	ld.shared.v2.u32 	{%r162, %r163}, [%r143+72];
	ld.shared.v2.u32 	{%r164, %r165}, [%r143+80];
	bar.sync 	0;
	setp.ne.s32 	%p25, %r986, 0;
	@%p25 bra 	$L__BB4_75;
	add.s32 	%r485, %r145, %r144;
	add.s32 	%r486, %r146, %r485;
	add.s32 	%r487, %r147, %r486;
	add.s32 	%r488, %r148, %r487;
	add.s32 	%r489, %r149, %r488;
	add.s32 	%r490, %r150, %r489;
	add.s32 	%r491, %r151, %r490;
	add.s32 	%r492, %r152, %r491;
	add.s32 	%r493, %r153, %r492;
	add.s32 	%r494, %r154, %r493;
	add.s32 	%r495, %r155, %r494;
	add.s32 	%r496, %r156, %r495;
	add.s32 	%r497, %r157, %r496;
	add.s32 	%r498, %r158, %r497;
	add.s32 	%r499, %r159, %r498;
	add.s32 	%r500, %r160, %r499;
	add.s32 	%r501, %r161, %r500;
	add.s32 	%r502, %r162, %r501;
	add.s32 	%r503, %r163, %r502;
	add.s32 	%r504, %r164, %r503;
	add.s32 	%r459, %r165, %r504;
	mov.b32 	%r457, 1;
	mov.b32 	%r482, 0;
	mov.b32 	%r484, -1;
	// begin inline asm
	{  .reg .s32 r0;  .reg .pred p;  shfl.sync.up.b32 r0|p, %r459, %r457, %r482, %r484;  @p add.s32 r0, r0, %r459;  mov.s32 %r455, r0;}
	// end inline asm
	mov.b32 	%r463, 2;
	// begin inline asm
	{  .reg .s32 r0;  .reg .pred p;  shfl.sync.up.b32 r0|p, %r455, %r463, %r482, %r484;  @p add.s32 r0, r0, %r455;  mov.s32 %r461, r0;}
	// end inline asm
	mov.b32 	%r469, 4;
	// begin inline asm
	{  .reg .s32 r0;  .reg .pred p;  shfl.sync.up.b32 r0|p, %r461, %r469, %r482, %r484;  @p add.s32 r0, r0, %r461;  mov.s32 %r467, r0;}
	// end inline asm
	mov.b32 	%r475, 8;
	// begin inline asm
	{  .reg .s32 r0;  .reg .pred p;  shfl.sync.up.b32 r0|p, %r467, %r475, %r482, %r484;  @p add.s32 r0, r0, %r467;  mov.s32 %r473, r0;}
	// end inline asm
	mov.b32 	%r481, 16;
	// begin inline asm
	{  .reg .s32 r0;  .reg .pred p;  shfl.sync.up.b32 r0|p, %r473, %r481, %r482, %r484;  @p add.s32 r0, r0, %r473;  mov.s32 %r479, r0;}
	// end inline asm
	setp.ne.s32 	%p67, %r252, 31;
	@%p67 bra 	$L__BB4_74;
	shl.b32 	%r505, %r141, 2;
	mov.u32 	%r506, _ZZN3cub18CUB_300001_SM_10006detail4scan16DeviceScanKernelINS2_10policy_hubIiiijN4cuda3std3__44plusIvEEE10Policy1000EPiSC_NS0_13ScanTileStateIiLb1EEES9_NS0_8NullTypeEjiLb0ESF_EEvT0_T1_T2_iT3_T4_T5_E12temp_storage;
	add.s32 	%r507, %r506, %r505;
	st.shared.u32 	[%r507+16], %r479;
$L__BB4_74:
	sub.s32 	%r508, %r479, %r459;
	bar.sync 	0;
	ld.shared.v4.u32 	{%r509, %r510, %r511, %r512}, [_ZZN3cub18CUB_300001_SM_10006detail4scan16DeviceScanKernelINS2_10policy_hubIiiijN4cuda3std3__44plusIvEEE10Policy1000EPiSC_NS0_13ScanTileStateIiLb1EEES9_NS0_8NullTypeEjiLb0ESF_EEvT0_T1_T2_iT3_T4_T5_E12temp_storage+16];
	add.s32 	%r513, %r510, %r509;
	setp.eq.s32 	%p68, %r141, 2;
	selp.b32 	%r514, %r513, %r509, %p68;
	add.s32 	%r515, %r513, %r511;
	setp.eq.s32 	%p69, %r141, 3;
	selp.b32 	%r516, %r515, %r514, %p69;
	add.s32 	%r517, %r515, %r512;
	setp.eq.s32 	%p70, %r141, 4;
	selp.b32 	%r518, %r517, %r516, %p70;
	ld.shared.v4.u32 	{%r519, %r520, %r521, %r522}, [_ZZN3cub18CUB_300001_SM_10006detail4scan16DeviceScanKernelINS2_10policy_hubIiiijN4cuda3std3__44plusIvEEE10Policy1000EPiSC_NS0_13ScanTileStateIiLb1EEES9_NS0_8NullTypeEjiLb0ESF_EEvT0_T1_T2_iT3_T4_T5_E12temp_storage+32];
	add.s32 	%r523, %r517, %r519;
	setp.eq.s32 	%p71, %r141, 5;
	selp.b32 	%r524, %r523, %r518, %p71;
	add.s32 	%r525, %r523, %r520;
	setp.eq.s32 	%p72, %r141, 6;
	selp.b32 	%r526, %r525, %r524, %p72;
	add.s32 	%r527, %r525, %r521;
	setp.eq.s32 	%p73, %r141, 7;
	selp.b32 	%r528, %r527, %r526, %p73;
	add.s32 	%r529, %r527, %r522;
	setp.eq.s32 	%p74, %r141, 8;
	selp.b32 	%r530, %r529, %r528, %p74;
	.pragma "used_bytes_mask 4095";
	ld.shared.v4.u32 	{%r531, %r532, %r533, %r534}, [_ZZN3cub18CUB_300001_SM_10006detail4scan16DeviceScanKernelINS2_10policy_hubIiiijN4cuda3std3__44plusIvEEE10Policy1000EPiSC_NS0_13ScanTileStateIiLb1EEES9_NS0_8NullTypeEjiLb0ESF_EEvT0_T1_T2_iT3_T4_T5_E12temp_storage+48];
	add.s32 	%r535, %r529, %r531;
	setp.eq.s32 	%p75, %r141, 9;
	selp.b32 	%r536, %r535, %r530, %p75;
	add.s32 	%r537, %r535, %r532;
	setp.eq.s32 	%p76, %r141, 10;
	selp.b32 	%r538, %r537, %r536, %p76;
	add.s32 	%r539, %r537, %r533;
	setp.eq.s32 	%p77, %r141, 11;
	selp.b32 	%r540, %r539, %r538, %p77;
	setp.lt.u32 	%p78, %r82, 32;
	setp.eq.s32 	%p79, %r252, 0;
	selp.b32 	%r541, 0, %r508, %p79;
	add.s32 	%r542, %r540, %r541;
	selp.b32 	%r543, %r508, %r542, %p78;
	setp.eq.s32 	%p80, %r82, 0;
	selp.b32 	%r1037, 0, %r543, %p80;
	bra.uni 	$L__BB4_94;
$L__BB4_75:
	add.s32 	%r286, %r145, %r144;
	add.s32 	%r287, %r146, %r286;
	add.s32 	%r288, %r147, %r287;
	add.s32 	%r289, %r148, %r288;
	add.s32 	%r290, %r149, %r289;
	add.s32 	%r291, %r150, %r290;
	add.s32 	%r292, %r151, %r291;
	add.s32 	%r293, %r152, %r292;
	add.s32 	%r294, %r153, %r293;
	add.s32 	%r295, %r154, %r294;
	add.s32 	%r296, %r155, %r295;
	add.s32 	%r297, %r156, %r296;
	add.s32 	%r298, %r157, %r297;
	add.s32 	%r299, %r158, %r298;
	add.s32 	%r300, %r159, %r299;
	add.s32 	%r301, %r160, %r300;
	add.s32 	%r302, %r161, %r301;
	add.s32 	%r303, %r162, %r302;
	add.s32 	%r304, %r163, %r303;
	add.s32 	%r305, %r164, %r304;
	add.s32 	%r260, %r165, %r305;
	mov.b32 	%r258, 1;
	mov.b32 	%r283, 0;
	mov.b32 	%r285, -1;
	// begin inline asm
	{  .reg .s32 r0;  .reg .pred p;  shfl.sync.up.b32 r0|p, %r260, %r258, %r283, %r285;  @p add.s32 r0, r0, %r260;  mov.s32 %r256, r0;}
	// end inline asm
	mov.b32 	%r264, 2;
	// begin inline asm
	{  .reg .s32 r0;  .reg .pred p;  shfl.sync.up.b32 r0|p, %r256, %r264, %r283, %r285;  @p add.s32 r0, r0, %r256;  mov.s32 %r262, r0;}
	// end inline asm
	mov.b32 	%r270, 4;
	// begin inline asm
	{  .reg .s32 r0;  .reg .pred p;  shfl.sync.up.b32 r0|p, %r262, %r270, %r283, %r285;  @p add.s32 r0, r0, %r262;  mov.s32 %r268, r0;}
	// end inline asm
	mov.b32 	%r276, 8;
	// begin inline asm
	{  .reg .s32 r0;  .reg .pred p;  shfl.sync.up.b32 r0|p, %r268, %r276, %r283, %r285;  @p add.s32 r0, r0, %r268;  mov.s32 %r274, r0;}
	// end inline asm
	mov.b32 	%r282, 16;
	// begin inline asm
	{  .reg .s32 r0;  .reg .pred p;  shfl.sync.up.b32 r0|p, %r274, %r282, %r283, %r285;  @p add.s32 r0, r0, %r274;  mov.s32 %r280, r0;}
	// end inline asm
	setp.ne.s32 	%p26, %r252, 31;
	@%p26 bra 	$L__BB4_77;
	shl.b32 	%r306, %r141, 2;
	mov.u32 	%r307, _ZZN3cub18CUB_300001_SM_10006detail4scan16DeviceScanKernelINS2_10policy_hubIiiijN4cuda3std3__44plusIvEEE10Policy1000EPiSC_NS0_13ScanTileStateIiLb1EEES9_NS0_8NullTypeEjiLb0ESF_EEvT0_T1_T2_iT3_T4_T5_E12temp_storage;
	add.s32 	%r308, %r307, %r306;
	st.shared.u32 	[%r308+16], %r280;
$L__BB4_77:
	sub.s32 	%r309, %r280, %r260;
	bar.sync 	0;
	ld.shared.v4.u32 	{%r310, %r311, %r312, %r313}, [_ZZN3cub18CUB_300001_SM_10006detail4scan16DeviceScanKernelINS2_10policy_hubIiiijN4cuda3std3__44plusIvEEE10Policy1000EPiSC_NS0_13ScanTileStateIiLb1EEES9_NS0_8NullTypeEjiLb0ESF_EEvT0_T1_T2_iT3_T4_T5_E12temp_storage+16];
	add.s32 	%r314, %r311, %r310;
	setp.eq.s32 	%p27, %r141, 2;
	selp.b32 	%r315, %r314, %r310, %p27;
	add.s32 	%r316, %r314, %r312;
	setp.eq.s32 	%p28, %r141, 3;
	selp.b32 	%r317, %r316, %r315, %p28;
	add.s32 	%r318, %r316, %r313;
	setp.eq.s32 	%p29, %r141, 4;
	selp.b32 	%r319, %r318, %r317, %p29;
	ld.shared.v4.u32 	{%r320, %r321, %r322, %r323}, [_ZZN3cub18CUB_300001_SM_10006detail4scan16DeviceScanKernelINS2_10policy_hubIiiijN4cuda3std3__44plusIvEEE10Policy1000EPiSC_NS0_13ScanTileStateIiLb1EEES9_NS0_8NullTypeEjiLb0ESF_EEvT0_T1_T2_iT3_T4_T5_E12temp_storage+32];
	add.s32 	%r324, %r318, %r320;
	setp.eq.s32 	%p30, %r141, 5;
	selp.b32 	%r325, %r324, %r319, %p30;
	add.s32 	%r326, %r324, %r321;
	setp.eq.s32 	%p31, %r141, 6;
	selp.b32 	%r327, %r326, %r325, %p31;
	add.s32 	%r328, %r326, %r322;
	setp.eq.s32 	%p32, %r141, 7;
	selp.b32 	%r329, %r328, %r327, %p32;
	add.s32 	%r330, %r328, %r323;
	setp.eq.s32 	%p33, %r141, 8;
	selp.b32 	%r331, %r330, %r329, %p33;
	ld.shared.v4.u32 	{%r332, %r333, %r334, %r335}, [_ZZN3cub18CUB_300001_SM_10006detail4scan16DeviceScanKernelINS2_10policy_hubIiiijN4cuda3std3__44plusIvEEE10Policy1000EPiSC_NS0_13ScanTileStateIiLb1EEES9_NS0_8NullTypeEjiLb0ESF_EEvT0_T1_T2_iT3_T4_T5_E12temp_storage+48];
	add.s32 	%r336, %r330, %r332;
	setp.eq.s32 	%p34, %r141, 9;
	selp.b32 	%r337, %r336, %r331, %p34;
	add.s32 	%r338, %r336, %r333;
	setp.eq.s32 	%p35, %r141, 10;
	selp.b32 	%r339, %r338, %r337, %p35;
	add.s32 	%r340, %r338, %r334;
	setp.eq.s32 	%p36, %r141, 11;
	selp.b32 	%r341, %r340, %r339, %p36;
	add.s32 	%r171, %r340, %r335;
	setp.gt.u32 	%p37, %r82, 31;
	setp.lt.u32 	%p38, %r82, 32;
	setp.eq.s32 	%p39, %r252, 0;
	selp.b32 	%r342, 0, %r309, %p39;
	add.s32 	%r1036, %r341, %r342;
	selp.b32 	%r173, %r309, %r1036, %p38;
	@%p37 bra 	$L__BB4_93;
	setp.ne.s32 	%p40, %r82, 0;
	mul.wide.s32 	%rd17, %r986, 8;
	add.s64 	%rd9, %rd2, %rd17;
	@%p40 bra 	$L__BB4_80;
	st.shared.u32 	[_ZZN3cub18CUB_300001_SM_10006detail4scan16DeviceScanKernelINS2_10policy_hubIiiijN4cuda3std3__44plusIvEEE10Policy1000EPiSC_NS0_13ScanTileStateIiLb1EEES9_NS0_8NullTypeEjiLb0ESF_EEvT0_T1_T2_iT3_T4_T5_E12temp_storage+12], %r171;
	add.s64 	%rd18, %rd9, 256;
	mov.b32 	%r343, 100;
	// begin inline asm
	st.relaxed.gpu.v2.u32 [%rd18], {%r343, %r171};
	// end inline asm
$L__BB4_80:
	not.b32 	%r349, %r82;
	add.s32 	%r1031, %r986, %r349;
	mov.b32 	%r345, 830;
	// begin inline asm
	nanosleep.u32 %r345;
	// end inline asm
	mul.wide.s32 	%rd20, %r1031, 8;
	add.s64 	%rd21, %rd2, %rd20;
	add.s64 	%rd19, %rd21, 256;
	// begin inline asm
	ld.relaxed.gpu.v2.u32 {%r1033, %r1025}, [%rd19];
	// end inline asm
	mov.b32 	%r1026, 952;
$L__BB4_81:
	setp.eq.s32 	%p41, %r1033, 99;
	mov.b32 	%r350, -1;
	vote.sync.any.pred 	%p42, %p41, %r350;
	not.pred 	%p43, %p42;
	@%p43 bra 	$L__BB4_83;
	mul.lo.s32 	%r453, %r986, 16807;
	and.b32  	%r986, %r453, 2147483647;
	add.s32 	%r454, %r1026, 1;
	rem.u32 	%r450, %r986, %r454;
	// begin inline asm
	nanosleep.u32 %r450;
	// end inline asm
	shr.u32 	%r1026, %r1026, 1;
	// begin inline asm
	ld.relaxed.gpu.v2.u32 {%r1033, %r1025}, [%rd19];
	// end inline asm
	bra.uni 	$L__BB4_81;
$L__BB4_83:
	setp.eq.s32 	%p44, %r1033, 101;
	mov.b32 	%r377, -1;
	vote.sync.ballot.b32 	%r379, %p44, %r377;
	// begin inline asm
	mov.u32 %r352, %lanemask_ge;
	// end inline asm
	and.b32  	%r380, %r379, %r352;
	or.b32  	%r381, %r380, -2147483648;
	add.s32 	%r382, %r381, -1;
	not.b32 	%r383, %r381;
	and.b32  	%r384, %r383, %r382;
	popc.b32 	%r356, %r384;
	mov.b32 	%r355, 1;
	// begin inline asm
	shfl.sync.down.b32 %r353, %r1025, %r355, %r356, %r377;
	// end inline asm
	setp.lt.s32 	%p46, %r252, %r356;
	selp.b32 	%r385, %r353, 0, %p46;
	add.s32 	%r359, %r385, %r1025;
	mov.b32 	%r360, 2;
	// begin inline asm
	shfl.sync.down.b32 %r358, %r359, %r360, %r356, %r377;
	// end inline asm
	add.s32 	%r386, %r252, 2;
	setp.gt.s32 	%p47, %r386, %r356;
	selp.b32 	%r387, 0, %r358, %p47;
	add.s32 	%r364, %r359, %r387;
	mov.b32 	%r365, 4;
	// begin inline asm
	shfl.sync.down.b32 %r363, %r364, %r365, %r356, %r377;
	// end inline asm
	add.s32 	%r388, %r252, 4;
	setp.gt.s32 	%p48, %r388, %r356;
	selp.b32 	%r389, 0, %r363, %p48;
	add.s32 	%r369, %r364, %r389;
	mov.b32 	%r370, 8;
	// begin inline asm
	shfl.sync.down.b32 %r368, %r369, %r370, %r356, %r377;
	// end inline asm
	add.s32 	%r390, %r252, 8;
	setp.gt.s32 	%p49, %r390, %r356;
	selp.b32 	%r391, 0, %r368, %p49;
	add.s32 	%r374, %r369, %r391;
	mov.b32 	%r375, 16;
	// begin inline asm
	shfl.sync.down.b32 %r373, %r374, %r375, %r356, %r377;
	// end inline asm
	add.s32 	%r392, %r252, 16;
	setp.gt.s32 	%p50, %r392, %r356;
	selp.b32 	%r393, 0, %r373, %p50;
	add.s32 	%r1029, %r374, %r393;
	add.s64 	%rd10, %rd2, 256;
	mov.b32 	%r1027, 952;
$L__BB4_84:
	setp.ne.s32 	%p51, %r1033, 101;
	mov.b32 	%r394, -1;
	vote.sync.all.pred 	%p52, %p51, %r394;
	not.pred 	%p53, %p52;
	@%p53 bra 	$L__BB4_89;
	shr.u32 	%r1027, %r1027, 1;
	mul.wide.s32 	%rd24, %r1031, 8;
	add.s64 	%rd25, %rd10, %rd24;
	add.s64 	%rd23, %rd25, -256;
	// begin inline asm
	ld.relaxed.gpu.v2.u32 {%r1033, %r1034}, [%rd23];
	// end inline asm
	mov.u32 	%r1035, %r1027;
$L__BB4_86:
	setp.eq.s32 	%p57, %r1033, 99;
	mov.b32 	%r402, -1;
	vote.sync.any.pred 	%p58, %p57, %r402;
	not.pred 	%p59, %p58;
	@%p59 bra 	$L__BB4_88;
	mul.lo.s32 	%r448, %r986, 16807;
	and.b32  	%r986, %r448, 2147483647;
	add.s32 	%r449, %r1035, 1;
	rem.u32 	%r445, %r986, %r449;
	// begin inline asm
	nanosleep.u32 %r445;
	// end inline asm
	shr.u32 	%r1035, %r1035, 1;
	// begin inline asm
	ld.relaxed.gpu.v2.u32 {%r1033, %r1034}, [%rd23];
	// end inline asm
	bra.uni 	$L__BB4_86;
$L__BB4_88:
	setp.eq.s32 	%p60, %r1033, 101;
	mov.b32 	%r428, -1;
	vote.sync.ballot.b32 	%r429, %p60, %r428;
	and.b32  	%r430, %r429, %r352;
	or.b32  	%r431, %r430, -2147483648;
	add.s32 	%r432, %r431, -1;
	not.b32 	%r433, %r431;
	and.b32  	%r434, %r433, %r432;
	popc.b32 	%r407, %r434;
	mov.b32 	%r406, 1;
	// begin inline asm
	shfl.sync.down.b32 %r404, %r1034, %r406, %r407, %r428;
	// end inline asm
	setp.lt.s32 	%p62, %r252, %r407;
	selp.b32 	%r435, %r404, 0, %p62;
	add.s32 	%r410, %r435, %r1034;
	mov.b32 	%r411, 2;
	// begin inline asm
	shfl.sync.down.b32 %r409, %r410, %r411, %r407, %r428;
	// end inline asm
	add.s32 	%r436, %r252, 2;
	setp.gt.s32 	%p63, %r436, %r407;
	selp.b32 	%r437, 0, %r409, %p63;
	add.s32 	%r415, %r410, %r437;
	mov.b32 	%r416, 4;
	// begin inline asm
	shfl.sync.down.b32 %r414, %r415, %r416, %r407, %r428;
	// end inline asm
	add.s32 	%r438, %r252, 4;
	setp.gt.s32 	%p64, %r438, %r407;
	selp.b32 	%r439, 0, %r414, %p64;
	add.s32 	%r420, %r415, %r439;
	mov.b32 	%r421, 8;
	// begin inline asm
	shfl.sync.down.b32 %r419, %r420, %r421, %r407, %r428;
	// end inline asm
	add.s32 	%r440, %r252, 8;
	setp.gt.s32 	%p65, %r440, %r407;
	selp.b32 	%r441, 0, %r419, %p65;
	add.s32 	%r425, %r420, %r441;
	mov.b32 	%r426, 16;
	// begin inline asm
	shfl.sync.down.b32 %r424, %r425, %r426, %r407, %r428;
	// end inline asm
	add.s32 	%r442, %r252, 16;
	setp.gt.s32 	%p66, %r442, %r407;
	selp.b32 	%r443, 0, %r424, %p66;
	add.s32 	%r444, %r443, %r1029;
	add.s32 	%r1029, %r444, %r425;
	add.s32 	%r1031, %r1031, -32;
	bra.uni 	$L__BB4_84;
$L__BB4_89:
	@%p40 bra 	$L__BB4_91;
	add.s32 	%r397, %r1029, %r171;
	add.s64 	%rd22, %rd9, 256;
	mov.b32 	%r396, 101;
	// begin inline asm
	st.relaxed.gpu.v2.u32 [%rd22], {%r396, %r397};
	// end inline asm
	st.shared.u32 	[_ZZN3cub18CUB_300001_SM_10006detail4scan16DeviceScanKernelINS2_10policy_hubIiiijN4cuda3std3__44plusIvEEE10Policy1000EPiSC_NS0_13ScanTileStateIiLb1EEES9_NS0_8NullTypeEjiLb0ESF_EEvT0_T1_T2_iT3_T4_T5_E12temp_storage+4], %r1029;
	st.shared.u32 	[_ZZN3cub18CUB_300001_SM_10006detail4scan16DeviceScanKernelINS2_10policy_hubIiiijN4cuda3std3__44plusIvEEE10Policy1000EPiSC_NS0_13ScanTileStateIiLb1EEES9_NS0_8NullTypeEjiLb0ESF_EEvT0_T1_T2_iT3_T4_T5_E12temp_storage+8], %r397;
$L__BB4_91:
	setp.ne.s32 	%p55, %r252, 0;
	mov.u32 	%r1036, %r173;
	@%p55 bra 	$L__BB4_93;
	st.shared.u32 	[_ZZN3cub18CUB_300001_SM_10006detail4scan16DeviceScanKernelINS2_10policy_hubIiiijN4cuda3std3__44plusIvEEE10Policy1000EPiSC_NS0_13ScanTileStateIiLb1EEES9_NS0_8NullTypeEjiLb0ESF_EEvT0_T1_T2_iT3_T4_T5_E12temp_storage+76], %r1029;
	mov.u32 	%r1036, %r1029;
$L__BB4_93:
	bar.sync 	0;
	setp.eq.s32 	%p56, %r82, 0;
	ld.shared.u32 	%r398, [_ZZN3cub18CUB_300001_SM_10006detail4scan16DeviceScanKernelINS2_10policy_hubIiiijN4cuda3std3__44plusIvEEE10Policy1000EPiSC_NS0_13ScanTileStateIiLb1EEES9_NS0_8NullTypeEjiLb0ESF_EEvT0_T1_T2_iT3_T4_T5_E12temp_storage+76];
	selp.b32 	%r399, 0, %r398, %p56;
	add.s32 	%r1037, %r399, %r1036;
$L__BB4_94:
	add.s32 	%r544, %r1037, %r144;
	add.s32 	%r545, %r145, %r544;
	add.s32 	%r546, %r146, %r545;
	add.s32 	%r547, %r147, %r546;
	add.s32 	%r548, %r148, %r547;
	add.s32 	%r549, %r149, %r548;
	add.s32 	%r550, %r150, %r549;
	add.s32 	%r551, %r151, %r550;
	add.s32 	%r552, %r152, %r551;
	add.s32 	%r553, %r153, %r552;
	add.s32 	%r554, %r154, %r553;
	add.s32 	%r555, %r155, %r554;
	add.s32 	%r556, %r156, %r555;
	add.s32 	%r557, %r157, %r556;
	add.s32 	%r558, %r158, %r557;
	add.s32 	%r559, %r159, %r558;
	add.s32 	%r560, %r160, %r559;
	add.s32 	%r561, %r161, %r560;
	add.s32 	%r562, %r162, %r561;
	add.s32 	%r563, %r163, %r562;
	add.s32 	%r564, %r164, %r563;
	add.s32 	%r565, %r165, %r564;
	bar.sync 	0;
	st.shared.v2.u32 	[%r143], {%r544, %r545};
	st.shared.v2.u32 	[%r143+8], {%r546, %r547};
	st.shared.v2.u32 	[%r143+16], {%r548, %r549};
	st.shared.v2.u32 	[%r143+24], {%r550, %r551};
	st.shared.v2.u32 	[%r143+32], {%r552, %r553};
	st.shared.v2.u32 	[%r143+40], {%r554, %r555};
	st.shared.v2.u32 	[%r143+48], {%r556, %r557};
	st.shared.v2.u32 	[%r143+56], {%r558, %r559};
	st.shared.v2.u32 	[%r143+64], {%r560, %r561};
	st.shared.v2.u32 	[%r143+72], {%r562, %r563};
	st.shared.v2.u32 	[%r143+80], {%r564, %r565};
	bar.warp.sync 	-1;
	ld.shared.u32 	%r212, [%r142];
	ld.shared.u32 	%r213, [%r142+128];
	ld.shared.u32 	%r214, [%r142+256];
	ld.shared.u32 	%r215, [%r142+384];
	ld.shared.u32 	%r216, [%r142+512];
	ld.shared.u32 	%r217, [%r142+640];
	ld.shared.u32 	%r218, [%r142+768];
	ld.shared.u32 	%r219, [%r142+896];
	ld.shared.u32 	%r220, [%r142+1024];
	ld.shared.u32 	%r221, [%r142+1152];
	ld.shared.u32 	%r222, [%r142+1280];
	ld.shared.u32 	%r223, [%r142+1408];
	ld.shared.u32 	%r224, [%r142+1536];
	ld.shared.u32 	%r225, [%r142+1664];
	ld.shared.u32 	%r226, [%r142+1792];
	ld.shared.u32 	%r227, [%r142+1920];
	ld.shared.u32 	%r228, [%r142+2048];
	ld.shared.u32 	%r229, [%r142+2176];
	ld.shared.u32 	%r230, [%r142+2304];
	ld.shared.u32 	%r231, [%r142+2432];
	ld.shared.u32 	%r232, [%r142+2560];
	ld.shared.u32 	%r233, [%r142+2688];
	setp.ne.s32 	%p81, %r82, 0;
	@%p81 bra 	$L__BB4_96;
	st.volatile.shared.u32 	[_ZZN3cub18CUB_300001_SM_10006detail4scan16DeviceScanKernelINS2_10policy_hubIiiijN4cuda3std3__44plusIvEEE10Policy1000EPiSC_NS0_13ScanTileStateIiLb1EEES9_NS0_8NullTypeEjiLb0ESF_EEvT0_T1_T2_iT3_T4_T5_E12temp_storage+33792], %r3;
$L__BB4_96:
	ld.param.u32 	%r985, [_ZN3cub18CUB_300001_SM_10006detail4scan16DeviceScanKernelINS2_10policy_hubIiiijN4cuda3std3__44plusIvEEE10Policy1000EPiSC_NS0_13ScanTileStateIiLb1EEES9_NS0_8NullTypeEjiLb0ESF_EEvT0_T1_T2_iT3_T4_T5__param_3];
	ld.param.u64 	%rd56, [_ZN3cub18CUB_300001_SM_10006detail4scan16DeviceScanKernelINS2_10policy_hubIiiijN4cuda3std3__44plusIvEEE10Policy1000EPiSC_NS0_13ScanTileStateIiLb1EEES9_NS0_8NullTypeEjiLb0ESF_EEvT0_T1_T2_iT3_T4_T5__param_1];
	bar.sync 	0;
	ld.volatile.shared.u32 	%r234, [_ZZN3cub18CUB_300001_SM_10006detail4scan16DeviceScanKernelINS2_10policy_hubIiiijN4cuda3std3__44plusIvEEE10Policy1000EPiSC_NS0_13ScanTileStateIiLb1EEES9_NS0_8NullTypeEjiLb0ESF_EEvT0_T1_T2_iT3_T4_T5_E12temp_storage+33792];
	setp.ge.s32 	%p82, %r84, %r234;
	cvt.u64.u32 	%rd32, %r84;
	mov.u32 	%r566, %ctaid.x;
	add.s32 	%r567, %r985, %r566;
	mul.lo.s32 	%r568, %r567, 8448;
	cvt.u64.u32 	%rd33, %r568;
	add.s64 	%rd34, %rd32, %rd33;
	cvta.to.global.u64 	%rd35, %rd56;
	shl.b64 	%rd36, %rd34, 2;
	add.s64 	%rd11, %rd35, %rd36;
	@%p82 bra 	$L__BB4_98;
	st.global.u32 	[%rd11], %r212;
$L__BB4_98:
	mov.u32 	%r569, %tid.x;
	and.b32  	%r570, %r569, 992;
	mul.lo.s32 	%r571, %r570, 22;
	and.b32  	%r572, %r569, 31;
	or.b32  	%r573, %r571, %r572;
	or.b32  	%r574, %r573, 32;
	setp.ge.s32 	%p83, %r574, %r234;
	@%p83 bra 	$L__BB4_100;
	st.global.u32 	[%rd11+128], %r213;
$L__BB4_100:
	setp.ge.s32 	%p84, %r89, %r234;
	@%p84 bra 	$L__BB4_102;
	st.global.u32 	[%rd11+256], %r214;
$L__BB4_102:
	setp.ge.s32 	%p85, %r92, %r234;
	@%p85 bra 	$L__BB4_104;
	st.global.u32 	[%rd11+384], %r215;
$L__BB4_104:
	setp.ge.s32 	%p86, %r95, %r234;
	@%p86 bra 	$L__BB4_106;
	st.global.u32 	[%rd11+512], %r216;
$L__BB4_106:
	add.s32 	%r580, %r573, 160;
	setp.ge.s32 	%p87, %r580, %r234;
	@%p87 bra 	$L__BB4_108;
	st.global.u32 	[%rd11+640], %r217;
$L__BB4_108:
	add.s32 	%r586, %r573, 192;
	setp.ge.s32 	%p88, %r586, %r234;
	@%p88 bra 	$L__BB4_110;
	st.global.u32 	[%rd11+768], %r218;
$L__BB4_110:
	setp.ge.s32 	%p89, %r102, %r234;
	@%p89 bra 	$L__BB4_112;
	st.global.u32 	[%rd11+896], %r219;
$L__BB4_112:
	add.s32 	%r592, %r573, 256;
	setp.ge.s32 	%p90, %r592, %r234;
	@%p90 bra 	$L__BB4_114;
	st.global.u32 	[%rd11+1024], %r220;
$L__BB4_114:
	add.s32 	%r598, %r573, 288;
	setp.ge.s32 	%p91, %r598, %r234;
	@%p91 bra 	$L__BB4_116;
	st.global.u32 	[%rd11+1152], %r221;
$L__BB4_116:
	add.s32 	%r604, %r573, 320;
	setp.ge.s32 	%p92, %r604, %r234;
	@%p92 bra 	$L__BB4_118;
	st.global.u32 	[%rd11+1280], %r222;
$L__BB4_118:
	setp.ge.s32 	%p93, %r111, %r234;
	@%p93 bra 	$L__BB4_120;
	st.global.u32 	[%rd11+1408], %r223;
$L__BB4_120:
	setp.ge.s32 	%p94, %r114, %r234;
	@%p94 bra 	$L__BB4_122;
	st.global.u32 	[%rd11+1536], %r224;
$L__BB4_122:
	setp.ge.s32 	%p95, %r117, %r234;
	@%p95 bra 	$L__BB4_124;
	st.global.u32 	[%rd11+1664], %r225;
$L__BB4_124:
	setp.ge.s32 	%p96, %r120, %r234;
	@%p96 bra 	$L__BB4_126;
	st.global.u32 	[%rd11+1792], %r226;
$L__BB4_126:
	add.s32 	%r610, %r573, 480;
	setp.ge.s32 	%p97, %r610, %r234;
	@%p97 bra 	$L__BB4_128;
	st.global.u32 	[%rd11+1920], %r227;
$L__BB4_128:
	setp.ge.s32 	%p98, %r125, %r234;
	@%p98 bra 	$L__BB4_130;
	st.global.u32 	[%rd11+2048], %r228;
$L__BB4_130:
	add.s32 	%r616, %r573, 544;
	setp.ge.s32 	%p99, %r616, %r234;
	@%p99 bra 	$L__BB4_132;
	st.global.u32 	[%rd11+2176], %r229;
$L__BB4_132:
	add.s32 	%r622, %r573, 576;
	setp.ge.s32 	%p100, %r622, %r234;
	@%p100 bra 	$L__BB4_134;
	st.global.u32 	[%rd11+2304], %r230;
$L__BB4_134:
	setp.ge.s32 	%p101, %r132, %r234;
	@%p101 bra 	$L__BB4_136;
	st.global.u32 	[%rd11+2432], %r231;
$L__BB4_136:
	add.s32 	%r628, %r573, 640;
	setp.ge.s32 	%p102, %r628, %r234;
	@%p102 bra 	$L__BB4_138;
	st.global.u32 	[%rd11+2560], %r232;
$L__BB4_138:
	setp.ge.s32 	%p103, %r137, %r234;
	@%p103 bra 	$L__BB4_140;
	st.global.u32 	[%rd11+2688], %r233;
$L__BB4_140:
	ret;

}
	// .globl	_ZN3cub18CUB_300001_SM_10006detail4scan16DeviceScanKernelINS2_10policy_hubIiiimN4cuda3std3__44plusIvEEE10Policy1000EPiSC_NS0_13ScanTileStateIiLb1EEES9_NS0_8NullTypeEmiLb0ESF_EEvT0_T1_T2_iT3_T4_T5_
.visible .entry _ZN3cub18CUB_300001_SM_10006detail4scan16DeviceScanKernelINS2_10policy_hubIiiimN4cuda3std3__44plusIvEEE10Policy1000EPiSC_NS0_13ScanTileStateIiLb1EEES9_NS0_8NullTypeEmiLb0ESF_EEvT0_T1_T2_iT3_T4_T5_(
	.param .u64 .ptr .align 1 _ZN3cub18CUB_300001_SM_10006detail4scan16DeviceScanKernelINS2_10policy_hubIiiimN4cuda3std3__44plusIvEEE10Policy1000EPiSC_NS0_13ScanTileStateIiLb1EEES9_NS0_8NullTypeEmiLb0ESF_EEvT0_T1_T2_iT3_T4_T5__param_0,
	.param .u64 .ptr .align 1 _ZN3cub18CUB_300001_SM_10006detail4scan16DeviceScanKernelINS2_10policy_hubIiiimN4cuda3std3__44plusIvEEE10Policy1000EPiSC_NS0_13ScanTileStateIiLb1EEES9_NS0_8NullTypeEmiLb0ESF_EEvT0_T1_T2_iT3_T4_T5__param_1,
	.param .align 8 .b8 _ZN3cub18CUB_300001_SM_10006detail4scan16DeviceScanKernelINS2_10policy_hubIiiimN4cuda3std3__44plusIvEEE10Policy1000EPiSC_NS0_13ScanTileStateIiLb1EEES9_NS0_8NullTypeEmiLb0ESF_EEvT0_T1_T2_iT3_T4_T5__param_2[8],
	.param .u32 _ZN3cub18CUB_300001_SM_10006detail4scan16DeviceScanKernelINS2_10policy_hubIiiimN4cuda3std3__44plusIvEEE10Policy1000EPiSC_NS0_13ScanTileStateIiLb1EEES9_NS0_8NullTypeEmiLb0ESF_EEvT0_T1_T2_iT3_T4_T5__param_3,
	.param .align 1 .b8 _ZN3cub18CUB_300001_SM_10006detail4scan16DeviceScanKernelINS2_10policy_hubIiiimN4cuda3std3__44plusIvEEE10Policy1000EPiSC_NS0_13ScanTileStateIiLb1EEES9_NS0_8NullTypeEmiLb0ESF_EEvT0_T1_T2_iT3_T4_T5__param_4[1],
	.param .align 1 .b8 _ZN3cub18CUB_300001_SM_10006detail4scan16DeviceScanKernelINS2_10policy_hubIiiimN4cuda3std3__44plusIvEEE10Policy1000EPiSC_NS0_13ScanTileStateIiLb1EEES9_NS0_8NullTypeEmiLb0ESF_EEvT0_T1_T2_iT3_T4_T5__param_5[1],
	.param .u64 _ZN3cub18CUB_300001_SM_10006detail4scan16DeviceScanKernelINS2_10policy_hubIiiimN4cuda3std3__44plusIvEEE10Policy1000EPiSC_NS0_13ScanTileStateIiLb1EEES9_NS0_8NullTypeEmiLb0ESF_EEvT0_T1_T2_iT3_T4_T5__param_6
)
.maxntid 416
{
	.reg .pred 	%p<158>;
	.reg .b32 	%r<1017>;
	.reg .b64 	%rd<94>;
	// demoted variable
	.shared .align 16 .b8 _ZZN3cub18CUB_300001_SM_10006detail4scan16DeviceScanKernelINS2_10policy_hubIiiimN4cuda3std3__44plusIvEEE10Policy1000EPiSC_NS0_13ScanTileStateIiLb1EEES9_NS0_8NullTypeEmiLb0ESF_EEvT0_T1_T2_iT3_T4_T5_E12temp_storage[31632];
	ld.param.u64 	%rd14, [_ZN3cub18CUB_300001_SM_10006detail4scan16DeviceScanKernelINS2_10policy_hubIiiimN4cuda3std3__44plusIvEEE10Policy1000EPiSC_NS0_13ScanTileStateIiLb1EEES9_NS0_8NullTypeEmiLb0ESF_EEvT0_T1_T2_iT3_T4_T5__param_0];
	ld.param.u64 	%rd1, [_ZN3cub18CUB_300001_SM_10006detail4scan16DeviceScanKernelINS2_10policy_hubIiiimN4cuda3std3__44plusIvEEE10Policy1000EPiSC_NS0_13ScanTileStateIiLb1EEES9_NS0_8NullTypeEmiLb0ESF_EEvT0_T1_T2_iT3_T4_T5__param_2];
	ld.param.u32 	%r202, [_ZN3cub18CUB_300001_SM_10006detail4scan16DeviceScanKernelINS2_10policy_hubIiiimN4cuda3std3__44plusIvEEE10Policy1000EPiSC_NS0_13ScanTileStateIiLb1EEES9_NS0_8NullTypeEmiLb0ESF_EEvT0_T1_T2_iT3_T4_T5__param_3];
	ld.param.u64 	%rd16, [_ZN3cub18CUB_300001_SM_10006detail4scan16DeviceScanKernelINS2_10policy_hubIiiimN4cuda3std3__44plusIvEEE10Policy1000EPiSC_NS0_13ScanTileStateIiLb1EEES9_NS0_8NullTypeEmiLb0ESF_EEvT0_T1_T2_iT3_T4_T5__param_6];
	mov.u32 	%r203, %ctaid.x;
	add.s32 	%r1, %r202, %r203;
	mul.wide.s32 	%rd2, %r1, 7904;
	sub.s64 	%rd3, %rd16, %rd2;
	setp.lt.u64 	%p1, %rd3, 7905;
	@%p1 bra 	$L__BB5_26;
	mov.u32 	%r2, %tid.x;
	and.b32  	%r652, %r2, 31;
	and.b32  	%r653, %r2, 992;
	mul.lo.s32 	%r654, %r653, 19;
	or.b32  	%r655, %r654, %r652;
	cvt.u64.u32 	%rd75, %r655;
	add.s64 	%rd4, %rd2, %rd75;
	shl.b64 	%rd76, %rd4, 2;
	add.s64 	%rd56, %rd14, %rd76;
	// begin inline asm
	ld.ca.u32 %r632, [%rd56];
	// end inline asm
	add.s64 	%rd57, %rd56, 128;
	// begin inline asm
	ld.ca.u32 %r633, [%rd57];
	// end inline asm
	add.s64 	%rd58, %rd56, 256;
	// begin inline asm
	ld.ca.u32 %r634, [%rd58];
	// end inline asm
	add.s64 	%rd59, %rd56, 384;
	// begin inline asm
	ld.ca.u32 %r635, [%rd59];
	// end inline asm
	add.s64 	%rd60, %rd56, 512;
	// begin inline asm
	ld.ca.u32 %r636, [%rd60];
	// end inline asm
	add.s64 	%rd61, %rd56, 640;
	// begin inline asm
	ld.ca.u32 %r637, [%rd61];
	// end inline asm
	add.s64 	%rd62, %rd56, 768;
	// begin inline asm
	ld.ca.u32 %r638, [%rd62];
	// end inline asm
	add.s64 	%rd63, %rd56, 896;
	// begin inline asm
	ld.ca.u32 %r639, [%rd63];
	// end inline asm
	add.s64 	%rd64, %rd56, 1024;
	// begin inline asm
	ld.ca.u32 %r640, [%rd64];
	// end inline asm
	add.s64 	%rd65, %rd56, 1152;
	// begin inline asm
	ld.ca.u32 %r641, [%rd65];
	// end inline asm
	add.s64 	%rd66, %rd56, 1280;
	// begin inline asm
	ld.ca.u32 %r642, [%rd66];
	// end inline asm
	add.s64 	%rd67, %rd56, 1408;
	// begin inline asm
	ld.ca.u32 %r643, [%rd67];
	// end inline asm
	add.s64 	%rd68, %rd56, 1536;
	// begin inline asm
	ld.ca.u32 %r644, [%rd68];
	// end inline asm
	add.s64 	%rd69, %rd56, 1664;
	// begin inline asm
	ld.ca.u32 %r645, [%rd69];
	// end inline asm
	add.s64 	%rd70, %rd56, 1792;
	// begin inline asm
	ld.ca.u32 %r646, [%rd70];
	// end inline asm
	add.s64 	%rd71, %rd56, 1920;
	// begin inline asm
	ld.ca.u32 %r647, [%rd71];
	// end inline asm
	add.s64 	%rd72, %rd56, 2048;
	// begin inline asm
	ld.ca.u32 %r648, [%rd72];
	// end inline asm
	add.s64 	%rd73, %rd56, 2176;
	// begin inline asm
	ld.ca.u32 %r649, [%rd73];
	// end inline asm
	add.s64 	%rd74, %rd56, 2304;
	// begin inline asm
	ld.ca.u32 %r650, [%rd74];
	// end inline asm
	// begin inline asm
	mov.u32 %r651, %laneid;
	// end inline asm
	shr.u32 	%r4, %r2, 5;
	mad.lo.s32 	%r656, %r4, 608, %r651;
	shl.b32 	%r657, %r656, 2;
	mov.u32 	%r658, _ZZN3cub18CUB_300001_SM_10006detail4scan16DeviceScanKernelINS2_10policy_hubIiiimN4cuda3std3__44plusIvEEE10Policy1000EPiSC_NS0_13ScanTileStateIiLb1EEES9_NS0_8NullTypeEmiLb0ESF_EEvT0_T1_T2_iT3_T4_T5_E12temp_storage;
	add.s32 	%r5, %r658, %r657;
	st.shared.u32 	[%r5], %r632;
	st.shared.u32 	[%r5+128], %r633;
	st.shared.u32 	[%r5+256], %r634;
	st.shared.u32 	[%r5+384], %r635;
	st.shared.u32 	[%r5+512], %r636;
	st.shared.u32 	[%r5+640], %r637;
	st.shared.u32 	[%r5+768], %r638;
	st.shared.u32 	[%r5+896], %r639;
	st.shared.u32 	[%r5+1024], %r640;
	st.shared.u32 	[%r5+1152], %r641;
	st.shared.u32 	[%r5+1280], %r642;
	st.shared.u32 	[%r5+1408], %r643;
	st.shared.u32 	[%r5+1536], %r644;
	st.shared.u32 	[%r5+1664], %r645;
	st.shared.u32 	[%r5+1792], %r646;
	st.shared.u32 	[%r5+1920], %r647;
	st.shared.u32 	[%r5+2048], %r648;
	st.shared.u32 	[%r5+2176], %r649;
	st.shared.u32 	[%r5+2304], %r650;
	bar.warp.sync 	-1;
	mad.lo.s32 	%r6, %r651, 72, %r5;
	ld.shared.u32 	%r7, [%r6];
	ld.shared.u32 	%r8, [%r6+4];
	ld.shared.u32 	%r9, [%r6+8];
	ld.shared.u32 	%r10, [%r6+12];
	ld.shared.u32 	%r11, [%r6+16];
	ld.shared.u32 	%r12, [%r6+20];
	ld.shared.u32 	%r13, [%r6+24];
	ld.shared.u32 	%r14, [%r6+28];
	ld.shared.u32 	%r15, [%r6+32];
	ld.shared.u32 	%r16, [%r6+36];
	ld.shared.u32 	%r17, [%r6+40];
	ld.shared.u32 	%r18, [%r6+44];
	ld.shared.u32 	%r19, [%r6+48];
	ld.shared.u32 	%r20, [%r6+52];
	ld.shared.u32 	%r21, [%r6+56];
	ld.shared.u32 	%r22, [%r6+60];
	ld.shared.u32 	%r23, [%r6+64];
	ld.shared.u32 	%r24, [%r6+68];
	ld.shared.u32 	%r25, [%r6+72];
	bar.sync 	0;
	setp.ne.s32 	%p100, %r1, 0;
	@%p100 bra 	$L__BB5_6;
	add.s32 	%r876, %r8, %r7;
	add.s32 	%r877, %r9, %r876;
	add.s32 	%r878, %r10, %r877;
	add.s32 	%r879, %r11, %r878;
	add.s32 	%r880, %r12, %r879;
	add.s32 	%r881, %r13, %r880;
	add.s32 	%r882, %r14, %r881;
	add.s32 	%r883, %r15, %r882;
	add.s32 	%r884, %r16, %r883;
	add.s32 	%r885, %r17, %r884;
	add.s32 	%r886, %r18, %r885;
	add.s32 	%r887, %r19, %r886;
	add.s32 	%r888, %r20, %r887;
	add.s32 	%r889, %r21, %r888;
	add.s32 	%r890, %r22, %r889;
	add.s32 	%r891, %r23, %r890;
	add.s32 	%r892, %r24, %r891;
	add.s32 	%r850, %r25, %r892;
	mov.b32 	%r848, 1;
	mov.b32 	%r873, 0;
	mov.b32 	%r875, -1;
	// begin inline asm
	{  .reg .s32 r0;  .reg .pred p;  shfl.sync.up.b32 r0|p, %r850, %r848, %r873, %r875;  @p add.s32 r0, r0, %r850;  mov.s32 %r846, r0;}
	// end inline asm
	mov.b32 	%r854, 2;
	// begin inline asm
	{  .reg .s32 r0;  .reg .pred p;  shfl.sync.up.b32 r0|p, %r846, %r854, %r873, %r875;  @p add.s32 r0, r0, %r846;  mov.s32 %r852, r0;}
	// end inline asm
	mov.b32 	%r860, 4;
	// begin inline asm
	{  .reg .s32 r0;  .reg .pred p;  shfl.sync.up.b32 r0|p, %r852, %r860, %r873, %r875;  @p add.s32 r0, r0, %r852;  mov.s32 %r858, r0;}
	// end inline asm
	mov.b32 	%r866, 8;
	// begin inline asm
	{  .reg .s32 r0;  .reg .pred p;  shfl.sync.up.b32 r0|p, %r858, %r866, %r873, %r875;  @p add.s32 r0, r0, %r858;  mov.s32 %r864, r0;}
	// end inline asm
	mov.b32 	%r872, 16;
	// begin inline asm
	{  .reg .s32 r0;  .reg .pred p;  shfl.sync.up.b32 r0|p, %r864, %r872, %r873, %r875;  @p add.s32 r0, r0, %r864;  mov.s32 %r870, r0;}
	// end inline asm
	setp.ne.s32 	%p143, %r651, 31;
	@%p143 bra 	$L__BB5_4;
	shl.b32 	%r893, %r4, 2;
	mov.u32 	%r894, _ZZN3cub18CUB_300001_SM_10006detail4scan16DeviceScanKernelINS2_10policy_hubIiiimN4cuda3std3__44plusIvEEE10Policy1000EPiSC_NS0_13ScanTileStateIiLb1EEES9_NS0_8NullTypeEmiLb0ESF_EEvT0_T1_T2_iT3_T4_T5_E12temp_storage;
	add.s32 	%r895, %r894, %r893;
	st.shared.u32 	[%r895+16], %r870;
$L__BB5_4:
	sub.s32 	%r896, %r870, %r850;
	bar.sync 	0;
	ld.shared.v4.u32 	{%r897, %r898, %r899, %r900}, [_ZZN3cub18CUB_300001_SM_10006detail4scan16DeviceScanKernelINS2_10policy_hubIiiimN4cuda3std3__44plusIvEEE10Policy1000EPiSC_NS0_13ScanTileStateIiLb1EEES9_NS0_8NullTypeEmiLb0ESF_EEvT0_T1_T2_iT3_T4_T5_E12temp_storage+16];
	add.s32 	%r901, %r898, %r897;
	setp.eq.s32 	%p144, %r4, 2;
	selp.b32 	%r902, %r901, %r897, %p144;
	add.s32 	%r903, %r901, %r899;
	setp.eq.s32 	%p145, %r4, 3;
	selp.b32 	%r904, %r903, %r902, %p145;
	add.s32 	%r905, %r903, %r900;
	setp.eq.s32 	%p146, %r4, 4;
	selp.b32 	%r906, %r905, %r904, %p146;
	ld.shared.v4.u32 	{%r907, %r908, %r909, %r910}, [_ZZN3cub18CUB_300001_SM_10006detail4scan16DeviceScanKernelINS2_10policy_hubIiiimN4cuda3std3__44plusIvEEE10Policy1000EPiSC_NS0_13ScanTileStateIiLb1EEES9_NS0_8NullTypeEmiLb0ESF_EEvT0_T1_T2_iT3_T4_T5_E12temp_storage+32];
	add.s32 	%r911, %r905, %r907;
	setp.eq.s32 	%p147, %r4, 5;
	selp.b32 	%r912, %r911, %r906, %p147;
	add.s32 	%r913, %r911, %r908;
	setp.eq.s32 	%p148, %r4, 6;
	selp.b32 	%r914, %r913, %r912, %p148;
	add.s32 	%r915, %r913, %r909;
	setp.eq.s32 	%p149, %r4, 7;
	selp.b32 	%r916, %r915, %r914, %p149;
	add.s32 	%r917, %r915, %r910;
	setp.eq.s32 	%p150, %r4, 8;
	selp.b32 	%r918, %r917, %r916, %p150;
	ld.shared.v4.u32 	{%r919, %r920, %r921, %r922}, [_ZZN3cub18CUB_300001_SM_10006detail4scan16DeviceScanKernelINS2_10policy_hubIiiimN4cuda3std3__44plusIvEEE10Policy1000EPiSC_NS0_13ScanTileStateIiLb1EEES9_NS0_8NullTypeEmiLb0ESF_EEvT0_T1_T2_iT3_T4_T5_E12temp_storage+48];
	add.s32 	%r923, %r917, %r919;
	setp.eq.s32 	%p151, %r4, 9;
	selp.b32 	%r924, %r923, %r918, %p151;
	add.s32 	%r925, %r923, %r920;
	setp.eq.s32 	%p152, %r4, 10;
	selp.b32 	%r926, %r925, %r924, %p152;
	add.s32 	%r927, %r925, %r921;
	setp.eq.s32 	%p153, %r4, 11;
	selp.b32 	%r928, %r927, %r926, %p153;
	add.s32 	%r28, %r927, %r922;
	setp.eq.s32 	%p154, %r4, 12;
	selp.b32 	%r929, %r28, %r928, %p154;
	setp.lt.u32 	%p155, %r2, 32;
	setp.eq.s32 	%p156, %r651, 0;
	selp.b32 	%r930, 0, %r896, %p156;
	add.s32 	%r931, %r929, %r930;
	selp.b32 	%r985, %r896, %r931, %p155;
	setp.ne.s32 	%p157, %r2, 0;
	@%p157 bra 	$L__BB5_25;
	ld.shared.u32 	%r935, [_ZZN3cub18CUB_300001_SM_10006detail4scan16DeviceScanKernelINS2_10policy_hubIiiimN4cuda3std3__44plusIvEEE10Policy1000EPiSC_NS0_13ScanTileStateIiLb1EEES9_NS0_8NullTypeEmiLb0ESF_EEvT0_T1_T2_iT3_T4_T5_E12temp_storage+64];
	add.s64 	%rd88, %rd1, 256;
	add.s32 	%r933, %r28, %r935;
	mov.b32 	%r932, 101;
	// begin inline asm
	st.relaxed.gpu.v2.u32 [%rd88], {%r932, %r933};
	// end inline asm
	mov.b32 	%r985, 0;
	bra.uni 	$L__BB5_25;
$L__BB5_6:
	add.s32 	%r689, %r8, %r7;
	add.s32 	%r690, %r9, %r689;
	add.s32 	%r691, %r10, %r690;
	add.s32 	%r692, %r11, %r691;
	add.s32 	%r693, %r12, %r692;
	add.s32 	%r694, %r13, %r693;
	add.s32 	%r695, %r14, %r694;
	add.s32 	%r696, %r15, %r695;
	add.s32 	%r697, %r16, %r696;
	add.s32 	%r698, %r17, %r697;
	add.s32 	%r699, %r18, %r698;
	add.s32 	%r700, %r19, %r699;
	add.s32 	%r701, %r20, %r700;
	add.s32 	%r702, %r21, %r701;
	add.s32 	%r703, %r22, %r702;
	add.s32 	%r704, %r23, %r703;
	add.s32 	%r705, %r24, %r704;
	add.s32 	%r663, %r25, %r705;
	mov.b32 	%r661, 1;
	mov.b32 	%r686, 0;
	mov.b32 	%r688, -1;
	// begin inline asm
	{  .reg .s32 r0;  .reg .pred p;  shfl.sync.up.b32 r0|p, %r663, %r661, %r686, %r688;  @p add.s32 r0, r0, %r663;  mov.s32 %r659, r0;}
	// end inline asm
	mov.b32 	%r667, 2;
	// begin inline asm
	{  .reg .s32 r0;  .reg .pred p;  shfl.sync.up.b32 r0|p, %r659, %r667, %r686, %r688;  @p add.s32 r0, r0, %r659;  mov.s32 %r665, r0;}
	// end inline asm
	mov.b32 	%r673, 4;
	// begin inline asm
	{  .reg .s32 r0;  .reg .pred p;  shfl.sync.up.b32 r0|p, %r665, %r673, %r686, %r688;  @p add.s32 r0, r0, %r665;  mov.s32 %r671, r0;}
	// end inline asm
	mov.b32 	%r679, 8;
	// begin inline asm
	{  .reg .s32 r0;  .reg .pred p;  shfl.sync.up.b32 r0|p, %r671, %r679, %r686, %r688;  @p add.s32 r0, r0, %r671;  mov.s32 %r677, r0;}
	// end inline asm
	mov.b32 	%r685, 16;
	// begin inline asm
	{  .reg .s32 r0;  .reg .pred p;  shfl.sync.up.b32 r0|p, %r677, %r685, %r686, %r688;  @p add.s32 r0, r0, %r677;  mov.s32 %r683, r0;}
	// end inline asm
	setp.ne.s32 	%p101, %r651, 31;
	@%p101 bra 	$L__BB5_8;
	shl.b32 	%r706, %r4, 2;
	mov.u32 	%r707, _ZZN3cub18CUB_300001_SM_10006detail4scan16DeviceScanKernelINS2_10policy_hubIiiimN4cuda3std3__44plusIvEEE10Policy1000EPiSC_NS0_13ScanTileStateIiLb1EEES9_NS0_8NullTypeEmiLb0ESF_EEvT0_T1_T2_iT3_T4_T5_E12temp_storage;
	add.s32 	%r708, %r707, %r706;
	st.shared.u32 	[%r708+16], %r683;
$L__BB5_8:
	sub.s32 	%r709, %r683, %r663;
	bar.sync 	0;
	ld.shared.v4.u32 	{%r710, %r711, %r712, %r713}, [_ZZN3cub18CUB_300001_SM_10006detail4scan16DeviceScanKernelINS2_10policy_hubIiiimN4cuda3std3__44plusIvEEE10Policy1000EPiSC_NS0_13ScanTileStateIiLb1EEES9_NS0_8NullTypeEmiLb0ESF_EEvT0_T1_T2_iT3_T4_T5_E12temp_storage+16];
	add.s32 	%r714, %r711, %r710;
	setp.eq.s32 	%p102, %r4, 2;
	selp.b32 	%r715, %r714, %r710, %p102;
	add.s32 	%r716, %r714, %r712;
	setp.eq.s32 	%p103, %r4, 3;
	selp.b32 	%r717, %r716, %r715, %p103;
	add.s32 	%r718, %r716, %r713;
	setp.eq.s32 	%p104, %r4, 4;
	selp.b32 	%r719, %r718, %r717, %p104;
	ld.shared.v4.u32 	{%r720, %r721, %r722, %r723}, [_ZZN3cub18CUB_300001_SM_10006detail4scan16DeviceScanKernelINS2_10policy_hubIiiimN4cuda3std3__44plusIvEEE10Policy1000EPiSC_NS0_13ScanTileStateIiLb1EEES9_NS0_8NullTypeEmiLb0ESF_EEvT0_T1_T2_iT3_T4_T5_E12temp_storage+32];
	add.s32 	%r724, %r718, %r720;
	setp.eq.s32 	%p105, %r4, 5;
	selp.b32 	%r725, %r724, %r719, %p105;
	add.s32 	%r726, %r724, %r721;
	setp.eq.s32 	%p106, %r4, 6;
	selp.b32 	%r727, %r726, %r725, %p106;
	add.s32 	%r728, %r726, %r722;
	setp.eq.s32 	%p107, %r4, 7;
	selp.b32 	%r729, %r728, %r727, %p107;
	add.s32 	%r730, %r728, %r723;
	setp.eq.s32 	%p108, %r4, 8;
	selp.b32 	%r731, %r730, %r729, %p108;
	ld.shared.v4.u32 	{%r732, %r733, %r734, %r735}, [_ZZN3cub18CUB_300001_SM_10006detail4scan16DeviceScanKernelINS2_10policy_hubIiiimN4cuda3std3__44plusIvEEE10Policy1000EPiSC_NS0_13ScanTileStateIiLb1EEES9_NS0_8NullTypeEmiLb0ESF_EEvT0_T1_T2_iT3_T4_T5_E12temp_storage+48];
	add.s32 	%r736, %r730, %r732;
	setp.eq.s32 	%p109, %r4, 9;
	selp.b32 	%r737, %r736, %r731, %p109;
	add.s32 	%r738, %r736, %r733;
	setp.eq.s32 	%p110, %r4, 10;
	selp.b32 	%r739, %r738, %r737, %p110;
	add.s32 	%r740, %r738, %r734;
	setp.eq.s32 	%p111, %r4, 11;
	selp.b32 	%r741, %r740, %r739, %p111;
	add.s32 	%r742, %r740, %r735;
	setp.eq.s32 	%p112, %r4, 12;
	selp.b32 	%r743, %r742, %r741, %p112;
	ld.shared.u32 	%r744, [_ZZN3cub18CUB_300001_SM_10006detail4scan16DeviceScanKernelINS2_10policy_hubIiiimN4cuda3std3__44plusIvEEE10Policy1000EPiSC_NS0_13ScanTileStateIiLb1EEES9_NS0_8NullTypeEmiLb0ESF_EEvT0_T1_T2_iT3_T4_T5_E12temp_storage+64];
	add.s32 	%r32, %r742, %r744;
	setp.gt.u32 	%p113, %r2, 31;
	setp.lt.u32 	%p114, %r2, 32;
	setp.eq.s32 	%p115, %r651, 0;
	selp.b32 	%r745, 0, %r709, %p115;
	add.s32 	%r984, %r743, %r745;
	selp.b32 	%r34, %r709, %r984, %p114;
	@%p113 bra 	$L__BB5_24;
	setp.ne.s32 	%p116, %r2, 0;
	mul.wide.s32 	%rd77, %r1, 8;
	add.s64 	%rd5, %rd1, %rd77;
	@%p116 bra 	$L__BB5_11;
	st.shared.u32 	[_ZZN3cub18CUB_300001_SM_10006detail4scan16DeviceScanKernelINS2_10policy_hubIiiimN4cuda3std3__44plusIvEEE10Policy1000EPiSC_NS0_13ScanTileStateIiLb1EEES9_NS0_8NullTypeEmiLb0ESF_EEvT0_T1_T2_iT3_T4_T5_E12temp_storage+12], %r32;
	add.s64 	%rd78, %rd5, 256;
	mov.b32 	%r746, 100;
	// begin inline asm
	st.relaxed.gpu.v2.u32 [%rd78], {%r746, %r32};
	// end inline asm
$L__BB5_11:
	not.b32 	%r752, %r2;
	add.s32 	%r980, %r1, %r752;
	mov.b32 	%r748, 550;
	// begin inline asm
	nanosleep.u32 %r748;
	// end inline asm
	mul.wide.s32 	%rd80, %r980, 8;
	add.s64 	%rd81, %rd1, %rd80;
	add.s64 	%rd79, %rd81, 256;
	// begin inline asm
	ld.relaxed.gpu.v2.u32 {%r981, %r975}, [%rd79];
	// end inline asm
	mov.b32 	%r976, 478;
$L__BB5_12:
	setp.eq.s32 	%p117, %r981, 99;
	mov.b32 	%r753, -1;
	vote.sync.any.pred 	%p118, %p117, %r753;
	not.pred 	%p119, %p118;
	@%p119 bra 	$L__BB5_14;
	// begin inline asm
	nanosleep.u32 %r976;
	// end inline asm
	shr.u32 	%r976, %r976, 1;
	// begin inline asm
	ld.relaxed.gpu.v2.u32 {%r981, %r975}, [%rd79];
	// end inline asm
	bra.uni 	$L__BB5_12;
$L__BB5_14:
	setp.eq.s32 	%p120, %r981, 101;
	mov.b32 	%r780, -1;
	vote.sync.ballot.b32 	%r782, %p120, %r780;
	// begin inline asm
	mov.u32 %r755, %lanemask_ge;
	// end inline asm
	and.b32  	%r783, %r782, %r755;
	or.b32  	%r784, %r783, -2147483648;
	add.s32 	%r785, %r784, -1;
	not.b32 	%r786, %r784;
	and.b32  	%r787, %r786, %r785;
	popc.b32 	%r759, %r787;
	mov.b32 	%r758, 1;
	// begin inline asm
	shfl.sync.down.b32 %r756, %r975, %r758, %r759, %r780;
	// end inline asm
	setp.lt.s32 	%p122, %r651, %r759;
	selp.b32 	%r788, %r756, 0, %p122;
	add.s32 	%r762, %r788, %r975;
	mov.b32 	%r763, 2;
	// begin inline asm
	shfl.sync.down.b32 %r761, %r762, %r763, %r759, %r780;
	// end inline asm
	add.s32 	%r47, %r651, 2;
	setp.gt.s32 	%p123, %r47, %r759;
	selp.b32 	%r789, 0, %r761, %p123;
	add.s32 	%r767, %r762, %r789;
	mov.b32 	%r768, 4;
	// begin inline asm
	shfl.sync.down.b32 %r766, %r767, %r768, %r759, %r780;
	// end inline asm
	add.s32 	%r48, %r651, 4;
	setp.gt.s32 	%p124, %r48, %r759;
	selp.b32 	%r790, 0, %r766, %p124;
	add.s32 	%r772, %r767, %r790;
	mov.b32 	%r773, 8;
	// begin inline asm
	shfl.sync.down.b32 %r771, %r772, %r773, %r759, %r780;
	// end inline asm
	add.s32 	%r49, %r651, 8;
	setp.gt.s32 	%p125, %r49, %r759;
	selp.b32 	%r791, 0, %r771, %p125;
	add.s32 	%r777, %r772, %r791;
	mov.b32 	%r778, 16;
	// begin inline asm
	shfl.sync.down.b32 %r776, %r777, %r778, %r759, %r780;
	// end inline asm
	add.s32 	%r50, %r651, 16;
	setp.gt.s32 	%p126, %r50, %r759;
	selp.b32 	%r792, 0, %r776, %p126;
	add.s32 	%r979, %r777, %r792;
	add.s64 	%rd7, %rd1, 256;
	mov.b32 	%r977, 478;
$L__BB5_15:
	setp.ne.s32 	%p127, %r981, 101;
	mov.b32 	%r793, -1;
	vote.sync.all.pred 	%p128, %p127, %r793;
	not.pred 	%p129, %p128;
	@%p129 bra 	$L__BB5_20;
	shr.u32 	%r977, %r977, 1;
	mul.wide.s32 	%rd84, %r980, 8;
	add.s64 	%rd85, %rd7, %rd84;
	add.s64 	%rd83, %rd85, -256;
	// begin inline asm
	ld.relaxed.gpu.v2.u32 {%r981, %r982}, [%rd83];
	// end inline asm
	mov.u32 	%r983, %r977;
$L__BB5_17:
	setp.eq.s32 	%p133, %r981, 99;
	mov.b32 	%r801, -1;
	vote.sync.any.pred 	%p134, %p133, %r801;
	not.pred 	%p135, %p134;
	@%p135 bra 	$L__BB5_19;
	// begin inline asm
	nanosleep.u32 %r983;
	// end inline asm
	shr.u32 	%r983, %r983, 1;
	// begin inline asm
	ld.relaxed.gpu.v2.u32 {%r981, %r982}, [%rd83];
	// end inline asm
	bra.uni 	$L__BB5_17;
$L__BB5_19:
	setp.eq.s32 	%p136, %r981, 101;
	mov.b32 	%r827, -1;
	vote.sync.ballot.b32 	%r828, %p136, %r827;
	and.b32  	%r829, %r828, %r755;
	or.b32  	%r830, %r829, -2147483648;
	add.s32 	%r831, %r830, -1;
	not.b32 	%r832, %r830;
	and.b32  	%r833, %r832, %r831;
	popc.b32 	%r806, %r833;
	mov.b32 	%r805, 1;
	// begin inline asm
	shfl.sync.down.b32 %r803, %r982, %r805, %r806, %r827;
	// end inline asm
	setp.lt.s32 	%p138, %r651, %r806;
	selp.b32 	%r834, %r803, 0, %p138;
	add.s32 	%r809, %r834, %r982;
	mov.b32 	%r810, 2;
	// begin inline asm
	shfl.sync.down.b32 %r808, %r809, %r810, %r806, %r827;
	// end inline asm
	setp.gt.s32 	%p139, %r47, %r806;
	selp.b32 	%r835, 0, %r808, %p139;
	add.s32 	%r814, %r809, %r835;
	mov.b32 	%r815, 4;
	// begin inline asm
	shfl.sync.down.b32 %r813, %r814, %r815, %r806, %r827;
	// end inline asm
	setp.gt.s32 	%p140, %r48, %r806;
	selp.b32 	%r836, 0, %r813, %p140;
	add.s32 	%r819, %r814, %r836;
	mov.b32 	%r820, 8;
	// begin inline asm
	shfl.sync.down.b32 %r818, %r819, %r820, %r806, %r827;
	// end inline asm
	setp.gt.s32 	%p141, %r49, %r806;
	selp.b32 	%r837, 0, %r818, %p141;
	add.s32 	%r824, %r819, %r837;
	mov.b32 	%r825, 16;
	// begin inline asm
	shfl.sync.down.b32 %r823, %r824, %r825, %r806, %r827;
	// end inline asm
	setp.gt.s32 	%p142, %r50, %r806;
	selp.b32 	%r838, 0, %r823, %p142;
	add.s32 	%r839, %r838, %r979;
	add.s32 	%r979, %r839, %r824;
	add.s32 	%r980, %r980, -32;
	bra.uni 	$L__BB5_15;
$L__BB5_20:
	@%p116 bra 	$L__BB5_22;
	add.s32 	%r796, %r979, %r32;
	add.s64 	%rd82, %rd5, 256;
	mov.b32 	%r795, 101;
	// begin inline asm
	st.relaxed.gpu.v2.u32 [%rd82], {%r795, %r796};
	// end inline asm
	st.shared.u32 	[_ZZN3cub18CUB_300001_SM_10006detail4scan16DeviceScanKernelINS2_10policy_hubIiiimN4cuda3std3__44plusIvEEE10Policy1000EPiSC_NS0_13ScanTileStateIiLb1EEES9_NS0_8NullTypeEmiLb0ESF_EEvT0_T1_T2_iT3_T4_T5_E12temp_storage+4], %r979;
	st.shared.u32 	[_ZZN3cub18CUB_300001_SM_10006detail4scan16DeviceScanKernelINS2_10policy_hubIiiimN4cuda3std3__44plusIvEEE10Policy1000EPiSC_NS0_13ScanTileStateIiLb1EEES9_NS0_8NullTypeEmiLb0ESF_EEvT0_T1_T2_iT3_T4_T5_E12temp_storage+8], %r796;
$L__BB5_22:
	setp.ne.s32 	%p131, %r651, 0;
	mov.u32 	%r984, %r34;
	@%p131 bra 	$L__BB5_24;
	st.shared.u32 	[_ZZN3cub18CUB_300001_SM_10006detail4scan16DeviceScanKernelINS2_10policy_hubIiiimN4cuda3std3__44plusIvEEE10Policy1000EPiSC_NS0_13ScanTileStateIiLb1EEES9_NS0_8NullTypeEmiLb0ESF_EEvT0_T1_T2_iT3_T4_T5_E12temp_storage+84], %r979;
	mov.u32 	%r984, %r979;
$L__BB5_24:
	bar.sync 	0;
	setp.eq.s32 	%p132, %r2, 0;
	ld.shared.u32 	%r797, [_ZZN3cub18CUB_300001_SM_10006detail4scan16DeviceScanKernelINS2_10policy_hubIiiimN4cuda3std3__44plusIvEEE10Policy1000EPiSC_NS0_13ScanTileStateIiLb1EEES9_NS0_8NullTypeEmiLb0ESF_EEvT0_T1_T2_iT3_T4_T5_E12temp_storage+84];
	selp.b32 	%r798, 0, %r797, %p132;
	add.s32 	%r985, %r798, %r984;
$L__BB5_25:
	ld.param.u64 	%rd93, [_ZN3cub18CUB_300001_SM_10006detail4scan16DeviceScanKernelINS2_10policy_hubIiiimN4cuda3std3__44plusIvEEE10Policy1000EPiSC_NS0_13ScanTileStateIiLb1EEES9_NS0_8NullTypeEmiLb0ESF_EEvT0_T1_T2_iT3_T4_T5__param_1];
	add.s32 	%r936, %r985, %r7;
	add.s32 	%r937, %r8, %r936;
	add.s32 	%r938, %r9, %r937;
	add.s32 	%r939, %r10, %r938;
	add.s32 	%r940, %r11, %r939;
	add.s32 	%r941, %r12, %r940;
	add.s32 	%r942, %r13, %r941;
	add.s32 	%r943, %r14, %r942;
	add.s32 	%r944, %r15, %r943;
	add.s32 	%r945, %r16, %r944;
	add.s32 	%r946, %r17, %r945;
	add.s32 	%r947, %r18, %r946;
	add.s32 	%r948, %r19, %r947;
	add.s32 	%r949, %r20, %r948;
	add.s32 	%r950, %r21, %r949;
	add.s32 	%r951, %r22, %r950;
	add.s32 	%r952, %r23, %r951;
	add.s32 	%r953, %r24, %r952;
	add.s32 	%r954, %r25, %r953;
	bar.sync 	0;
	st.shared.u32 	[%r6], %r936;
	st.shared.u32 	[%r6+4], %r937;
	st.shared.u32 	[%r6+8], %r938;
	st.shared.u32 	[%r6+12], %r939;
	st.shared.u32 	[%r6+16], %r940;
	st.shared.u32 	[%r6+20], %r941;
	st.shared.u32 	[%r6+24], %r942;
	st.shared.u32 	[%r6+28], %r943;
	st.shared.u32 	[%r6+32], %r944;
	st.shared.u32 	[%r6+36], %r945;
	st.shared.u32 	[%r6+40], %r946;
	st.shared.u32 	[%r6+44], %r947;
	st.shared.u32 	[%r6+48], %r948;
	st.shared.u32 	[%r6+52], %r949;
	st.shared.u32 	[%r6+56], %r950;
	st.shared.u32 	[%r6+60], %r951;
	st.shared.u32 	[%r6+64], %r952;
	st.shared.u32 	[%r6+68], %r953;
	st.shared.u32 	[%r6+72], %r954;
	bar.warp.sync 	-1;
	ld.shared.u32 	%r955, [%r5];
	ld.shared.u32 	%r956, [%r5+128];
	ld.shared.u32 	%r957, [%r5+256];
	ld.shared.u32 	%r958, [%r5+384];
	ld.shared.u32 	%r959, [%r5+512];
	ld.shared.u32 	%r960, [%r5+640];
	ld.shared.u32 	%r961, [%r5+768];
	ld.shared.u32 	%r962, [%r5+896];
	ld.shared.u32 	%r963, [%r5+1024];
	ld.shared.u32 	%r964, [%r5+1152];
	ld.shared.u32 	%r965, [%r5+1280];
	ld.shared.u32 	%r966, [%r5+1408];
	ld.shared.u32 	%r967, [%r5+1536];
	ld.shared.u32 	%r968, [%r5+1664];
	ld.shared.u32 	%r969, [%r5+1792];
	ld.shared.u32 	%r970, [%r5+1920];
	ld.shared.u32 	%r971, [%r5+2048];
	ld.shared.u32 	%r972, [%r5+2176];
	ld.shared.u32 	%r973, [%r5+2304];
	cvta.to.global.u64 	%rd89, %rd93;
	add.s64 	%rd91, %rd89, %rd76;
	st.global.u32 	[%rd91], %r955;
	st.global.u32 	[%rd91+128], %r956;
	st.global.u32 	[%rd91+256], %r957;
	st.global.u32 	[%rd91+384], %r958;
	st.global.u32 	[%rd91+512], %r959;
	st.global.u32 	[%rd91+640], %r960;
	st.global.u32 	[%rd91+768], %r961;
	st.global.u32 	[%rd91+896], %r962;
	st.global.u32 	[%rd91+1024], %r963;
	st.global.u32 	[%rd91+1152], %r964;
	st.global.u32 	[%rd91+1280], %r965;
	st.global.u32 	[%rd91+1408], %r966;
	st.global.u32 	[%rd91+1536], %r967;
	st.global.u32 	[%rd91+1664], %r968;
	st.global.u32 	[%rd91+1792], %r969;
	st.global.u32 	[%rd91+1920], %r970;
	st.global.u32 	[%rd91+2048], %r971;
	st.global.u32 	[%rd91+2176], %r972;
	st.global.u32 	[%rd91+2304], %r973;
	bra.uni 	$L__BB5_128;
$L__BB5_26:
	setp.eq.s64 	%p2, %rd3, 0;
	@%p2 bra 	$L__BB5_128;
	cvt.u32.u64 	%r72, %rd3;
	shl.b64 	%rd18, %rd2, 2;
	add.s64 	%rd17, %rd14, %rd18;
	// begin inline asm
	ld.ca.u32 %r1004, [%rd17];
	// end inline asm
	mov.u32 	%r74, %tid.x;
	and.b32  	%r205, %r74, 31;
	and.b32  	%r206, %r74, 992;
	mul.lo.s32 	%r207, %r206, 19;
	or.b32  	%r75, %r207, %r205;
	setp.ge.u32 	%p3, %r75, %r72;
	shl.b32 	%r208, %r75, 2;
	cvt.u64.u32 	%rd19, %r208;
	add.s64 	%rd9, %rd17, %rd19;
	mov.u32 	%r986, %r1004;
	@%p3 bra 	$L__BB5_29;
	// begin inline asm
	ld.ca.u32 %r986, [%rd9];
	// end inline asm
$L__BB5_29:
	add.s32 	%r78, %r75, 32;
	setp.ge.u32 	%p4, %r78, %r72;
	mov.u32 	%r987, %r1004;
	@%p4 bra 	$L__BB5_31;
	add.s64 	%rd21, %rd9, 128;
	// begin inline asm
	ld.ca.u32 %r987, [%rd21];
	// end inline asm
$L__BB5_31:
	add.s32 	%r211, %r75, 64;
	setp.ge.u32 	%p5, %r211, %r72;
	mov.u32 	%r988, %r1004;
	@%p5 bra 	$L__BB5_33;
	add.s64 	%rd22, %rd9, 256;
	// begin inline asm
	ld.ca.u32 %r988, [%rd22];
	// end inline asm
$L__BB5_33:
	add.s32 	%r213, %r75, 96;
	setp.ge.u32 	%p6, %r213, %r72;
	mov.u32 	%r989, %r1004;
	@%p6 bra 	$L__BB5_35;
	add.s64 	%rd23, %rd9, 384;
	// begin inline asm
	ld.ca.u32 %r989, [%rd23];
	// end inline asm
$L__BB5_35:
	add.s32 	%r215, %r75, 128;
	setp.ge.u32 	%p7, %r215, %r72;
	mov.u32 	%r990, %r1004;
	@%p7 bra 	$L__BB5_37;
	add.s64 	%rd24, %rd9, 512;
	// begin inline asm
	ld.ca.u32 %r990, [%rd24];
	// end inline asm
$L__BB5_37:
	add.s32 	%r217, %r75, 160;
	setp.ge.u32 	%p8, %r217, %r72;
	mov.u32 	%r991, %r1004;
	@%p8 bra 	$L__BB5_39;
	add.s64 	%rd25, %rd9, 640;
	// begin inline asm
	ld.ca.u32 %r991, [%rd25];
	// end inline asm
$L__BB5_39:
	add.s32 	%r219, %r75, 192;
	setp.ge.u32 	%p9, %r219, %r72;
	mov.u32 	%r992, %r1004;
	@%p9 bra 	$L__BB5_41;
	add.s64 	%rd26, %rd9, 768;
	// begin inline asm
	ld.ca.u32 %r992, [%rd26];
	// end inline asm
$L__BB5_41:
	add.s32 	%r221, %r75, 224;
	setp.ge.u32 	%p10, %r221, %r72;
	mov.u32 	%r993, %r1004;
	@%p10 bra 	$L__BB5_43;
	add.s64 	%rd27, %rd9, 896;
	// begin inline asm
	ld.ca.u32 %r993, [%rd27];
	// end inline asm
$L__BB5_43:
	add.s32 	%r93, %r75, 256;
	setp.ge.u32 	%p11, %r93, %r72;
	mov.u32 	%r994, %r1004;
	@%p11 bra 	$L__BB5_45;
	add.s64 	%rd28, %rd9, 1024;
	// begin inline asm
	ld.ca.u32 %r994, [%rd28];
	// end inline asm
$L__BB5_45:
	add.s32 	%r96, %r75, 288;
	setp.ge.u32 	%p12, %r96, %r72;
	mov.u32 	%r995, %r1004;
	@%p12 bra 	$L__BB5_47;
	add.s64 	%rd29, %rd9, 1152;
	// begin inline asm
	ld.ca.u32 %r995, [%rd29];
	// end inline asm
$L__BB5_47:
	add.s32 	%r225, %r75, 320;
	setp.ge.u32 	%p13, %r225, %r72;
	mov.u32 	%r996, %r1004;
	@%p13 bra 	$L__BB5_49;
	add.s64 	%rd30, %rd9, 1280;
	// begin inline asm
	ld.ca.u32 %r996, [%rd30];
	// end inline asm
$L__BB5_49:
	add.s32 	%r227, %r75, 352;
	setp.ge.u32 	%p14, %r227, %r72;
	mov.u32 	%r997, %r1004;
	@%p14 bra 	$L__BB5_51;
	add.s64 	%rd31, %rd9, 1408;
	// begin inline asm
	ld.ca.u32 %r997, [%rd31];
	// end inline asm
$L__BB5_51:
	add.s32 	%r229, %r75, 384;
	setp.ge.u32 	%p15, %r229, %r72;
	mov.u32 	%r998, %r1004;
	@%p15 bra 	$L__BB5_53;
	add.s64 	%rd32, %rd9, 1536;
	// begin inline asm
	ld.ca.u32 %r998, [%rd32];
	// end inline asm
$L__BB5_53:
	add.s32 	%r231, %r75, 416;
	setp.ge.u32 	%p16, %r231, %r72;
	mov.u32 	%r999, %r1004;
	@%p16 bra 	$L__BB5_55;
	add.s64 	%rd33, %rd9, 1664;
	// begin inline asm
	ld.ca.u32 %r999, [%rd33];
	// end inline asm
$L__BB5_55:
	add.s32 	%r233, %r75, 448;
	setp.ge.u32 	%p17, %r233, %r72;
	mov.u32 	%r1000, %r1004;
	@%p17 bra 	$L__BB5_57;
	add.s64 	%rd34, %rd9, 1792;
	// begin inline asm
	ld.ca.u32 %r1000, [%rd34];
	// end inline asm
$L__BB5_57:
	add.s32 	%r235, %r75, 480;
	setp.ge.u32 	%p18, %r235, %r72;
	mov.u32 	%r1001, %r1004;
	@%p18 bra 	$L__BB5_59;
	add.s64 	%rd35, %rd9, 1920;
	// begin inline asm
	ld.ca.u32 %r1001, [%rd35];
	// end inline asm
$L__BB5_59:
	add.s32 	%r237, %r75, 512;
	setp.ge.u32 	%p19, %r237, %r72;
	mov.u32 	%r1002, %r1004;
	@%p19 bra 	$L__BB5_61;
	add.s64 	%rd36, %rd9, 2048;
	// begin inline asm
	ld.ca.u32 %r1002, [%rd36];
	// end inline asm
$L__BB5_61:
	add.s32 	%r239, %r75, 544;
	setp.ge.u32 	%p20, %r239, %r72;
	mov.u32 	%r1003, %r1004;
	@%p20 bra 	$L__BB5_63;
	add.s64 	%rd37, %rd9, 2176;
	// begin inline asm
	ld.ca.u32 %r1003, [%rd37];
	// end inline asm
$L__BB5_63:
	add.s32 	%r115, %r75, 576;
	setp.ge.u32 	%p21, %r115, %r72;
	@%p21 bra 	$L__BB5_65;
	add.s64 	%rd38, %rd9, 2304;
	// begin inline asm
	ld.ca.u32 %r1004, [%rd38];
	// end inline asm
$L__BB5_65:
	// begin inline asm
	mov.u32 %r242, %laneid;
	// end inline asm
	shr.u32 	%r119, %r74, 5;
	mad.lo.s32 	%r243, %r119, 608, %r242;
	shl.b32 	%r244, %r243, 2;
	mov.u32 	%r245, _ZZN3cub18CUB_300001_SM_10006detail4scan16DeviceScanKernelINS2_10policy_hubIiiimN4cuda3std3__44plusIvEEE10Policy1000EPiSC_NS0_13ScanTileStateIiLb1EEES9_NS0_8NullTypeEmiLb0ESF_EEvT0_T1_T2_iT3_T4_T5_E12temp_storage;
	add.s32 	%r120, %r245, %r244;
	st.shared.u32 	[%r120], %r986;
	st.shared.u32 	[%r120+128], %r987;
	st.shared.u32 	[%r120+256], %r988;
	st.shared.u32 	[%r120+384], %r989;
	st.shared.u32 	[%r120+512], %r990;
	st.shared.u32 	[%r120+640], %r991;
	st.shared.u32 	[%r120+768], %r992;
	st.shared.u32 	[%r120+896], %r993;
	st.shared.u32 	[%r120+1024], %r994;
	st.shared.u32 	[%r120+1152], %r995;
	st.shared.u32 	[%r120+1280], %r996;
	st.shared.u32 	[%r120+1408], %r997;
	st.shared.u32 	[%r120+1536], %r998;
	st.shared.u32 	[%r120+1664], %r999;
	st.shared.u32 	[%r120+1792], %r1000;
	st.shared.u32 	[%r120+1920], %r1001;
	st.shared.u32 	[%r120+2048], %r1002;
	st.shared.u32 	[%r120+2176], %r1003;
	st.shared.u32 	[%r120+2304], %r1004;
	bar.warp.sync 	-1;
	mad.lo.s32 	%r121, %r242, 72, %r120;
	ld.shared.u32 	%r122, [%r121];
	ld.shared.u32 	%r123, [%r121+4];
	ld.shared.u32 	%r124, [%r121+8];
	ld.shared.u32 	%r125, [%r121+12];
	ld.shared.u32 	%r126, [%r121+16];
	ld.shared.u32 	%r127, [%r121+20];
	ld.shared.u32 	%r128, [%r121+24];
	ld.shared.u32 	%r129, [%r121+28];
	ld.shared.u32 	%r130, [%r121+32];
	ld.shared.u32 	%r131, [%r121+36];
	ld.shared.u32 	%r132, [%r121+40];
	ld.shared.u32 	%r133, [%r121+44];
	ld.shared.u32 	%r134, [%r121+48];
	ld.shared.u32 	%r135, [%r121+52];
	ld.shared.u32 	%r136, [%r121+56];
	ld.shared.u32 	%r137, [%r121+60];
	ld.shared.u32 	%r138, [%r121+64];
	ld.shared.u32 	%r139, [%r121+68];
	ld.shared.u32 	%r140, [%r121+72];
	bar.sync 	0;
	setp.ne.s32 	%p22, %r1, 0;
	@%p22 bra 	$L__BB5_69;
	add.s32 	%r471, %r123, %r122;
	add.s32 	%r472, %r124, %r471;
	add.s32 	%r473, %r125, %r472;
	add.s32 	%r474, %r126, %r473;
	add.s32 	%r475, %r127, %r474;
	add.s32 	%r476, %r128, %r475;
	add.s32 	%r477, %r129, %r476;
	add.s32 	%r478, %r130, %r477;
	add.s32 	%r479, %r131, %r478;
	add.s32 	%r480, %r132, %r479;
	add.s32 	%r481, %r133, %r480;
	add.s32 	%r482, %r134, %r481;
	add.s32 	%r483, %r135, %r482;
	add.s32 	%r484, %r136, %r483;
	add.s32 	%r485, %r137, %r484;
	add.s32 	%r486, %r138, %r485;
	add.s32 	%r487, %r139, %r486;
	add.s32 	%r445, %r140, %r487;
	mov.b32 	%r443, 1;
	mov.b32 	%r468, 0;
	mov.b32 	%r470, -1;
	// begin inline asm
	{  .reg .s32 r0;  .reg .pred p;  shfl.sync.up.b32 r0|p, %r445, %r443, %r468, %r470;  @p add.s32 r0, r0, %r445;  mov.s32 %r441, r0;}
	// end inline asm
	mov.b32 	%r449, 2;
	// begin inline asm
	{  .reg .s32 r0;  .reg .pred p;  shfl.sync.up.b32 r0|p, %r441, %r449, %r468, %r470;  @p add.s32 r0, r0, %r441;  mov.s32 %r447, r0;}
	// end inline asm
	mov.b32 	%r455, 4;
	// begin inline asm
	{  .reg .s32 r0;  .reg .pred p;  shfl.sync.up.b32 r0|p, %r447, %r455, %r468, %r470;  @p add.s32 r0, r0, %r447;  mov.s32 %r453, r0;}
	// end inline asm
	mov.b32 	%r461, 8;
	// begin inline asm
	{  .reg .s32 r0;  .reg .pred p;  shfl.sync.up.b32 r0|p, %r453, %r461, %r468, %r470;  @p add.s32 r0, r0, %r453;  mov.s32 %r459, r0;}
	// end inline asm
	mov.b32 	%r467, 16;
	// begin inline asm
	{  .reg .s32 r0;  .reg .pred p;  shfl.sync.up.b32 r0|p, %r459, %r467, %r468, %r470;  @p add.s32 r0, r0, %r459;  mov.s32 %r465, r0;}
	// end inline asm
	setp.ne.s32 	%p65, %r242, 31;
	@%p65 bra 	$L__BB5_68;
	shl.b32 	%r488, %r119, 2;
	mov.u32 	%r489, _ZZN3cub18CUB_300001_SM_10006detail4scan16DeviceScanKernelINS2_10policy_hubIiiimN4cuda3std3__44plusIvEEE10Policy1000EPiSC_NS0_13ScanTileStateIiLb1EEES9_NS0_8NullTypeEmiLb0ESF_EEvT0_T1_T2_iT3_T4_T5_E12temp_storage;
	add.s32 	%r490, %r489, %r488;
	st.shared.u32 	[%r490+16], %r465;
$L__BB5_68:
	sub.s32 	%r491, %r465, %r445;
	bar.sync 	0;
	ld.shared.v4.u32 	{%r492, %r493, %r494, %r495}, [_ZZN3cub18CUB_300001_SM_10006detail4scan16DeviceScanKernelINS2_10policy_hubIiiimN4cuda3std3__44plusIvEEE10Policy1000EPiSC_NS0_13ScanTileStateIiLb1EEES9_NS0_8NullTypeEmiLb0ESF_EEvT0_T1_T2_iT3_T4_T5_E12temp_storage+16];
	add.s32 	%r496, %r493, %r492;
	setp.eq.s32 	%p66, %r119, 2;
	selp.b32 	%r497, %r496, %r492, %p66;
	add.s32 	%r498, %r496, %r494;
	setp.eq.s32 	%p67, %r119, 3;
	selp.b32 	%r499, %r498, %r497, %p67;
	add.s32 	%r500, %r498, %r495;
	setp.eq.s32 	%p68, %r119, 4;
	selp.b32 	%r501, %r500, %r499, %p68;
	ld.shared.v4.u32 	{%r502, %r503, %r504, %r505}, [_ZZN3cub18CUB_300001_SM_10006detail4scan16DeviceScanKernelINS2_10policy_hubIiiimN4cuda3std3__44plusIvEEE10Policy1000EPiSC_NS0_13ScanTileStateIiLb1EEES9_NS0_8NullTypeEmiLb0ESF_EEvT0_T1_T2_iT3_T4_T5_E12temp_storage+32];
	add.s32 	%r506, %r500, %r502;
	setp.eq.s32 	%p69, %r119, 5;
	selp.b32 	%r507, %r506, %r501, %p69;
	add.s32 	%r508, %r506, %r503;
	setp.eq.s32 	%p70, %r119, 6;
	selp.b32 	%r509, %r508, %r507, %p70;
	add.s32 	%r510, %r508, %r504;
	setp.eq.s32 	%p71, %r119, 7;
	selp.b32 	%r511, %r510, %r509, %p71;
	add.s32 	%r512, %r510, %r505;
	setp.eq.s32 	%p72, %r119, 8;
	selp.b32 	%r513, %r512, %r511, %p72;
	ld.shared.v4.u32 	{%r514, %r515, %r516, %r517}, [_ZZN3cub18CUB_300001_SM_10006detail4scan16DeviceScanKernelINS2_10policy_hubIiiimN4cuda3std3__44plusIvEEE10Policy1000EPiSC_NS0_13ScanTileStateIiLb1EEES9_NS0_8NullTypeEmiLb0ESF_EEvT0_T1_T2_iT3_T4_T5_E12temp_storage+48];
	add.s32 	%r518, %r512, %r514;
	setp.eq.s32 	%p73, %r119, 9;
	selp.b32 	%r519, %r518, %r513, %p73;
	add.s32 	%r520, %r518, %r515;
	setp.eq.s32 	%p74, %r119, 10;
	selp.b32 	%r521, %r520, %r519, %p74;
	add.s32 	%r522, %r520, %r516;
	setp.eq.s32 	%p75, %r119, 11;
	selp.b32 	%r523, %r522, %r521, %p75;
	add.s32 	%r524, %r522, %r517;
	setp.eq.s32 	%p76, %r119, 12;
	selp.b32 	%r525, %r524, %r523, %p76;
	setp.lt.u32 	%p77, %r74, 32;
	setp.eq.s32 	%p78, %r242, 0;
	selp.b32 	%r526, 0, %r491, %p78;
	add.s32 	%r527, %r525, %r526;
	selp.b32 	%r528, %r491, %r527, %p77;
	setp.eq.s32 	%p79, %r74, 0;
	selp.b32 	%r1016, 0, %r528, %p79;
	bra.uni 	$L__BB5_88;
$L__BB5_69:
	add.s32 	%r276, %r123, %r122;
	add.s32 	%r277, %r124, %r276;
	add.s32 	%r278, %r125, %r277;
	add.s32 	%r279, %r126, %r278;
	add.s32 	%r280, %r127, %r279;
	add.s32 	%r281, %r128, %r280;
	add.s32 	%r282, %r129, %r281;
	add.s32 	%r283, %r130, %r282;
	add.s32 	%r284, %r131, %r283;
	add.s32 	%r285, %r132, %r284;
	add.s32 	%r286, %r133, %r285;
	add.s32 	%r287, %r134, %r286;
	add.s32 	%r288, %r135, %r287;
	add.s32 	%r289, %r136, %r288;
	add.s32 	%r290, %r137, %r289;
	add.s32 	%r291, %r138, %r290;
	add.s32 	%r292, %r139, %r291;
	add.s32 	%r250, %r140, %r292;
	mov.b32 	%r248, 1;
	mov.b32 	%r273, 0;
	mov.b32 	%r275, -1;
	// begin inline asm
	{  .reg .s32 r0;  .reg .pred p;  shfl.sync.up.b32 r0|p, %r250, %r248, %r273, %r275;  @p add.s32 r0, r0, %r250;  mov.s32 %r246, r0;}
	// end inline asm
	mov.b32 	%r254, 2;
	// begin inline asm
	{  .reg .s32 r0;  .reg .pred p;  shfl.sync.up.b32 r0|p, %r246, %r254, %r273, %r275;  @p add.s32 r0, r0, %r246;  mov.s32 %r252, r0;}
	// end inline asm
	mov.b32 	%r260, 4;
	// begin inline asm
	{  .reg .s32 r0;  .reg .pred p;  shfl.sync.up.b32 r0|p, %r252, %r260, %r273, %r275;  @p add.s32 r0, r0, %r252;  mov.s32 %r258, r0;}
	// end inline asm
	mov.b32 	%r266, 8;
	// begin inline asm
	{  .reg .s32 r0;  .reg .pred p;  shfl.sync.up.b32 r0|p, %r258, %r266, %r273, %r275;  @p add.s32 r0, r0, %r258;  mov.s32 %r264, r0;}
	// end inline asm
	mov.b32 	%r272, 16;
	// begin inline asm
	{  .reg .s32 r0;  .reg .pred p;  shfl.sync.up.b32 r0|p, %r264, %r272, %r273, %r275;  @p add.s32 r0, r0, %r264;  mov.s32 %r270, r0;}
	// end inline asm
	setp.ne.s32 	%p23, %r242, 31;
	@%p23 bra 	$L__BB5_71;
	shl.b32 	%r293, %r119, 2;
	mov.u32 	%r294, _ZZN3cub18CUB_300001_SM_10006detail4scan16DeviceScanKernelINS2_10policy_hubIiiimN4cuda3std3__44plusIvEEE10Policy1000EPiSC_NS0_13ScanTileStateIiLb1EEES9_NS0_8NullTypeEmiLb0ESF_EEvT0_T1_T2_iT3_T4_T5_E12temp_storage;
	add.s32 	%r295, %r294, %r293;
	st.shared.u32 	[%r295+16], %r270;
$L__BB5_71:
	sub.s32 	%r296, %r270, %r250;
	bar.sync 	0;
	ld.shared.v4.u32 	{%r297, %r298, %r299, %r300}, [_ZZN3cub18CUB_300001_SM_10006detail4scan16DeviceScanKernelINS2_10policy_hubIiiimN4cuda3std3__44plusIvEEE10Policy1000EPiSC_NS0_13ScanTileStateIiLb1EEES9_NS0_8NullTypeEmiLb0ESF_EEvT0_T1_T2_iT3_T4_T5_E12temp_storage+16];
	add.s32 	%r301, %r298, %r297;
	setp.eq.s32 	%p24, %r119, 2;
	selp.b32 	%r302, %r301, %r297, %p24;
	add.s32 	%r303, %r301, %r299;
	setp.eq.s32 	%p25, %r119, 3;
	selp.b32 	%r304, %r303, %r302, %p25;
	add.s32 	%r305, %r303, %r300;
	setp.eq.s32 	%p26, %r119, 4;
	selp.b32 	%r306, %r305, %r304, %p26;
	ld.shared.v4.u32 	{%r307, %r308, %r309, %r310}, [_ZZN3cub18CUB_300001_SM_10006detail4scan16DeviceScanKernelINS2_10policy_hubIiiimN4cuda3std3__44plusIvEEE10Policy1000EPiSC_NS0_13ScanTileStateIiLb1EEES9_NS0_8NullTypeEmiLb0ESF_EEvT0_T1_T2_iT3_T4_T5_E12temp_storage+32];
	add.s32 	%r311, %r305, %r307;
	setp.eq.s32 	%p27, %r119, 5;
	selp.b32 	%r312, %r311, %r306, %p27;
	add.s32 	%r313, %r311, %r308;
	setp.eq.s32 	%p28, %r119, 6;
	selp.b32 	%r314, %r313, %r312, %p28;
	add.s32 	%r315, %r313, %r309;
	setp.eq.s32 	%p29, %r119, 7;
	selp.b32 	%r316, %r315, %r314, %p29;
	add.s32 	%r317, %r315, %r310;
	setp.eq.s32 	%p30, %r119, 8;
	selp.b32 	%r318, %r317, %r316, %p30;
	ld.shared.v4.u32 	{%r319, %r320, %r321, %r322}, [_ZZN3cub18CUB_300001_SM_10006detail4scan16DeviceScanKernelINS2_10policy_hubIiiimN4cuda3std3__44plusIvEEE10Policy1000EPiSC_NS0_13ScanTileStateIiLb1EEES9_NS0_8NullTypeEmiLb0ESF_EEvT0_T1_T2_iT3_T4_T5_E12temp_storage+48];
	add.s32 	%r323, %r317, %r319;
	setp.eq.s32 	%p31, %r119, 9;
	selp.b32 	%r324, %r323, %r318, %p31;
	add.s32 	%r325, %r323, %r320;
	setp.eq.s32 	%p32, %r119, 10;
	selp.b32 	%r326, %r325, %r324, %p32;
	add.s32 	%r327, %r325, %r321;
	setp.eq.s32 	%p33, %r119, 11;
	selp.b32 	%r328, %r327, %r326, %p33;
	add.s32 	%r329, %r327, %r322;
	setp.eq.s32 	%p34, %r119, 12;
	selp.b32 	%r330, %r329, %r328, %p34;
	ld.shared.u32 	%r331, [_ZZN3cub18CUB_300001_SM_10006detail4scan16DeviceScanKernelINS2_10policy_hubIiiimN4cuda3std3__44plusIvEEE10Policy1000EPiSC_NS0_13ScanTileStateIiLb1EEES9_NS0_8NullTypeEmiLb0ESF_EEvT0_T1_T2_iT3_T4_T5_E12temp_storage+64];
	add.s32 	%r146, %r329, %r331;
	setp.gt.u32 	%p35, %r74, 31;
	setp.lt.u32 	%p36, %r74, 32;
	setp.eq.s32 	%p37, %r242, 0;
	selp.b32 	%r332, 0, %r296, %p37;
	add.s32 	%r1015, %r330, %r332;
	selp.b32 	%r148, %r296, %r1015, %p36;
	@%p35 bra 	$L__BB5_87;
	setp.ne.s32 	%p38, %r74, 0;
	mul.wide.s32 	%rd39, %r1, 8;
	add.s64 	%rd10, %rd1, %rd39;
	@%p38 bra 	$L__BB5_74;
	st.shared.u32 	[_ZZN3cub18CUB_300001_SM_10006detail4scan16DeviceScanKernelINS2_10policy_hubIiiimN4cuda3std3__44plusIvEEE10Policy1000EPiSC_NS0_13ScanTileStateIiLb1EEES9_NS0_8NullTypeEmiLb0ESF_EEvT0_T1_T2_iT3_T4_T5_E12temp_storage+12], %r146;
	add.s64 	%rd40, %rd10, 256;
	mov.b32 	%r333, 100;
	// begin inline asm
	st.relaxed.gpu.v2.u32 [%rd40], {%r333, %r146};
	// end inline asm
$L__BB5_74:
	not.b32 	%r339, %r74;
	add.s32 	%r1011, %r1, %r339;
	mov.b32 	%r335, 550;
	// begin inline asm
	nanosleep.u32 %r335;
	// end inline asm
	mul.wide.s32 	%rd42, %r1011, 8;
	add.s64 	%rd43, %rd1, %rd42;
	add.s64 	%rd41, %rd43, 256;
	// begin inline asm
	ld.relaxed.gpu.v2.u32 {%r1012, %r1006}, [%rd41];
	// end inline asm
	mov.b32 	%r1007, 478;
$L__BB5_75:
	setp.eq.s32 	%p39, %r1012, 99;
	mov.b32 	%r340, -1;
	vote.sync.any.pred 	%p40, %p39, %r340;
	not.pred 	%p41, %p40;
	@%p41 bra 	$L__BB5_77;
	// begin inline asm
	nanosleep.u32 %r1007;
	// end inline asm
	shr.u32 	%r1007, %r1007, 1;
	// begin inline asm
	ld.relaxed.gpu.v2.u32 {%r1012, %r1006}, [%rd41];
	// end inline asm
	bra.uni 	$L__BB5_75;
$L__BB5_77:
	setp.eq.s32 	%p42, %r1012, 101;
	mov.b32 	%r367, -1;
	vote.sync.ballot.b32 	%r369, %p42, %r367;
	// begin inline asm
	mov.u32 %r342, %lanemask_ge;
	// end inline asm
	and.b32  	%r370, %r369, %r342;
	or.b32  	%r371, %r370, -2147483648;
	add.s32 	%r372, %r371, -1;
	not.b32 	%r373, %r371;
	and.b32  	%r374, %r373, %r372;
	popc.b32 	%r346, %r374;
	mov.b32 	%r345, 1;
	// begin inline asm
	shfl.sync.down.b32 %r343, %r1006, %r345, %r346, %r367;
	// end inline asm
	setp.lt.s32 	%p44, %r242, %r346;
	selp.b32 	%r375, %r343, 0, %p44;
	add.s32 	%r349, %r375, %r1006;
	mov.b32 	%r350, 2;
	// begin inline asm
	shfl.sync.down.b32 %r348, %r349, %r350, %r346, %r367;
	// end inline asm
	add.s32 	%r376, %r242, 2;
	setp.gt.s32 	%p45, %r376, %r346;
	selp.b32 	%r377, 0, %r348, %p45;
	add.s32 	%r354, %r349, %r377;
	mov.b32 	%r355, 4;
	// begin inline asm
	shfl.sync.down.b32 %r353, %r354, %r355, %r346, %r367;
	// end inline asm
	add.s32 	%r378, %r242, 4;
	setp.gt.s32 	%p46, %r378, %r346;
	selp.b32 	%r379, 0, %r353, %p46;
	add.s32 	%r359, %r354, %r379;
	mov.b32 	%r360, 8;
	// begin inline asm
	shfl.sync.down.b32 %r358, %r359, %r360, %r346, %r367;
	// end inline asm
	add.s32 	%r380, %r242, 8;
	setp.gt.s32 	%p47, %r380, %r346;
	selp.b32 	%r381, 0, %r358, %p47;
	add.s32 	%r364, %r359, %r381;
	mov.b32 	%r365, 16;
	// begin inline asm
	shfl.sync.down.b32 %r363, %r364, %r365, %r346, %r367;
	// end inline asm
	add.s32 	%r382, %r242, 16;
	setp.gt.s32 	%p48, %r382, %r346;
	selp.b32 	%r383, 0, %r363, %p48;
	add.s32 	%r1008, %r364, %r383;
	add.s64 	%rd11, %rd1, 256;
	mov.b32 	%r1009, 478;
$L__BB5_78:
	setp.ne.s32 	%p49, %r1012, 101;
	mov.b32 	%r384, -1;
	vote.sync.all.pred 	%p50, %p49, %r384;
	not.pred 	%p51, %p50;
	@%p51 bra 	$L__BB5_83;
	shr.u32 	%r1009, %r1009, 1;
	mul.wide.s32 	%rd46, %r1011, 8;
	add.s64 	%rd47, %rd11, %rd46;
	add.s64 	%rd45, %rd47, -256;
	// begin inline asm
	ld.relaxed.gpu.v2.u32 {%r1012, %r1013}, [%rd45];
	// end inline asm
	mov.u32 	%r1014, %r1009;
$L__BB5_80:
	setp.eq.s32 	%p55, %r1012, 99;
	mov.b32 	%r392, -1;
	vote.sync.any.pred 	%p56, %p55, %r392;
	not.pred 	%p57, %p56;
	@%p57 bra 	$L__BB5_82;
	// begin inline asm
	nanosleep.u32 %r1014;
	// end inline asm
	shr.u32 	%r1014, %r1014, 1;
	// begin inline asm
	ld.relaxed.gpu.v2.u32 {%r1012, %r1013}, [%rd45];
	// end inline asm
	bra.uni 	$L__BB5_80;
$L__BB5_82:
	setp.eq.s32 	%p58, %r1012, 101;
	mov.b32 	%r418, -1;
	vote.sync.ballot.b32 	%r419, %p58, %r418;
	and.b32  	%r420, %r419, %r342;
	or.b32  	%r421, %r420, -2147483648;
	add.s32 	%r422, %r421, -1;
	not.b32 	%r423, %r421;
	and.b32  	%r424, %r423, %r422;
	popc.b32 	%r397, %r424;
	mov.b32 	%r396, 1;
	// begin inline asm
	shfl.sync.down.b32 %r394, %r1013, %r396, %r397, %r418;
	// end inline asm
	setp.lt.s32 	%p60, %r242, %r397;
	selp.b32 	%r425, %r394, 0, %p60;
	add.s32 	%r400, %r425, %r1013;
	mov.b32 	%r401, 2;
	// begin inline asm
	shfl.sync.down.b32 %r399, %r400, %r401, %r397, %r418;
	// end inline asm
	add.s32 	%r426, %r242, 2;
	setp.gt.s32 	%p61, %r426, %r397;
	selp.b32 	%r427, 0, %r399, %p61;
	add.s32 	%r405, %r400, %r427;
	mov.b32 	%r406, 4;
	// begin inline asm
	shfl.sync.down.b32 %r404, %r405, %r406, %r397, %r418;
	// end inline asm
	add.s32 	%r428, %r242, 4;
	setp.gt.s32 	%p62, %r428, %r397;
	selp.b32 	%r429, 0, %r404, %p62;
	add.s32 	%r410, %r405, %r429;
	mov.b32 	%r411, 8;
	// begin inline asm
	shfl.sync.down.b32 %r409, %r410, %r411, %r397, %r418;
	// end inline asm
	add.s32 	%r430, %r242, 8;
	setp.gt.s32 	%p63, %r430, %r397;
	selp.b32 	%r431, 0, %r409, %p63;
	add.s32 	%r415, %r410, %r431;
	mov.b32 	%r416, 16;
	// begin inline asm
	shfl.sync.down.b32 %r414, %r415, %r416, %r397, %r418;
	// end inline asm
	add.s32 	%r432, %r242, 16;
	setp.gt.s32 	%p64, %r432, %r397;
	selp.b32 	%r433, 0, %r414, %p64;
	add.s32 	%r434, %r433, %r1008;
	add.s32 	%r1008, %r434, %r415;
	add.s32 	%r1011, %r1011, -32;
	bra.uni 	$L__BB5_78;
$L__BB5_83:
	@%p38 bra 	$L__BB5_85;
	add.s32 	%r387, %r1008, %r146;
	add.s64 	%rd44, %rd10, 256;
	mov.b32 	%r386, 101;
	// begin inline asm
	st.relaxed.gpu.v2.u32 [%rd44], {%r386, %r387};
	// end inline asm
	st.shared.u32 	[_ZZN3cub18CUB_300001_SM_10006detail4scan16DeviceScanKernelINS2_10policy_hubIiiimN4cuda3std3__44plusIvEEE10Policy1000EPiSC_NS0_13ScanTileStateIiLb1EEES9_NS0_8NullTypeEmiLb0ESF_EEvT0_T1_T2_iT3_T4_T5_E12temp_storage+4], %r1008;
	st.shared.u32 	[_ZZN3cub18CUB_300001_SM_10006detail4scan16DeviceScanKernelINS2_10policy_hubIiiimN4cuda3std3__44plusIvEEE10Policy1000EPiSC_NS0_13ScanTileStateIiLb1EEES9_NS0_8NullTypeEmiLb0ESF_EEvT0_T1_T2_iT3_T4_T5_E12temp_storage+8], %r387;
$L__BB5_85:
	setp.ne.s32 	%p53, %r242, 0;
	mov.u32 	%r1015, %r148;
	@%p53 bra 	$L__BB5_87;
	st.shared.u32 	[_ZZN3cub18CUB_300001_SM_10006detail4scan16DeviceScanKernelINS2_10policy_hubIiiimN4cuda3std3__44plusIvEEE10Policy1000EPiSC_NS0_13ScanTileStateIiLb1EEES9_NS0_8NullTypeEmiLb0ESF_EEvT0_T1_T2_iT3_T4_T5_E12temp_storage+84], %r1008;
	mov.u32 	%r1015, %r1008;
$L__BB5_87:
	bar.sync 	0;
	setp.eq.s32 	%p54, %r74, 0;
	ld.shared.u32 	%r388, [_ZZN3cub18CUB_300001_SM_10006detail4scan16DeviceScanKernelINS2_10policy_hubIiiimN4cuda3std3__44plusIvEEE10Policy1000EPiSC_NS0_13ScanTileStateIiLb1EEES9_NS0_8NullTypeEmiLb0ESF_EEvT0_T1_T2_iT3_T4_T5_E12temp_storage+84];
	selp.b32 	%r389, 0, %r388, %p54;
	add.s32 	%r1016, %r389, %r1015;
$L__BB5_88:
	add.s32 	%r529, %r1016, %r122;
	add.s32 	%r530, %r123, %r529;
	add.s32 	%r531, %r124, %r530;
	add.s32 	%r532, %r125, %r531;
	add.s32 	%r533, %r126, %r532;
	add.s32 	%r534, %r127, %r533;
	add.s32 	%r535, %r128, %r534;
	add.s32 	%r536, %r129, %r535;
	add.s32 	%r537, %r130, %r536;
	add.s32 	%r538, %r131, %r537;
	add.s32 	%r539, %r132, %r538;
	add.s32 	%r540, %r133, %r539;
	add.s32 	%r541, %r134, %r540;
	add.s32 	%r542, %r135, %r541;
	add.s32 	%r543, %r136, %r542;
	add.s32 	%r544, %r137, %r543;
	add.s32 	%r545, %r138, %r544;
	add.s32 	%r546, %r139, %r545;
	add.s32 	%r547, %r140, %r546;
	bar.sync 	0;
	st.shared.u32 	[%r121], %r529;
	st.shared.u32 	[%r121+4], %r530;
	st.shared.u32 	[%r121+8], %r531;
	st.shared.u32 	[%r121+12], %r532;
	st.shared.u32 	[%r121+16], %r533;
	st.shared.u32 	[%r121+20], %r534;
	st.shared.u32 	[%r121+24], %r535;
	st.shared.u32 	[%r121+28], %r536;
	st.shared.u32 	[%r121+32], %r537;
	st.shared.u32 	[%r121+36], %r538;
	st.shared.u32 	[%r121+40], %r539;
	st.shared.u32 	[%r121+44], %r540;
	st.shared.u32 	[%r121+48], %r541;
	st.shared.u32 	[%r121+52], %r542;
	st.shared.u32 	[%r121+56], %r543;
	st.shared.u32 	[%r121+60], %r544;
	st.shared.u32 	[%r121+64], %r545;
	st.shared.u32 	[%r121+68], %r546;
	st.shared.u32 	[%r121+72], %r547;
	bar.warp.sync 	-1;
	ld.shared.u32 	%r182, [%r120];
	ld.shared.u32 	%r183, [%r120+128];
	ld.shared.u32 	%r184, [%r120+256];
	ld.shared.u32 	%r185, [%r120+384];
	ld.shared.u32 	%r186, [%r120+512];
	ld.shared.u32 	%r187, [%r120+640];
	ld.shared.u32 	%r188, [%r120+768];
	ld.shared.u32 	%r189, [%r120+896];
	ld.shared.u32 	%r190, [%r120+1024];
	ld.shared.u32 	%r191, [%r120+1152];
	ld.shared.u32 	%r192, [%r120+1280];
	ld.shared.u32 	%r193, [%r120+1408];
	ld.shared.u32 	%r194, [%r120+1536];
	ld.shared.u32 	%r195, [%r120+1664];
	ld.shared.u32 	%r196, [%r120+1792];
	ld.shared.u32 	%r197, [%r120+1920];
	ld.shared.u32 	%r198, [%r120+2048];
	ld.shared.u32 	%r199, [%r120+2176];
	ld.shared.u32 	%r200, [%r120+2304];
	setp.ne.s32 	%p80, %r74, 0;
	@%p80 bra 	$L__BB5_90;
	st.volatile.shared.u32 	[_ZZN3cub18CUB_300001_SM_10006detail4scan16DeviceScanKernelINS2_10policy_hubIiiimN4cuda3std3__44plusIvEEE10Policy1000EPiSC_NS0_13ScanTileStateIiLb1EEES9_NS0_8NullTypeEmiLb0ESF_EEvT0_T1_T2_iT3_T4_T5_E12temp_storage+31616], %r72;
$L__BB5_90:
	ld.param.u64 	%rd92, [_ZN3cub18CUB_300001_SM_10006detail4scan16DeviceScanKernelINS2_10policy_hubIiiimN4cuda3std3__44plusIvEEE10Policy1000EPiSC_NS0_13ScanTileStateIiLb1EEES9_NS0_8NullTypeEmiLb0ESF_EEvT0_T1_T2_iT3_T4_T5__param_1];
	bar.sync 	0;
	ld.volatile.shared.u32 	%r201, [_ZZN3cub18CUB_300001_SM_10006detail4scan16DeviceScanKernelINS2_10policy_hubIiiimN4cuda3std3__44plusIvEEE10Policy1000EPiSC_NS0_13ScanTileStateIiLb1EEES9_NS0_8NullTypeEmiLb0ESF_EEvT0_T1_T2_iT3_T4_T5_E12temp_storage+31616];
	setp.ge.s32 	%p81, %r75, %r201;
	cvt.u64.u32 	%rd52, %r75;
	add.s64 	%rd53, %rd2, %rd52;
	cvta.to.global.u64 	%rd54, %rd92;
	shl.b64 	%rd55, %rd53, 2;
	add.s64 	%rd13, %rd54, %rd55;
	@%p81 bra 	$L__BB5_92;
	st.global.u32 	[%rd13], %r182;
$L__BB5_92:
	setp.ge.s32 	%p82, %r78, %r201;
	@%p82 bra 	$L__BB5_94;
	st.global.u32 	[%rd13+128], %r183;
$L__BB5_94:
	mov.u32 	%r548, %tid.x;
	and.b32  	%r549, %r548, 992;
	mul.lo.s32 	%r550, %r549, 19;
	and.b32  	%r551, %r548, 31;
	or.b32  	%r552, %r550, %r551;
	add.s32 	%r553, %r552, 64;
	setp.ge.s32 	%p83, %r553, %r201;
	@%p83 bra 	$L__BB5_96;
	st.global.u32 	[%rd13+256], %r184;
$L__BB5_96:
	add.s32 	%r559, %r552, 96;
	setp.ge.s32 	%p84, %r559, %r201;
	@%p84 bra 	$L__BB5_98;
	st.global.u32 	[%rd13+384], %r185;
$L__BB5_98:
	add.s32 	%r565, %r552, 128;
	setp.ge.s32 	%p85, %r565, %r201;
	@%p85 bra 	$L__BB5_100;
	st.global.u32 	[%rd13+512], %r186;
$L__BB5_100:
	add.s32 	%r571, %r552, 160;
	setp.ge.s32 	%p86, %r571, %r201;
	@%p86 bra 	$L__BB5_102;
	st.global.u32 	[%rd13+640], %r187;
$L__BB5_102:
	add.s32 	%r577, %r552, 192;
	setp.ge.s32 	%p87, %r577, %r201;
	@%p87 bra 	$L__BB5_104;
	st.global.u32 	[%rd13+768], %r188;
$L__BB5_104:
	add.s32 	%r583, %r552, 224;
	setp.ge.s32 	%p88, %r583, %r201;
	@%p88 bra 	$L__BB5_106;
	st.global.u32 	[%rd13+896], %r189;
$L__BB5_106:
	setp.ge.s32 	%p89, %r93, %r201;
	@%p89 bra 	$L__BB5_108;
	st.global.u32 	[%rd13+1024], %r190;
$L__BB5_108:
	setp.ge.s32 	%p90, %r96, %r201;
	@%p90 bra 	$L__BB5_110;
	st.global.u32 	[%rd13+1152], %r191;
$L__BB5_110:
	add.s32 	%r589, %r552, 320;
	setp.ge.s32 	%p91, %r589, %r201;
	@%p91 bra 	$L__BB5_112;
	st.global.u32 	[%rd13+1280], %r192;
$L__BB5_112:
	add.s32 	%r595, %r552, 352;
	setp.ge.s32 	%p92, %r595, %r201;
	@%p92 bra 	$L__BB5_114;
	st.global.u32 	[%rd13+1408], %r193;
$L__BB5_114:
	add.s32 	%r601, %r552, 384;
	setp.ge.s32 	%p93, %r601, %r201;
	@%p93 bra 	$L__BB5_116;
	st.global.u32 	[%rd13+1536], %r194;
$L__BB5_116:
	add.s32 	%r607, %r552, 416;
	setp.ge.s32 	%p94, %r607, %r201;
	@%p94 bra 	$L__BB5_118;
	st.global.u32 	[%rd13+1664], %r195;
$L__BB5_118:
	add.s32 	%r613, %r552, 448;
	setp.ge.s32 	%p95, %r613, %r201;
	@%p95 bra 	$L__BB5_120;
	st.global.u32 	[%rd13+1792], %r196;
$L__BB5_120:
	add.s32 	%r619, %r552, 480;
	setp.ge.s32 	%p96, %r619, %r201;
	@%p96 bra 	$L__BB5_122;
	st.global.u32 	[%rd13+1920], %r197;
$L__BB5_122:
	add.s32 	%r625, %r552, 512;
	setp.ge.s32 	%p97, %r625, %r201;
	@%p97 bra 	$L__BB5_124;
	st.global.u32 	[%rd13+2048], %r198;
$L__BB5_124:
	add.s32 	%r631, %r552, 544;
	setp.ge.s32 	%p98, %r631, %r201;
	@%p98 bra 	$L__BB5_126;
	st.global.u32 	[%rd13+2176], %r199;
$L__BB5_126:
	setp.ge.s32 	%p99, %r115, %r201;
	@%p99 bra 	$L__BB5_128;
	st.global.u32 	[%rd13+2304], %r200;
$L__BB5_128:
	ret;

}
	// .globl	_ZN3cub18CUB_300001_SM_10006detail4scan23DeviceCompactInitKernelINS0_13ScanTileStateIiLb1EEEPlEEvT_iT0_
.visible .entry _ZN3cub18CUB_300001_SM_10006detail4scan23DeviceCompactInitKernelINS0_13ScanTileStateIiLb1EEEPlEEvT_iT0_(
	.param .align 8 .b8 _ZN3cub18CUB_300001_SM_10006detail4scan23DeviceCompactInitKernelINS0_13ScanTileStateIiLb1EEEPlEEvT_iT0__param_0[8],
	.param .u32 _ZN3cub18CUB_300001_SM_10006detail4scan23DeviceCompactInitKernelINS0_13ScanTileStateIiLb1EEEPlEEvT_iT0__param_1,
	.param .u64 .ptr .align 1 _ZN3cub18CUB_300001_SM_10006detail4scan23DeviceCompactInitKernelINS0_13ScanTileStateIiLb1EEEPlEEvT_iT0__param_2
)
{
	.reg .pred 	%p<6>;
	.reg .b32 	%r<11>;
	.reg .b64 	%rd<10>;

	ld.param.u64 	%rd3, [_ZN3cub18CUB_300001_SM_10006detail4scan23DeviceCompactInitKernelINS0_13ScanTileStateIiLb1EEEPlEEvT_iT0__param_0];
	ld.param.u32 	%r4, [_ZN3cub18CUB_300001_SM_10006detail4scan23DeviceCompactInitKernelINS0_13ScanTileStateIiLb1EEEPlEEvT_iT0__param_1];
	ld.param.u64 	%rd2, [_ZN3cub18CUB_300001_SM_10006detail4scan23DeviceCompactInitKernelINS0_13ScanTileStateIiLb1EEEPlEEvT_iT0__param_2];
	cvta.to.global.u64 	%rd1, %rd3;
	mov.u32 	%r1, %ctaid.x;
	mov.u32 	%r5, %ntid.x;
	mov.u32 	%r2, %tid.x;
	mad.lo.s32 	%r3, %r1, %r5, %r2;
	setp.ge.s32 	%p1, %r3, %r4;
	@%p1 bra 	$L__BB6_2;
	mul.wide.s32 	%rd4, %r3, 8;
	add.s64 	%rd5, %rd1, %rd4;
	mov.b32 	%r6, 0;
	mov.b32 	%r7, 99;
	st.global.v2.u32 	[%rd5+256], {%r7, %r6};
$L__BB6_2:
	setp.ne.s32 	%p2, %r1, 0;
	setp.gt.u32 	%p3, %r2, 31;
	or.pred  	%p4, %p2, %p3;
	@%p4 bra 	$L__BB6_4;
	mul.wide.u32 	%rd6, %r2, 8;
	add.s64 	%rd7, %rd1, %rd6;
	mov.b32 	%r9, 0;
	st.global.v2.u32 	[%rd7], {%r9, %r9};
$L__BB6_4:
	or.b32  	%r10, %r1, %r2;
	setp.ne.s32 	%p5, %r10, 0;
	@%p5 bra 	$L__BB6_6;
	cvta.to.global.u64 	%rd8, %rd2;
	mov.b64 	%rd9, 0;
	st.global.u64 	[%rd8], %rd9;
$L__BB6_6:
	ret;

}
	// .globl	_ZN3cub18CUB_300001_SM_10006detail6select23DeviceSelectSweepKernelINS2_10policy_hubIjNS0_8NullTypeEiLb0ELNS0_10SelectImplE0EE10Policy1000EPjPS5_S9_PlNS0_13ScanTileStateIiLb1EEE17belongsToPivotBinS5_iNS2_19streaming_context_tIlLb1EEELS6_0EEEvT0_T1_T2_T3_T4_T5_T6_T7_iT8_NS1_7vsmem_tE
.visible .entry _ZN3cub18CUB_300001_SM_10006detail6select23DeviceSelectSweepKernelINS2_10policy_hubIjNS0_8NullTypeEiLb0ELNS0_10SelectImplE0EE10Policy1000EPjPS5_S9_PlNS0_13ScanTileStateIiLb1EEE17belongsToPivotBinS5_iNS2_19streaming_context_tIlLb1EEELS6_0EEEvT0_T1_T2_T3_T4_T5_T6_T7_iT8_NS1_7vsmem_tE(
	.param .u64 .ptr .align 1 _ZN3cub18CUB_300001_SM_10006detail6select23DeviceSelectSweepKernelINS2_10policy_hubIjNS0_8NullTypeEiLb0ELNS0_10SelectImplE0EE10Policy1000EPjPS5_S9_PlNS0_13ScanTileStateIiLb1EEE17belongsToPivotBinS5_iNS2_19streaming_context_tIlLb1EEELS6_0EEEvT0_T1_T2_T3_T4_T5_T6_T7_iT8_NS1_7vsmem_tE_param_0,
	.param .u64 .ptr .align 1 _ZN3cub18CUB_300001_SM_10006detail6select23DeviceSelectSweepKernelINS2_10policy_hubIjNS0_8NullTypeEiLb0ELNS0_10SelectImplE0EE10Policy1000EPjPS5_S9_PlNS0_13ScanTileStateIiLb1EEE17belongsToPivotBinS5_iNS2_19streaming_context_tIlLb1EEELS6_0EEEvT0_T1_T2_T3_T4_T5_T6_T7_iT8_NS1_7vsmem_tE_param_1,
	.param .u64 .ptr .align 1 _ZN3cub18CUB_300001_SM_10006detail6select23DeviceSelectSweepKernelINS2_10policy_hubIjNS0_8NullTypeEiLb0ELNS0_10SelectImplE0EE10Policy1000EPjPS5_S9_PlNS0_13ScanTileStateIiLb1EEE17belongsToPivotBinS5_iNS2_19streaming_context_tIlLb1EEELS6_0EEEvT0_T1_T2_T3_T4_T5_T6_T7_iT8_NS1_7vsmem_tE_param_2,
	.param .u64 .ptr .align 1 _ZN3cub18CUB_300001_SM_10006detail6select23DeviceSelectSweepKernelINS2_10policy_hubIjNS0_8NullTypeEiLb0ELNS0_10SelectImplE0EE10Policy1000EPjPS5_S9_PlNS0_13ScanTileStateIiLb1EEE17belongsToPivotBinS5_iNS2_19streaming_context_tIlLb1EEELS6_0EEEvT0_T1_T2_T3_T4_T5_T6_T7_iT8_NS1_7vsmem_tE_param_3,
	.param .align 8 .b8 _ZN3cub18CUB_300001_SM_10006detail6select23DeviceSelectSweepKernelINS2_10policy_hubIjNS0_8NullTypeEiLb0ELNS0_10SelectImplE0EE10Policy1000EPjPS5_S9_PlNS0_13ScanTileStateIiLb1EEE17belongsToPivotBinS5_iNS2_19streaming_context_tIlLb1EEELS6_0EEEvT0_T1_T2_T3_T4_T5_T6_T7_iT8_NS1_7vsmem_tE_param_4[8],
	.param .align 4 .b8 _ZN3cub18CUB_300001_SM_10006detail6select23DeviceSelectSweepKernelINS2_10policy_hubIjNS0_8NullTypeEiLb0ELNS0_10SelectImplE0EE10Policy1000EPjPS5_S9_PlNS0_13ScanTileStateIiLb1EEE17belongsToPivotBinS5_iNS2_19streaming_context_tIlLb1EEELS6_0EEEvT0_T1_T2_T3_T4_T5_T6_T7_iT8_NS1_7vsmem_tE_param_5[8],
	.param .align 1 .b8 _ZN3cub18CUB_300001_SM_10006detail6select23DeviceSelectSweepKernelINS2_10policy_hubIjNS0_8NullTypeEiLb0ELNS0_10SelectImplE0EE10Policy1000EPjPS5_S9_PlNS0_13ScanTileStateIiLb1EEE17belongsToPivotBinS5_iNS2_19streaming_context_tIlLb1EEELS6_0EEEvT0_T1_T2_T3_T4_T5_T6_T7_iT8_NS1_7vsmem_tE_param_6[1],
	.param .u32 _ZN3cub18CUB_300001_SM_10006detail6select23DeviceSelectSweepKernelINS2_10policy_hubIjNS0_8NullTypeEiLb0ELNS0_10SelectImplE0EE10Policy1000EPjPS5_S9_PlNS0_13ScanTileStateIiLb1EEE17belongsToPivotBinS5_iNS2_19streaming_context_tIlLb1EEELS6_0EEEvT0_T1_T2_T3_T4_T5_T6_T7_iT8_NS1_7vsmem_tE_param_7,
	.param .u32 _ZN3cub18CUB_300001_SM_10006detail6select23DeviceSelectSweepKernelINS2_10policy_hubIjNS0_8NullTypeEiLb0ELNS0_10SelectImplE0EE10Policy1000EPjPS5_S9_PlNS0_13ScanTileStateIiLb1EEE17belongsToPivotBinS5_iNS2_19streaming_context_tIlLb1EEELS6_0EEEvT0_T1_T2_T3_T4_T5_T6_T7_iT8_NS1_7vsmem_tE_param_8,
	.param .align 8 .b8 _ZN3cub18CUB_300001_SM_10006detail6select23DeviceSelectSweepKernelINS2_10policy_hubIjNS0_8NullTypeEiLb0ELNS0_10SelectImplE0EE10Policy1000EPjPS5_S9_PlNS0_13ScanTileStateIiLb1EEE17belongsToPivotBinS5_iNS2_19streaming_context_tIlLb1EEELS6_0EEEvT0_T1_T2_T3_T4_T5_T6_T7_iT8_NS1_7vsmem_tE_param_9[40],
	.param .align 8 .b8 _ZN3cub18CUB_300001_SM_10006detail6select23DeviceSelectSweepKernelINS2_10policy_hubIjNS0_8NullTypeEiLb0ELNS0_10SelectImplE0EE10Policy1000EPjPS5_S9_PlNS0_13ScanTileStateIiLb1EEE17belongsToPivotBinS5_iNS2_19streaming_context_tIlLb1EEELS6_0EEEvT0_T1_T2_T3_T4_T5_T6_T7_iT8_NS1_7vsmem_tE_param_10[8]
)
.maxntid 384
{
	.reg .pred 	%p<582>;
	.reg .b16 	%rs<96>;
	.reg .b32 	%r<1796>;
	.reg .b64 	%rd<782>;
	// demoted variable
	.shared .align 16 .b8 _ZZN3cub18CUB_300001_SM_10006detail6select23DeviceSelectSweepKernelINS2_10policy_hubIjNS0_8NullTypeEiLb0ELNS0_10SelectImplE0EE10Policy1000EPjPS5_S9_PlNS0_13ScanTileStateIiLb1EEE17belongsToPivotBinS5_iNS2_19streaming_context_tIlLb1EEELS6_0EEEvT0_T1_T2_T3_T4_T5_T6_T7_iT8_NS1_7vsmem_tEE19static_temp_storage[23040];
	ld.param.u64 	%rd4, [_ZN3cub18CUB_300001_SM_10006detail6select23DeviceSelectSweepKernelINS2_10policy_hubIjNS0_8NullTypeEiLb0ELNS0_10SelectImplE0EE10Policy1000EPjPS5_S9_PlNS0_13ScanTileStateIiLb1EEE17belongsToPivotBinS5_iNS2_19streaming_context_tIlLb1EEELS6_0EEEvT0_T1_T2_T3_T4_T5_T6_T7_iT8_NS1_7vsmem_tE_param_4];
	ld.param.u32 	%r1, [_ZN3cub18CUB_300001_SM_10006detail6select23DeviceSelectSweepKernelINS2_10policy_hubIjNS0_8NullTypeEiLb0ELNS0_10SelectImplE0EE10Policy1000EPjPS5_S9_PlNS0_13ScanTileStateIiLb1EEE17belongsToPivotBinS5_iNS2_19streaming_context_tIlLb1EEELS6_0EEEvT0_T1_T2_T3_T4_T5_T6_T7_iT8_NS1_7vsmem_tE_param_5];
	ld.param.u32 	%r2, [_ZN3cub18CUB_300001_SM_10006detail6select23DeviceSelectSweepKernelINS2_10policy_hubIjNS0_8NullTypeEiLb0ELNS0_10SelectImplE0EE10Policy1000EPjPS5_S9_PlNS0_13ScanTileStateIiLb1EEE17belongsToPivotBinS5_iNS2_19streaming_context_tIlLb1EEELS6_0EEEvT0_T1_T2_T3_T4_T5_T6_T7_iT8_NS1_7vsmem_tE_param_5+4];
	ld.param.u64 	%rd207, [_ZN3cub18CUB_300001_SM_10006detail6select23DeviceSelectSweepKernelINS2_10policy_hubIjNS0_8NullTypeEiLb0ELNS0_10SelectImplE0EE10Policy1000EPjPS5_S9_PlNS0_13ScanTileStateIiLb1EEE17belongsToPivotBinS5_iNS2_19streaming_context_tIlLb1EEELS6_0EEEvT0_T1_T2_T3_T4_T5_T6_T7_iT8_NS1_7vsmem_tE_param_0];
	ld.param.u64 	%rd208, [_ZN3cub18CUB_300001_SM_10006detail6select23DeviceSelectSweepKernelINS2_10policy_hubIjNS0_8NullTypeEiLb0ELNS0_10SelectImplE0EE10Policy1000EPjPS5_S9_PlNS0_13ScanTileStateIiLb1EEE17belongsToPivotBinS5_iNS2_19streaming_context_tIlLb1EEELS6_0EEEvT0_T1_T2_T3_T4_T5_T6_T7_iT8_NS1_7vsmem_tE_param_2];
	ld.param.u32 	%r466, [_ZN3cub18CUB_300001_SM_10006detail6select23DeviceSelectSweepKernelINS2_10policy_hubIjNS0_8NullTypeEiLb0ELNS0_10SelectImplE0EE10Policy1000EPjPS5_S9_PlNS0_13ScanTileStateIiLb1EEE17belongsToPivotBinS5_iNS2_19streaming_context_tIlLb1EEELS6_0EEEvT0_T1_T2_T3_T4_T5_T6_T7_iT8_NS1_7vsmem_tE_param_8];
	mov.b64 	%rd210, _ZN3cub18CUB_300001_SM_10006detail6select23DeviceSelectSweepKernelINS2_10policy_hubIjNS0_8NullTypeEiLb0ELNS0_10SelectImplE0EE10Policy1000EPjPS5_S9_PlNS0_13ScanTileStateIiLb1EEE17belongsToPivotBinS5_iNS2_19streaming_context_tIlLb1EEELS6_0EEEvT0_T1_T2_T3_T4_T5_T6_T7_iT8_NS1_7vsmem_tE_param_9;
	mov.u64 	%rd1, %rd210;
	cvta.to.global.u64 	%rd2, %rd207;
	cvta.to.global.u64 	%rd3, %rd208;
	mov.u32 	%r467, %ctaid.x;
	mov.u32 	%r468, %nctaid.y;
	mov.u32 	%r469, %ctaid.y;
	mad.lo.s32 	%r1774, %r467, %r468, %r469;
	mul.lo.s32 	%r4, %r1774, 5760;
	add.s32 	%r470, %r466, -1;
	setp.ge.s32 	%p31, %r1774, %r470;
	@%p31 bra 	$L__BB7_240;
	setp.ne.s32 	%p353, %r1774, 0;
	@%p353 bra 	$L__BB7_114;
	ld.param.u64 	%rd686, [_ZN3cub18CUB_300001_SM_10006detail6select23DeviceSelectSweepKernelINS2_10policy_hubIjNS0_8NullTypeEiLb0ELNS0_10SelectImplE0EE10Policy1000EPjPS5_S9_PlNS0_13ScanTileStateIiLb1EEE17belongsToPivotBinS5_iNS2_19streaming_context_tIlLb1EEELS6_0EEEvT0_T1_T2_T3_T4_T5_T6_T7_iT8_NS1_7vsmem_tE_param_0];
	mov.u64 	%rd571, %rd210;
	ld.param.u8 	%rs75, [%rd571];
	setp.eq.s16 	%p481, %rs75, 0;
	ld.param.u64 	%rd572, [%rd571+16];
	selp.b64 	%rd573, %rd572, 0, %p481;
	mad.lo.s32 	%r1482, %r467, %r468, %r469;
	mul.lo.s32 	%r1483, %r1482, 5760;
	cvt.u64.u32 	%rd574, %r1483;
	add.s64 	%rd575, %rd573, %rd574;
	mov.u32 	%r1484, %tid.x;
	and.b32  	%r1485, %r1484, 31;
	and.b32  	%r1486, %r1484, 992;
	mul.lo.s32 	%r1487, %r1486, 15;
	or.b32  	%r1488, %r1487, %r1485;
	cvt.u64.u32 	%rd576, %r1488;
	add.s64 	%rd577, %rd575, %rd576;
	cvta.to.global.u64 	%rd578, %rd686;
	shl.b64 	%rd579, %rd577, 2;
	add.s64 	%rd580, %rd578, %rd579;
	ld.global.u32 	%r1489, [%rd580];
	ld.global.u32 	%r1490, [%rd580+128];
	ld.global.u32 	%r1491, [%rd580+256];
	ld.global.u32 	%r1492, [%rd580+384];
	ld.global.u32 	%r1493, [%rd580+512];
	ld.global.u32 	%r1494, [%rd580+640];
	ld.global.u32 	%r1495, [%rd580+768];
	ld.global.u32 	%r1496, [%rd580+896];
	ld.global.u32 	%r1497, [%rd580+1024];
	ld.global.u32 	%r1498, [%rd580+1152];
	ld.global.u32 	%r1499, [%rd580+1280];
	ld.global.u32 	%r1500, [%rd580+1408];
	ld.global.u32 	%r1501, [%rd580+1536];
	ld.global.u32 	%r1502, [%rd580+1664];
	ld.global.u32 	%r1503, [%rd580+1792];
	// begin inline asm
	mov.u32 %r1448, %laneid;
	// end inline asm
	shr.u32 	%r6, %r1484, 5;
	mad.lo.s32 	%r1504, %r6, 480, %r1448;
	shl.b32 	%r1505, %r1504, 2;
	mov.u32 	%r1506, _ZZN3cub18CUB_300001_SM_10006detail6select23DeviceSelectSweepKernelINS2_10policy_hubIjNS0_8NullTypeEiLb0ELNS0_10SelectImplE0EE10Policy1000EPjPS5_S9_PlNS0_13ScanTileStateIiLb1EEE17belongsToPivotBinS5_iNS2_19streaming_context_tIlLb1EEELS6_0EEEvT0_T1_T2_T3_T4_T5_T6_T7_iT8_NS1_7vsmem_tEE19static_temp_storage;
	add.s32 	%r1507, %r1506, %r1505;
	st.shared.u32 	[%r1507], %r1489;
	st.shared.u32 	[%r1507+128], %r1490;
	st.shared.u32 	[%r1507+256], %r1491;
	st.shared.u32 	[%r1507+384], %r1492;
	st.shared.u32 	[%r1507+512], %r1493;
	st.shared.u32 	[%r1507+640], %r1494;
	st.shared.u32 	[%r1507+768], %r1495;
	st.shared.u32 	[%r1507+896], %r1496;
	st.shared.u32 	[%r1507+1024], %r1497;
	st.shared.u32 	[%r1507+1152], %r1498;
	st.shared.u32 	[%r1507+1280], %r1499;
	st.shared.u32 	[%r1507+1408], %r1500;
	st.shared.u32 	[%r1507+1536], %r1501;
	st.shared.u32 	[%r1507+1664], %r1502;
	st.shared.u32 	[%r1507+1792], %r1503;
	bar.warp.sync 	-1;
	mad.lo.s32 	%r1508, %r1448, 56, %r1507;
	ld.shared.u32 	%r7, [%r1508];
	ld.shared.u32 	%r8, [%r1508+4];
	ld.shared.u32 	%r9, [%r1508+8];
	ld.shared.u32 	%r10, [%r1508+12];
	ld.shared.u32 	%r11, [%r1508+16];
	ld.shared.u32 	%r12, [%r1508+20];
	ld.shared.u32 	%r13, [%r1508+24];
	ld.shared.u32 	%r14, [%r1508+28];
	ld.shared.u32 	%r15, [%r1508+32];
	ld.shared.u32 	%r16, [%r1508+36];
	ld.shared.u32 	%r17, [%r1508+40];
	ld.shared.u32 	%r18, [%r1508+44];
	ld.shared.u32 	%r19, [%r1508+48];
	ld.shared.u32 	%r20, [%r1508+52];
	ld.shared.u32 	%r21, [%r1508+56];
	shl.b32 	%r1509, %r1, 3;
	sub.s32 	%r1510, 32, %r1509;
	shr.u32 	%r1511, %r7, %r1510;
	and.b32  	%r22, %r1511, 255;
	setp.eq.s32 	%p482, %r22, %r2;
	selp.u32 	%r1512, 1, 0, %p482;
	shr.u32 	%r1513, %r8, %r1510;
	and.b32  	%r23, %r1513, 255;
	setp.eq.s32 	%p483, %r23, %r2;
	selp.u32 	%r1514, 1, 0, %p483;
	shr.u32 	%r1515, %r9, %r1510;
	and.b32  	%r24, %r1515, 255;
	setp.eq.s32 	%p484, %r24, %r2;
	selp.u32 	%r1516, 1, 0, %p484;
	shr.u32 	%r1517, %r10, %r1510;
	and.b32  	%r25, %r1517, 255;
	setp.eq.s32 	%p485, %r25, %r2;
	selp.u32 	%r1518, 1, 0, %p485;
	shr.u32 	%r1519, %r11, %r1510;
	and.b32  	%r26, %r1519, 255;
	setp.eq.s32 	%p486, %r26, %r2;
	selp.u32 	%r1520, 1, 0, %p486;
	shr.u32 	%r1521, %r12, %r1510;
	and.b32  	%r27, %r1521, 255;
	setp.eq.s32 	%p487, %r27, %r2;
	selp.u32 	%r1522, 1, 0, %p487;
	shr.u32 	%r1523, %r13, %r1510;
	and.b32  	%r28, %r1523, 255;
	setp.eq.s32 	%p488, %r28, %r2;
	selp.u32 	%r1524, 1, 0, %p488;
	shr.u32 	%r1525, %r14, %r1510;
	and.b32  	%r29, %r1525, 255;
	setp.eq.s32 	%p489, %r29, %r2;
	selp.u32 	%r1526, 1, 0, %p489;
	shr.u32 	%r1527, %r15, %r1510;
	and.b32  	%r30, %r1527, 255;
	setp.eq.s32 	%p490, %r30, %r2;
	selp.u32 	%r1528, 1, 0, %p490;
	shr.u32 	%r1529, %r16, %r1510;
	and.b32  	%r31, %r1529, 255;
	setp.eq.s32 	%p491, %r31, %r2;
	selp.u32 	%r1530, 1, 0, %p491;
	shr.u32 	%r1531, %r17, %r1510;
	and.b32  	%r32, %r1531, 255;
	setp.eq.s32 	%p492, %r32, %r2;
	selp.u32 	%r1532, 1, 0, %p492;
	shr.u32 	%r1533, %r18, %r1510;
	and.b32  	%r33, %r1533, 255;
	setp.eq.s32 	%p493, %r33, %r2;
	selp.u32 	%r1534, 1, 0, %p493;
	shr.u32 	%r1535, %r19, %r1510;
	and.b32  	%r34, %r1535, 255;
	setp.eq.s32 	%p494, %r34, %r2;
	selp.u32 	%r1536, 1, 0, %p494;
	shr.u32 	%r1537, %r20, %r1510;
	and.b32  	%r35, %r1537, 255;
	setp.eq.s32 	%p495, %r35, %r2;
	selp.u32 	%r1538, 1, 0, %p495;
	shr.u32 	%r1539, %r21, %r1510;
	and.b32  	%r36, %r1539, 255;
	setp.eq.s32 	%p496, %r36, %r2;
	selp.u32 	%r1540, 1, 0, %p496;
	bar.sync 	0;
	add.s32 	%r1541, %r1514, %r1512;
	add.s32 	%r1542, %r1541, %r1516;
	add.s32 	%r1543, %r1542, %r1518;
	add.s32 	%r1544, %r1543, %r1520;
	add.s32 	%r1545, %r1544, %r1522;
	add.s32 	%r1546, %r1545, %r1524;
	add.s32 	%r1547, %r1546, %r1526;
	add.s32 	%r1548, %r1547, %r1528;
	add.s32 	%r1549, %r1548, %r1530;
	add.s32 	%r1550, %r1549, %r1532;
	add.s32 	%r1551, %r1550, %r1534;
	add.s32 	%r1552, %r1551, %r1536;
	add.s32 	%r1553, %r1552, %r1538;
	add.s32 	%r1453, %r1553, %r1540;
	mov.b32 	%r1451, 1;
	mov.b32 	%r1476, 0;
	mov.b32 	%r1478, -1;
	// begin inline asm
	{  .reg .s32 r0;  .reg .pred p;  shfl.sync.up.b32 r0|p, %r1453, %r1451, %r1476, %r1478;  @p add.s32 r0, r0, %r1453;  mov.s32 %r1449, r0;}
	// end inline asm
	mov.b32 	%r1457, 2;
	// begin inline asm
	{  .reg .s32 r0;  .reg .pred p;  shfl.sync.up.b32 r0|p, %r1449, %r1457, %r1476, %r1478;  @p add.s32 r0, r0, %r1449;  mov.s32 %r1455, r0;}
	// end inline asm
	mov.b32 	%r1463, 4;
	// begin inline asm
	{  .reg .s32 r0;  .reg .pred p;  shfl.sync.up.b32 r0|p, %r1455, %r1463, %r1476, %r1478;  @p add.s32 r0, r0, %r1455;  mov.s32 %r1461, r0;}
	// end inline asm
	mov.b32 	%r1469, 8;
	// begin inline asm
	{  .reg .s32 r0;  .reg .pred p;  shfl.sync.up.b32 r0|p, %r1461, %r1469, %r1476, %r1478;  @p add.s32 r0, r0, %r1461;  mov.s32 %r1467, r0;}
	// end inline asm
	mov.b32 	%r1475, 16;
	// begin inline asm
	{  .reg .s32 r0;  .reg .pred p;  shfl.sync.up.b32 r0|p, %r1467, %r1475, %r1476, %r1478;  @p add.s32 r0, r0, %r1467;  mov.s32 %r1473, r0;}
	// end inline asm
	setp.ne.s32 	%p497, %r1448, 31;
	@%p497 bra 	$L__BB7_4;
	shl.b32 	%r1554, %r6, 2;
	add.s32 	%r1556, %r1506, %r1554;
	st.shared.u32 	[%r1556], %r1473;
$L__BB7_4:
	bar.sync 	0;
	ld.shared.v4.u32 	{%r38, %r39, %r40, %r41}, [_ZZN3cub18CUB_300001_SM_10006detail6select23DeviceSelectSweepKernelINS2_10policy_hubIjNS0_8NullTypeEiLb0ELNS0_10SelectImplE0EE10Policy1000EPjPS5_S9_PlNS0_13ScanTileStateIiLb1EEE17belongsToPivotBinS5_iNS2_19streaming_context_tIlLb1EEELS6_0EEEvT0_T1_T2_T3_T4_T5_T6_T7_iT8_NS1_7vsmem_tEE19static_temp_storage];
	mov.u32 	%r1557, %tid.x;
	shr.u32 	%r1558, %r1557, 5;
	add.s32 	%r1559, %r39, %r38;
	setp.eq.s32 	%p498, %r1558, 2;
	selp.b32 	%r1560, %r1559, %r38, %p498;
	add.s32 	%r1561, %r1559, %r40;
	setp.eq.s32 	%p499, %r1558, 3;
	selp.b32 	%r1562, %r1561, %r1560, %p499;
	add.s32 	%r1563, %r1561, %r41;
	setp.eq.s32 	%p500, %r1558, 4;
	selp.b32 	%r1564, %r1563, %r1562, %p500;
	ld.shared.v4.u32 	{%r42, %r43, %r44, %r45}, [_ZZN3cub18CUB_300001_SM_10006detail6select23DeviceSelectSweepKernelINS2_10policy_hubIjNS0_8NullTypeEiLb0ELNS0_10SelectImplE0EE10Policy1000EPjPS5_S9_PlNS0_13ScanTileStateIiLb1EEE17belongsToPivotBinS5_iNS2_19streaming_context_tIlLb1EEELS6_0EEEvT0_T1_T2_T3_T4_T5_T6_T7_iT8_NS1_7vsmem_tEE19static_temp_storage+16];
	add.s32 	%r1565, %r1563, %r42;
	setp.eq.s32 	%p501, %r1558, 5;
	selp.b32 	%r1566, %r1565, %r1564, %p501;
	add.s32 	%r1567, %r1565, %r43;
	setp.eq.s32 	%p502, %r1558, 6;
	selp.b32 	%r1568, %r1567, %r1566, %p502;
	add.s32 	%r1569, %r1567, %r44;
	setp.eq.s32 	%p503, %r1558, 7;
	selp.b32 	%r1570, %r1569, %r1568, %p503;
	add.s32 	%r1571, %r1569, %r45;
	setp.eq.s32 	%p504, %r1558, 8;
	selp.b32 	%r1572, %r1571, %r1570, %p504;
	ld.shared.v4.u32 	{%r46, %r47, %r48, %r49}, [_ZZN3cub18CUB_300001_SM_10006detail6select23DeviceSelectSweepKernelINS2_10policy_hubIjNS0_8NullTypeEiLb0ELNS0_10SelectImplE0EE10Policy1000EPjPS5_S9_PlNS0_13ScanTileStateIiLb1EEE17belongsToPivotBinS5_iNS2_19streaming_context_tIlLb1EEELS6_0EEEvT0_T1_T2_T3_T4_T5_T6_T7_iT8_NS1_7vsmem_tEE19static_temp_storage+32];
	add.s32 	%r1573, %r1571, %r46;
	setp.eq.s32 	%p505, %r1558, 9;
	selp.b32 	%r1574, %r1573, %r1572, %p505;
	add.s32 	%r1575, %r1573, %r47;
	setp.eq.s32 	%p506, %r1558, 10;
	selp.b32 	%r1576, %r1575, %r1574, %p506;
	add.s32 	%r1577, %r1575, %r48;
	setp.eq.s32 	%p507, %r1558, 11;
	selp.b32 	%r1578, %r1577, %r1576, %p507;
	setp.lt.u32 	%p508, %r1557, 32;
	selp.b32 	%r1579, 0, %r1578, %p508;
	setp.eq.s32 	%p509, %r1448, 0;
	setp.eq.s32 	%p510, %r33, %r2;
	selp.u32 	%r1580, 1, 0, %p510;
	setp.eq.s32 	%p511, %r31, %r2;
	selp.u32 	%r1581, 1, 0, %p511;
	setp.eq.s32 	%p512, %r29, %r2;
	selp.u32 	%r1582, 1, 0, %p512;
	setp.eq.s32 	%p513, %r28, %r2;
	selp.u32 	%r1583, 1, 0, %p513;
	setp.eq.s32 	%p514, %r23, %r2;
	selp.u32 	%r1584, 1, 0, %p514;
	setp.eq.s32 	%p515, %r22, %r2;
	selp.u32 	%r1585, 1, 0, %p515;
	add.s32 	%r1586, %r1584, %r1585;
	setp.eq.s32 	%p516, %r24, %r2;
	selp.u32 	%r1587, 1, 0, %p516;
	add.s32 	%r1588, %r1586, %r1587;
	setp.eq.s32 	%p517, %r25, %r2;
	selp.u32 	%r1589, 1, 0, %p517;
	add.s32 	%r1590, %r1588, %r1589;
	setp.eq.s32 	%p518, %r26, %r2;
	selp.u32 	%r1591, 1, 0, %p518;
	add.s32 	%r1592, %r1590, %r1591;
	setp.eq.s32 	%p519, %r27, %r2;
	selp.u32 	%r1593, 1, 0, %p519;
	add.s32 	%r1594, %r1592, %r1593;
	add.s32 	%r1595, %r1594, %r1583;
	add.s32 	%r1596, %r1595, %r1582;
	setp.eq.s32 	%p520, %r30, %r2;
	selp.u32 	%r1597, 1, 0, %p520;
	add.s32 	%r1598, %r1596, %r1597;
	add.s32 	%r1599, %r1598, %r1581;
	setp.eq.s32 	%p521, %r32, %r2;
	selp.u32 	%r1600, 1, 0, %p521;
	add.s32 	%r1601, %r1599, %r1600;
	add.s32 	%r1602, %r1601, %r1580;
	setp.eq.s32 	%p522, %r34, %r2;
	selp.u32 	%r1603, 1, 0, %p522;
	add.s32 	%r1604, %r1602, %r1603;
	setp.eq.s32 	%p523, %r35, %r2;
	selp.u32 	%r1605, 1, 0, %p523;
	add.s32 	%r1606, %r1604, %r1605;
	setp.eq.s32 	%p524, %r36, %r2;
	selp.u32 	%r1607, 1, 0, %p524;
	add.s32 	%r1608, %r1606, %r1607;
	sub.s32 	%r1609, %r1473, %r1608;
	selp.b32 	%r1610, 0, %r1609, %p509;
	add.s32 	%r50, %r1579, %r1610;
	add.s32 	%r51, %r50, %r1585;
	add.s32 	%r52, %r1586, %r50;
	add.s32 	%r53, %r1588, %r50;
	add.s32 	%r54, %r1590, %r50;
	add.s32 	%r55, %r1592, %r50;
	add.s32 	%r56, %r1594, %r50;
	add.s32 	%r57, %r1595, %r50;
	add.s32 	%r58, %r1596, %r50;
	add.s32 	%r59, %r1598, %r50;
	add.s32 	%r60, %r1599, %r50;
	add.s32 	%r61, %r1601, %r50;
	add.s32 	%r62, %r1602, %r50;
	add.s32 	%r63, %r1604, %r50;
	add.s32 	%r64, %r1606, %r50;
	setp.ne.s32 	%p525, %r1557, 0;
	@%p525 bra 	$L__BB7_6;
	add.s64 	%rd581, %rd4, 256;
	add.s32 	%r1613, %r39, %r38;
	add.s32 	%r1614, %r1613, %r40;
	add.s32 	%r1615, %r1614, %r41;
	add.s32 	%r1616, %r1615, %r42;
	add.s32 	%r1617, %r1616, %r43;
	add.s32 	%r1618, %r1617, %r44;
	add.s32 	%r1619, %r1618, %r45;
	add.s32 	%r1620, %r1619, %r46;
	add.s32 	%r1621, %r1620, %r47;
	add.s32 	%r1622, %r1621, %r48;
	add.s32 	%r1612, %r1622, %r49;
	mov.b32 	%r1611, 101;
	// begin inline asm
	st.relaxed.gpu.v2.u32 [%rd581], {%r1611, %r1612};
	// end inline asm
$L__BB7_6:
	add.s32 	%r1623, %r39, %r38;
	add.s32 	%r1624, %r1623, %r40;
	add.s32 	%r1625, %r1624, %r41;
	add.s32 	%r1626, %r1625, %r42;
	add.s32 	%r1627, %r1626, %r43;
	add.s32 	%r1628, %r1627, %r44;
	add.s32 	%r1629, %r1628, %r45;
	add.s32 	%r1630, %r1629, %r46;
	add.s32 	%r1631, %r1630, %r47;
	add.s32 	%r1632, %r1631, %r48;
	add.s32 	%r1633, %r1632, %r49;
	setp.gt.s32 	%p526, %r1633, 384;
	@%p526 bra 	$L__BB7_67;
	mov.u64 	%rd582, %rd210;
	ld.param.u8 	%rs1, [%rd582];
	ld.param.u64 	%rd583, [%rd582+24];
	cvta.to.global.u64 	%rd5, %rd583;
	@%p515 bra 	$L__BB7_8;
	bra.uni 	$L__BB7_11;
$L__BB7_8:
	setp.ne.s16 	%p528, %rs1, 0;
	mov.b64 	%rd703, 0;
	@%p528 bra 	$L__BB7_10;
	ld.global.u64 	%rd703, [%rd5];
$L__BB7_10:
	ld.param.u64 	%rd691, [_ZN3cub18CUB_300001_SM_10006detail6select23DeviceSelectSweepKernelINS2_10policy_hubIjNS0_8NullTypeEiLb0ELNS0_10SelectImplE0EE10Policy1000EPjPS5_S9_PlNS0_13ScanTileStateIiLb1EEE17belongsToPivotBinS5_iNS2_19streaming_context_tIlLb1EEELS6_0EEEvT0_T1_T2_T3_T4_T5_T6_T7_iT8_NS1_7vsmem_tE_param_2];
	cvt.s64.s32 	%rd585, %r50;
	add.s64 	%rd586, %rd703, %rd585;
	cvta.to.global.u64 	%rd587, %rd691;
	shl.b64 	%rd588, %rd586, 2;
	add.s64 	%rd589, %rd587, %rd588;
	st.global.u32 	[%rd589], %r7;
$L__BB7_11:
	setp.ne.s32 	%p529, %r23, %r2;
	@%p529 bra 	$L__BB7_15;
	setp.ne.s16 	%p530, %rs1, 0;
	mov.b64 	%rd704, 0;
	@%p530 bra 	$L__BB7_14;
	ld.global.u64 	%rd704, [%rd5];
$L__BB7_14:
	ld.param.u64 	%rd692, [_ZN3cub18CUB_300001_SM_10006detail6select23DeviceSelectSweepKernelINS2_10policy_hubIjNS0_8NullTypeEiLb0ELNS0_10SelectImplE0EE10Policy1000EPjPS5_S9_PlNS0_13ScanTileStateIiLb1EEE17belongsToPivotBinS5_iNS2_19streaming_context_tIlLb1EEELS6_0EEEvT0_T1_T2_T3_T4_T5_T6_T7_iT8_NS1_7vsmem_tE_param_2];
	cvt.s64.s32 	%rd591, %r51;
	add.s64 	%rd592, %rd704, %rd591;
	cvta.to.global.u64 	%rd593, %rd692;
	shl.b64 	%rd594, %rd592, 2;
	add.s64 	%rd595, %rd593, %rd594;
	st.global.u32 	[%rd595], %r8;
$L__BB7_15:
	ld.param.u64 	%rd693, [_ZN3cub18CUB_300001_SM_10006detail6select23DeviceSelectSweepKernelINS2_10policy_hubIjNS0_8NullTypeEiLb0ELNS0_10SelectImplE0EE10Policy1000EPjPS5_S9_PlNS0_13ScanTileStateIiLb1EEE17belongsToPivotBinS5_iNS2_19streaming_context_tIlLb1EEELS6_0EEEvT0_T1_T2_T3_T4_T5_T6_T7_iT8_NS1_7vsmem_tE_param_2];
	cvta.to.global.u64 	%rd28, %rd693;
	setp.ne.s32 	%p531, %r24, %r2;
	@%p531 bra 	$L__BB7_19;
	setp.ne.s16 	%p532, %rs1, 0;
	mov.b64 	%rd705, 0;
	@%p532 bra 	$L__BB7_18;
	ld.global.u64 	%rd705, [%rd5];
$L__BB7_18:
	cvt.s64.s32 	%rd597, %r52;
	add.s64 	%rd598, %rd705, %rd597;
	shl.b64 	%rd599, %rd598, 2;
	add.s64 	%rd600, %rd28, %rd599;
	st.global.u32 	[%rd600], %r9;
$L__BB7_19:
	setp.ne.s32 	%p533, %r25, %r2;
	@%p533 bra 	$L__BB7_23;
	setp.ne.s16 	%p534, %rs1, 0;
	mov.b64 	%rd706, 0;
	@%p534 bra 	$L__BB7_22;
	ld.global.u64 	%rd706, [%rd5];
$L__BB7_22:
	cvt.s64.s32 	%rd602, %r53;
	add.s64 	%rd603, %rd706, %rd602;
	shl.b64 	%rd604, %rd603, 2;
	add.s64 	%rd605, %rd28, %rd604;
	st.global.u32 	[%rd605], %r10;
$L__BB7_23:
	setp.ne.s32 	%p535, %r26, %r2;
	@%p535 bra 	$L__BB7_27;
	setp.ne.s16 	%p536, %rs1, 0;
	mov.b64 	%rd707, 0;
	@%p536 bra 	$L__BB7_26;
	ld.global.u64 	%rd707, [%rd5];
$L__BB7_26:
	cvt.s64.s32 	%rd607, %r54;
	add.s64 	%rd608, %rd707, %rd607;
	shl.b64 	%rd609, %rd608, 2;
	add.s64 	%rd610, %rd28, %rd609;
	st.global.u32 	[%rd610], %r11;
$L__BB7_27:
	setp.ne.s32 	%p537, %r27, %r2;
	@%p537 bra 	$L__BB7_31;
	setp.ne.s16 	%p538, %rs1, 0;
	mov.b64 	%rd708, 0;
	@%p538 bra 	$L__BB7_30;
	ld.global.u64 	%rd708, [%rd5];
$L__BB7_30:
	cvt.s64.s32 	%rd612, %r55;
	add.s64 	%rd613, %rd708, %rd612;
	shl.b64 	%rd614, %rd613, 2;
	add.s64 	%rd615, %rd28, %rd614;
	st.global.u32 	[%rd615], %r12;
$L__BB7_31:
	setp.ne.s32 	%p539, %r28, %r2;
	@%p539 bra 	$L__BB7_35;
	setp.ne.s16 	%p540, %rs1, 0;
	mov.b64 	%rd709, 0;
	@%p540 bra 	$L__BB7_34;
	ld.global.u64 	%rd709, [%rd5];
$L__BB7_34:
	cvt.s64.s32 	%rd617, %r56;
	add.s64 	%rd618, %rd709, %rd617;
	shl.b64 	%rd619, %rd618, 2;
	add.s64 	%rd620, %rd28, %rd619;
	st.global.u32 	[%rd620], %r13;
$L__BB7_35:
	setp.ne.s32 	%p541, %r29, %r2;
	@%p541 bra 	$L__BB7_39;
	setp.ne.s16 	%p542, %rs1, 0;
	mov.b64 	%rd710, 0;
	@%p542 bra 	$L__BB7_38;
	ld.global.u64 	%rd710, [%rd5];
$L__BB7_38:
	cvt.s64.s32 	%rd622, %r57;
	add.s64 	%rd623, %rd710, %rd622;
	shl.b64 	%rd624, %rd623, 2;
	add.s64 	%rd625, %rd28, %rd624;
	st.global.u32 	[%rd625], %r14;
$L__BB7_39:
	setp.ne.s32 	%p543, %r30, %r2;
	@%p543 bra 	$L__BB7_43;
	setp.ne.s16 	%p544, %rs1, 0;
	mov.b64 	%rd711, 0;
	@%p544 bra 	$L__BB7_42;
	ld.global.u64 	%rd711, [%rd5];
$L__BB7_42:
	cvt.s64.s32 	%rd627, %r58;
	add.s64 	%rd628, %rd711, %rd627;
	shl.b64 	%rd629, %rd628, 2;
	add.s64 	%rd630, %rd28, %rd629;
	st.global.u32 	[%rd630], %r15;
$L__BB7_43:
	setp.ne.s32 	%p545, %r31, %r2;
	@%p545 bra 	$L__BB7_47;
	setp.ne.s16 	%p546, %rs1, 0;
	mov.b64 	%rd712, 0;
	@%p546 bra 	$L__BB7_46;
	ld.global.u64 	%rd712, [%rd5];
$L__BB7_46:
	cvt.s64.s32 	%rd632, %r59;
	add.s64 	%rd633, %rd712, %rd632;
	shl.b64 	%rd634, %rd633, 2;
	add.s64 	%rd635, %rd28, %rd634;
	st.global.u32 	[%rd635], %r16;
$L__BB7_47:
	setp.ne.s32 	%p547, %r32, %r2;
	@%p547 bra 	$L__BB7_51;
	setp.ne.s16 	%p548, %rs1, 0;
	mov.b64 	%rd713, 0;
	@%p548 bra 	$L__BB7_50;
	ld.global.u64 	%rd713, [%rd5];
$L__BB7_50:
	cvt.s64.s32 	%rd637, %r60;
	add.s64 	%rd638, %rd713, %rd637;
	shl.b64 	%rd639, %rd638, 2;
	add.s64 	%rd640, %rd28, %rd639;
	st.global.u32 	[%rd640], %r17;
$L__BB7_51:
	setp.ne.s32 	%p549, %r33, %r2;
	@%p549 bra 	$L__BB7_55;
	setp.ne.s16 	%p550, %rs1, 0;
	mov.b64 	%rd714, 0;
	@%p550 bra 	$L__BB7_54;
	ld.global.u64 	%rd714, [%rd5];
$L__BB7_54:
	cvt.s64.s32 	%rd642, %r61;
	add.s64 	%rd643, %rd714, %rd642;
	shl.b64 	%rd644, %rd643, 2;
	add.s64 	%rd645, %rd28, %rd644;
	st.global.u32 	[%rd645], %r18;
$L__BB7_55:
	setp.ne.s32 	%p551, %r34, %r2;
	@%p551 bra 	$L__BB7_59;
	setp.ne.s16 	%p552, %rs1, 0;
	mov.b64 	%rd715, 0;
	@%p552 bra 	$L__BB7_58;
	ld.global.u64 	%rd715, [%rd5];
$L__BB7_58:
	cvt.s64.s32 	%rd647, %r62;
	add.s64 	%rd648, %rd715, %rd647;
	shl.b64 	%rd649, %rd648, 2;
	add.s64 	%rd650, %rd28, %rd649;
	st.global.u32 	[%rd650], %r19;
$L__BB7_59:
	setp.ne.s32 	%p553, %r35, %r2;
	@%p553 bra 	$L__BB7_63;
	setp.ne.s16 	%p554, %rs1, 0;
	mov.b64 	%rd716, 0;
	@%p554 bra 	$L__BB7_62;
	ld.global.u64 	%rd716, [%rd5];
$L__BB7_62:
	cvt.s64.s32 	%rd652, %r63;
	add.s64 	%rd653, %rd716, %rd652;
	shl.b64 	%rd654, %rd653, 2;
	add.s64 	%rd655, %rd28, %rd654;
	st.global.u32 	[%rd655], %r20;
$L__BB7_63:
	setp.ne.s32 	%p555, %r36, %r2;
	@%p555 bra 	$L__BB7_545;
	setp.ne.s16 	%p556, %rs1, 0;
	mov.b64 	%rd717, 0;
	@%p556 bra 	$L__BB7_66;
	ld.global.u64 	%rd717, [%rd5];
$L__BB7_66:
	cvt.s64.s32 	%rd657, %r64;
	add.s64 	%rd658, %rd717, %rd657;
	shl.b64 	%rd659, %rd658, 2;
	add.s64 	%rd660, %rd28, %rd659;
	st.global.u32 	[%rd660], %r21;
	bra.uni 	$L__BB7_545;
$L__BB7_67:
	setp.ne.s32 	%p557, %r22, %r2;
	bar.sync 	0;
	@%p557 bra 	$L__BB7_69;
	shl.b32 	%r1634, %r50, 2;
	mov.u32 	%r1635, _ZZN3cub18CUB_300001_SM_10006detail6select23DeviceSelectSweepKernelINS2_10policy_hubIjNS0_8NullTypeEiLb0ELNS0_10SelectImplE0EE10Policy1000EPjPS5_S9_PlNS0_13ScanTileStateIiLb1EEE17belongsToPivotBinS5_iNS2_19streaming_context_tIlLb1EEELS6_0EEEvT0_T1_T2_T3_T4_T5_T6_T7_iT8_NS1_7vsmem_tEE19static_temp_storage;
	add.s32 	%r1636, %r1635, %r1634;
	st.shared.u32 	[%r1636], %r7;
$L__BB7_69:
	setp.ne.s32 	%p558, %r23, %r2;
	@%p558 bra 	$L__BB7_71;
	shl.b32 	%r1637, %r51, 2;
	mov.u32 	%r1638, _ZZN3cub18CUB_300001_SM_10006detail6select23DeviceSelectSweepKernelINS2_10policy_hubIjNS0_8NullTypeEiLb0ELNS0_10SelectImplE0EE10Policy1000EPjPS5_S9_PlNS0_13ScanTileStateIiLb1EEE17belongsToPivotBinS5_iNS2_19streaming_context_tIlLb1EEELS6_0EEEvT0_T1_T2_T3_T4_T5_T6_T7_iT8_NS1_7vsmem_tEE19static_temp_storage;
	add.s32 	%r1639, %r1638, %r1637;
	st.shared.u32 	[%r1639], %r8;
$L__BB7_71:
	setp.ne.s32 	%p559, %r24, %r2;
	@%p559 bra 	$L__BB7_73;
	shl.b32 	%r1640, %r52, 2;
	mov.u32 	%r1641, _ZZN3cub18CUB_300001_SM_10006detail6select23DeviceSelectSweepKernelINS2_10policy_hubIjNS0_8NullTypeEiLb0ELNS0_10SelectImplE0EE10Policy1000EPjPS5_S9_PlNS0_13ScanTileStateIiLb1EEE17belongsToPivotBinS5_iNS2_19streaming_context_tIlLb1EEELS6_0EEEvT0_T1_T2_T3_T4_T5_T6_T7_iT8_NS1_7vsmem_tEE19static_temp_storage;
	add.s32 	%r1642, %r1641, %r1640;
	st.shared.u32 	[%r1642], %r9;
$L__BB7_73:
	setp.ne.s32 	%p560, %r25, %r2;
	@%p560 bra 	$L__BB7_75;
	shl.b32 	%r1643, %r53, 2;
	mov.u32 	%r1644, _ZZN3cub18CUB_300001_SM_10006detail6select23DeviceSelectSweepKernelINS2_10policy_hubIjNS0_8NullTypeEiLb0ELNS0_10SelectImplE0EE10Policy1000EPjPS5_S9_PlNS0_13ScanTileStateIiLb1EEE17belongsToPivotBinS5_iNS2_19streaming_context_tIlLb1EEELS6_0EEEvT0_T1_T2_T3_T4_T5_T6_T7_iT8_NS1_7vsmem_tEE19static_temp_storage;
	add.s32 	%r1645, %r1644, %r1643;
	st.shared.u32 	[%r1645], %r10;
$L__BB7_75:
	setp.ne.s32 	%p561, %r26, %r2;
	@%p561 bra 	$L__BB7_77;
	shl.b32 	%r1646, %r54, 2;
	mov.u32 	%r1647, _ZZN3cub18CUB_300001_SM_10006detail6select23DeviceSelectSweepKernelINS2_10policy_hubIjNS0_8NullTypeEiLb0ELNS0_10SelectImplE0EE10Policy1000EPjPS5_S9_PlNS0_13ScanTileStateIiLb1EEE17belongsToPivotBinS5_iNS2_19streaming_context_tIlLb1EEELS6_0EEEvT0_T1_T2_T3_T4_T5_T6_T7_iT8_NS1_7vsmem_tEE19static_temp_storage;
	add.s32 	%r1648, %r1647, %r1646;
	st.shared.u32 	[%r1648], %r11;
$L__BB7_77:
	setp.ne.s32 	%p562, %r27, %r2;
	@%p562 bra 	$L__BB7_79;
	shl.b32 	%r1649, %r55, 2;
	mov.u32 	%r1650, _ZZN3cub18CUB_300001_SM_10006detail6select23DeviceSelectSweepKernelINS2_10policy_hubIjNS0_8NullTypeEiLb0ELNS0_10SelectImplE0EE10Policy1000EPjPS5_S9_PlNS0_13ScanTileStateIiLb1EEE17belongsToPivotBinS5_iNS2_19streaming_context_tIlLb1EEELS6_0EEEvT0_T1_T2_T3_T4_T5_T6_T7_iT8_NS1_7vsmem_tEE19static_temp_storage;
	add.s32 	%r1651, %r1650, %r1649;
	st.shared.u32 	[%r1651], %r12;
$L__BB7_79:
	setp.ne.s32 	%p563, %r28, %r2;
	@%p563 bra 	$L__BB7_81;
	shl.b32 	%r1652, %r56, 2;
	mov.u32 	%r1653, _ZZN3cub18CUB_300001_SM_10006detail6select23DeviceSelectSweepKernelINS2_10policy_hubIjNS0_8NullTypeEiLb0ELNS0_10SelectImplE0EE10Policy1000EPjPS5_S9_PlNS0_13ScanTileStateIiLb1EEE17belongsToPivotBinS5_iNS2_19streaming_context_tIlLb1EEELS6_0EEEvT0_T1_T2_T3_T4_T5_T6_T7_iT8_NS1_7vsmem_tEE19static_temp_storage;
	add.s32 	%r1654, %r1653, %r1652;
	st.shared.u32 	[%r1654], %r13;
$L__BB7_81:
	setp.ne.s32 	%p564, %r29, %r2;
	@%p564 bra 	$L__BB7_83;
	shl.b32 	%r1655, %r57, 2;
	mov.u32 	%r1656, _ZZN3cub18CUB_300001_SM_10006detail6select23DeviceSelectSweepKernelINS2_10policy_hubIjNS0_8NullTypeEiLb0ELNS0_10SelectImplE0EE10Policy1000EPjPS5_S9_PlNS0_13ScanTileStateIiLb1EEE17belongsToPivotBinS5_iNS2_19streaming_context_tIlLb1EEELS6_0EEEvT0_T1_T2_T3_T4_T5_T6_T7_iT8_NS1_7vsmem_tEE19static_temp_storage;
	add.s32 	%r1657, %r1656, %r1655;
	st.shared.u32 	[%r1657], %r14;
$L__BB7_83:
	setp.ne.s32 	%p565, %r30, %r2;
	@%p565 bra 	$L__BB7_85;
	shl.b32 	%r1658, %r58, 2;
	mov.u32 	%r1659, _ZZN3cub18CUB_300001_SM_10006detail6select23DeviceSelectSweepKernelINS2_10policy_hubIjNS0_8NullTypeEiLb0ELNS0_10SelectImplE0EE10Policy1000EPjPS5_S9_PlNS0_13ScanTileStateIiLb1EEE17belongsToPivotBinS5_iNS2_19streaming_context_tIlLb1EEELS6_0EEEvT0_T1_T2_T3_T4_T5_T6_T7_iT8_NS1_7vsmem_tEE19static_temp_storage;
	add.s32 	%r1660, %r1659, %r1658;
	st.shared.u32 	[%r1660], %r15;
$L__BB7_85:
	setp.ne.s32 	%p566, %r31, %r2;
	@%p566 bra 	$L__BB7_87;
	shl.b32 	%r1661, %r59, 2;
	mov.u32 	%r1662, _ZZN3cub18CUB_300001_SM_10006detail6select23DeviceSelectSweepKernelINS2_10policy_hubIjNS0_8NullTypeEiLb0ELNS0_10SelectImplE0EE10Policy1000EPjPS5_S9_PlNS0_13ScanTileStateIiLb1EEE17belongsToPivotBinS5_iNS2_19streaming_context_tIlLb1EEELS6_0EEEvT0_T1_T2_T3_T4_T5_T6_T7_iT8_NS1_7vsmem_tEE19static_temp_storage;
	add.s32 	%r1663, %r1662, %r1661;
	st.shared.u32 	[%r1663], %r16;
$L__BB7_87:
	setp.ne.s32 	%p567, %r32, %r2;
	@%p567 bra 	$L__BB7_89;
	shl.b32 	%r1664, %r60, 2;
	mov.u32 	%r1665, _ZZN3cub18CUB_300001_SM_10006detail6select23DeviceSelectSweepKernelINS2_10policy_hubIjNS0_8NullTypeEiLb0ELNS0_10SelectImplE0EE10Policy1000EPjPS5_S9_PlNS0_13ScanTileStateIiLb1EEE17belongsToPivotBinS5_iNS2_19streaming_context_tIlLb1EEELS6_0EEEvT0_T1_T2_T3_T4_T5_T6_T7_iT8_NS1_7vsmem_tEE19static_temp_storage;
	add.s32 	%r1666, %r1665, %r1664;
	st.shared.u32 	[%r1666], %r17;
$L__BB7_89:
	setp.ne.s32 	%p568, %r33, %r2;
	@%p568 bra 	$L__BB7_91;
	shl.b32 	%r1667, %r61, 2;
	mov.u32 	%r1668, _ZZN3cub18CUB_300001_SM_10006detail6select23DeviceSelectSweepKernelINS2_10policy_hubIjNS0_8NullTypeEiLb0ELNS0_10SelectImplE0EE10Policy1000EPjPS5_S9_PlNS0_13ScanTileStateIiLb1EEE17belongsToPivotBinS5_iNS2_19streaming_context_tIlLb1EEELS6_0EEEvT0_T1_T2_T3_T4_T5_T6_T7_iT8_NS1_7vsmem_tEE19static_temp_storage;
	add.s32 	%r1669, %r1668, %r1667;
	st.shared.u32 	[%r1669], %r18;
$L__BB7_91:
	setp.ne.s32 	%p569, %r34, %r2;
	@%p569 bra 	$L__BB7_93;
	shl.b32 	%r1670, %r62, 2;
	mov.u32 	%r1671, _ZZN3cub18CUB_300001_SM_10006detail6select23DeviceSelectSweepKernelINS2_10policy_hubIjNS0_8NullTypeEiLb0ELNS0_10SelectImplE0EE10Policy1000EPjPS5_S9_PlNS0_13ScanTileStateIiLb1EEE17belongsToPivotBinS5_iNS2_19streaming_context_tIlLb1EEELS6_0EEEvT0_T1_T2_T3_T4_T5_T6_T7_iT8_NS1_7vsmem_tEE19static_temp_storage;
	add.s32 	%r1672, %r1671, %r1670;
	st.shared.u32 	[%r1672], %r19;
$L__BB7_93:
	setp.ne.s32 	%p570, %r35, %r2;
	@%p570 bra 	$L__BB7_95;
	shl.b32 	%r1673, %r63, 2;
	mov.u32 	%r1674, _ZZN3cub18CUB_300001_SM_10006detail6select23DeviceSelectSweepKernelINS2_10policy_hubIjNS0_8NullTypeEiLb0ELNS0_10SelectImplE0EE10Policy1000EPjPS5_S9_PlNS0_13ScanTileStateIiLb1EEE17belongsToPivotBinS5_iNS2_19streaming_context_tIlLb1EEELS6_0EEEvT0_T1_T2_T3_T4_T5_T6_T7_iT8_NS1_7vsmem_tEE19static_temp_storage;
	add.s32 	%r1675, %r1674, %r1673;
	st.shared.u32 	[%r1675], %r20;
$L__BB7_95:
	setp.ne.s32 	%p571, %r36, %r2;
	@%p571 bra 	$L__BB7_97;
	shl.b32 	%r1676, %r64, 2;
	mov.u32 	%r1677, _ZZN3cub18CUB_300001_SM_10006detail6select23DeviceSelectSweepKernelINS2_10policy_hubIjNS0_8NullTypeEiLb0ELNS0_10SelectImplE0EE10Policy1000EPjPS5_S9_PlNS0_13ScanTileStateIiLb1EEE17belongsToPivotBinS5_iNS2_19streaming_context_tIlLb1EEELS6_0EEEvT0_T1_T2_T3_T4_T5_T6_T7_iT8_NS1_7vsmem_tEE19static_temp_storage;
	add.s32 	%r1678, %r1677, %r1676;
	st.shared.u32 	[%r1678], %r21;
$L__BB7_97:
	bar.sync 	0;
	add.s32 	%r1679, %r39, %r38;
	add.s32 	%r1680, %r1679, %r40;
	add.s32 	%r1681, %r1680, %r41;
	add.s32 	%r1682, %r1681, %r42;
	add.s32 	%r1683, %r1682, %r43;
	add.s32 	%r1684, %r1683, %r44;
	add.s32 	%r1685, %r1684, %r45;
	add.s32 	%r1686, %r1685, %r46;
	add.s32 	%r1687, %r1686, %r47;
	add.s32 	%r1688, %r1687, %r48;
	add.s32 	%r65, %r1688, %r49;
	mov.u32 	%r1717, %tid.x;
	setp.ge.u32 	%p572, %r1717, %r65;
	@%p572 bra 	$L__BB7_545;
	ld.param.u64 	%rd694, [_ZN3cub18CUB_300001_SM_10006detail6select23DeviceSelectSweepKernelINS2_10policy_hubIjNS0_8NullTypeEiLb0ELNS0_10SelectImplE0EE10Policy1000EPjPS5_S9_PlNS0_13ScanTileStateIiLb1EEE17belongsToPivotBinS5_iNS2_19streaming_context_tIlLb1EEELS6_0EEEvT0_T1_T2_T3_T4_T5_T6_T7_iT8_NS1_7vsmem_tE_param_2];
	cvta.to.global.u64 	%rd6, %rd694;
	mov.u64 	%rd661, %rd210;
	ld.param.u8 	%rs2, [%rd661];
	ld.param.u64 	%rd662, [%rd661+24];
	cvta.to.global.u64 	%rd7, %rd662;
	add.s32 	%r1689, %r39, %r40;
	add.s32 	%r1690, %r1689, %r41;
	add.s32 	%r1691, %r1690, %r42;
	add.s32 	%r1692, %r1691, %r43;
	add.s32 	%r1693, %r1692, %r44;
	add.s32 	%r1694, %r1693, %r45;
	add.s32 	%r1695, %r1694, %r46;
	add.s32 	%r1696, %r1695, %r47;
	add.s32 	%r1697, %r1696, %r48;
	add.s32 	%r1698, %r1697, %r49;
	add.s32 	%r1699, %r1698, %r38;
	not.b32 	%r1700, %r1717;
	add.s32 	%r67, %r1699, %r1700;
	mul.hi.u32 	%r1701, %r67, -1431655765;
	shr.u32 	%r1702, %r1701, 8;
	add.s32 	%r68, %r1702, 1;
	and.b32  	%r1703, %r1702, 3;
	setp.eq.s32 	%p573, %r1703, 3;
	@%p573 bra 	$L__BB7_103;
	cvt.u64.u32 	%rd696, %r1717;
	shl.b32 	%r1704, %r1717, 2;
	mov.u32 	%r1705, _ZZN3cub18CUB_300001_SM_10006detail6select23DeviceSelectSweepKernelINS2_10policy_hubIjNS0_8NullTypeEiLb0ELNS0_10SelectImplE0EE10Policy1000EPjPS5_S9_PlNS0_13ScanTileStateIiLb1EEE17belongsToPivotBinS5_iNS2_19streaming_context_tIlLb1EEELS6_0EEEvT0_T1_T2_T3_T4_T5_T6_T7_iT8_NS1_7vsmem_tEE19static_temp_storage;
	add.s32 	%r1714, %r1705, %r1704;
	and.b32  	%r1706, %r68, 3;
	neg.s32 	%r1713, %r1706;
$L__BB7_100:
	.pragma "nounroll";
	setp.ne.s16 	%p574, %rs2, 0;
	ld.shared.u32 	%r73, [%r1714];
	mov.b64 	%rd697, 0;
	@%p574 bra 	$L__BB7_102;
	ld.global.u64 	%rd697, [%rd7];
$L__BB7_102:
	add.s64 	%rd664, %rd697, %rd696;
	shl.b64 	%rd665, %rd664, 2;
	add.s64 	%rd666, %rd6, %rd665;
	st.global.u32 	[%rd666], %r73;
	add.s64 	%rd696, %rd696, 384;
	cvt.u32.u64 	%r1717, %rd696;
	add.s32 	%r1714, %r1714, 1536;
	add.s32 	%r1713, %r1713, 1;
	setp.ne.s32 	%p575, %r1713, 0;
	@%p575 bra 	$L__BB7_100;
$L__BB7_103:
	setp.lt.u32 	%p576, %r67, 1152;
	@%p576 bra 	$L__BB7_545;
	mul.wide.u32 	%rd668, %r1717, 4;
	add.s64 	%rd13, %rd6, %rd668;
	shl.b32 	%r1707, %r1717, 2;
	mov.u32 	%r1708, _ZZN3cub18CUB_300001_SM_10006detail6select23DeviceSelectSweepKernelINS2_10policy_hubIjNS0_8NullTypeEiLb0ELNS0_10SelectImplE0EE10Policy1000EPjPS5_S9_PlNS0_13ScanTileStateIiLb1EEE17belongsToPivotBinS5_iNS2_19streaming_context_tIlLb1EEELS6_0EEEvT0_T1_T2_T3_T4_T5_T6_T7_iT8_NS1_7vsmem_tEE19static_temp_storage;
	add.s32 	%r1709, %r1707, %r1708;
	add.s32 	%r1716, %r1709, 3072;
	mov.b64 	%rd698, 0;
$L__BB7_105:
	setp.ne.s16 	%p577, %rs2, 0;
	ld.shared.u32 	%r81, [%r1716+-3072];
	mov.b64 	%rd699, 0;
	@%p577 bra 	$L__BB7_107;
	ld.global.u64 	%rd699, [%rd7];
$L__BB7_107:
	setp.ne.s16 	%p578, %rs2, 0;
	shl.b64 	%rd671, %rd699, 2;
	add.s64 	%rd672, %rd698, %rd671;
	add.s64 	%rd673, %rd13, %rd672;
	st.global.u32 	[%rd673], %r81;
	ld.shared.u32 	%r82, [%r1716+-1536];
	mov.b64 	%rd700, 0;
	@%p578 bra 	$L__BB7_109;
	ld.global.u64 	%rd700, [%rd7];
$L__BB7_109:
	setp.ne.s16 	%p579, %rs2, 0;
	shl.b64 	%rd675, %rd700, 2;
	add.s64 	%rd676, %rd698, %rd675;
	add.s64 	%rd677, %rd13, %rd676;
	st.global.u32 	[%rd677+1536], %r82;
	ld.shared.u32 	%r83, [%r1716];
	mov.b64 	%rd701, 0;
	@%p579 bra 	$L__BB7_111;
	ld.global.u64 	%rd701, [%rd7];
$L__BB7_111:
	setp.ne.s16 	%p580, %rs2, 0;
	shl.b64 	%rd679, %rd701, 2;
	add.s64 	%rd680, %rd698, %rd679;
	add.s64 	%rd681, %rd13, %rd680;
	st.global.u32 	[%rd681+3072], %r83;
	ld.shared.u32 	%r84, [%r1716+1536];
	mov.b64 	%rd702, 0;
	@%p580 bra 	$L__BB7_113;
	ld.global.u64 	%rd702, [%rd7];
$L__BB7_113:
	shl.b64 	%rd682, %rd702, 2;
	add.s64 	%rd683, %rd698, %rd682;
	add.s64 	%rd684, %rd13, %rd683;
	st.global.u32 	[%rd684+4608], %r84;
	add.s32 	%r1717, %r1717, 1536;
	add.s64 	%rd698, %rd698, 6144;
	add.s32 	%r1716, %r1716, 6144;
	setp.lt.s32 	%p581, %r1717, %r65;
	@%p581 bra 	$L__BB7_105;
	bra.uni 	$L__BB7_545;
$L__BB7_114:
	ld.param.u64 	%rd685, [_ZN3cub18CUB_300001_SM_10006detail6select23DeviceSelectSweepKernelINS2_10policy_hubIjNS0_8NullTypeEiLb0ELNS0_10SelectImplE0EE10Policy1000EPjPS5_S9_PlNS0_13ScanTileStateIiLb1EEE17belongsToPivotBinS5_iNS2_19streaming_context_tIlLb1EEELS6_0EEEvT0_T1_T2_T3_T4_T5_T6_T7_iT8_NS1_7vsmem_tE_param_0];
	mov.u64 	%rd446, %rd210;
	ld.param.u8 	%rs54, [%rd446];
	setp.eq.s16 	%p354, %rs54, 0;
	ld.param.u64 	%rd447, [%rd446+16];
	selp.b64 	%rd448, %rd447, 0, %p354;
	mov.u32 	%r1127, %ctaid.y;
	mad.lo.s32 	%r1727, %r467, %r468, %r1127;
	mul.lo.s32 	%r1128, %r1727, 5760;
	cvt.s64.s32 	%rd449, %r1128;
	add.s64 	%rd450, %rd448, %rd449;
	mov.u32 	%r1735, %tid.x;
	and.b32  	%r1129, %r1735, 31;
	and.b32  	%r1130, %r1735, 992;
	mul.lo.s32 	%r1131, %r1130, 15;
	or.b32  	%r1132, %r1131, %r1129;
	cvt.u64.u32 	%rd451, %r1132;
	add.s64 	%rd452, %rd450, %rd451;
	cvta.to.global.u64 	%rd453, %rd685;
	shl.b64 	%rd454, %rd452, 2;
	add.s64 	%rd455, %rd453, %rd454;
	ld.global.u32 	%r1133, [%rd455];
	ld.global.u32 	%r1134, [%rd455+128];
	ld.global.u32 	%r1135, [%rd455+256];
	ld.global.u32 	%r1136, [%rd455+384];
	ld.global.u32 	%r1137, [%rd455+512];
	ld.global.u32 	%r1138, [%rd455+640];
	ld.global.u32 	%r1139, [%rd455+768];
	ld.global.u32 	%r1140, [%rd455+896];
	ld.global.u32 	%r1141, [%rd455+1024];
	ld.global.u32 	%r1142, [%rd455+1152];
	ld.global.u32 	%r1143, [%rd455+1280];
	ld.global.u32 	%r1144, [%rd455+1408];
	ld.global.u32 	%r1145, [%rd455+1536];
	ld.global.u32 	%r1146, [%rd455+1664];
	ld.global.u32 	%r1147, [%rd455+1792];
	// begin inline asm
	mov.u32 %r1094, %laneid;
	// end inline asm
	shr.u32 	%r90, %r1735, 5;
	mad.lo.s32 	%r1148, %r90, 480, %r1094;
	shl.b32 	%r1149, %r1148, 2;
	mov.u32 	%r1150, _ZZN3cub18CUB_300001_SM_10006detail6select23DeviceSelectSweepKernelINS2_10policy_hubIjNS0_8NullTypeEiLb0ELNS0_10SelectImplE0EE10Policy1000EPjPS5_S9_PlNS0_13ScanTileStateIiLb1EEE17belongsToPivotBinS5_iNS2_19streaming_context_tIlLb1EEELS6_0EEEvT0_T1_T2_T3_T4_T5_T6_T7_iT8_NS1_7vsmem_tEE19static_temp_storage;
	add.s32 	%r1151, %r1150, %r1149;
	st.shared.u32 	[%r1151], %r1133;
	st.shared.u32 	[%r1151+128], %r1134;
	st.shared.u32 	[%r1151+256], %r1135;
	st.shared.u32 	[%r1151+384], %r1136;
	st.shared.u32 	[%r1151+512], %r1137;
	st.shared.u32 	[%r1151+640], %r1138;
	st.shared.u32 	[%r1151+768], %r1139;
	st.shared.u32 	[%r1151+896], %r1140;
	st.shared.u32 	[%r1151+1024], %r1141;
	st.shared.u32 	[%r1151+1152], %r1142;
	st.shared.u32 	[%r1151+1280], %r1143;
	st.shared.u32 	[%r1151+1408], %r1144;
	st.shared.u32 	[%r1151+1536], %r1145;
	st.shared.u32 	[%r1151+1664], %r1146;
	st.shared.u32 	[%r1151+1792], %r1147;
	bar.warp.sync 	-1;
	mad.lo.s32 	%r1152, %r1094, 56, %r1151;
	ld.shared.u32 	%r91, [%r1152];
	ld.shared.u32 	%r92, [%r1152+4];
	ld.shared.u32 	%r93, [%r1152+8];
	ld.shared.u32 	%r94, [%r1152+12];
	ld.shared.u32 	%r95, [%r1152+16];
	ld.shared.u32 	%r96, [%r1152+20];
	ld.shared.u32 	%r97, [%r1152+24];
	ld.shared.u32 	%r98, [%r1152+28];
	ld.shared.u32 	%r99, [%r1152+32];
	ld.shared.u32 	%r100, [%r1152+36];
	ld.shared.u32 	%r101, [%r1152+40];
	ld.shared.u32 	%r102, [%r1152+44];
	ld.shared.u32 	%r103, [%r1152+48];
	ld.shared.u32 	%r104, [%r1152+52];
	ld.shared.u32 	%r105, [%r1152+56];
	shl.b32 	%r1153, %r1, 3;
	sub.s32 	%r1154, 32, %r1153;
	shr.u32 	%r1155, %r91, %r1154;
	and.b32  	%r106, %r1155, 255;
	setp.eq.s32 	%p355, %r106, %r2;
	selp.u32 	%r1156, 1, 0, %p355;
	shr.u32 	%r1157, %r92, %r1154;
	and.b32  	%r107, %r1157, 255;
	setp.eq.s32 	%p356, %r107, %r2;
	selp.u32 	%r1158, 1, 0, %p356;
	shr.u32 	%r1159, %r93, %r1154;
	and.b32  	%r108, %r1159, 255;
	setp.eq.s32 	%p357, %r108, %r2;
	selp.u32 	%r1160, 1, 0, %p357;
	shr.u32 	%r1161, %r94, %r1154;
	and.b32  	%r109, %r1161, 255;
	setp.eq.s32 	%p358, %r109, %r2;
	selp.u32 	%r1162, 1, 0, %p358;
	shr.u32 	%r1163, %r95, %r1154;
	and.b32  	%r110, %r1163, 255;
	setp.eq.s32 	%p359, %r110, %r2;
	selp.u32 	%r1164, 1, 0, %p359;
	shr.u32 	%r1165, %r96, %r1154;
	and.b32  	%r111, %r1165, 255;
	setp.eq.s32 	%p360, %r111, %r2;
	selp.u32 	%r1166, 1, 0, %p360;
	shr.u32 	%r1167, %r97, %r1154;
	and.b32  	%r112, %r1167, 255;
	setp.eq.s32 	%p361, %r112, %r2;
	selp.u32 	%r1168, 1, 0, %p361;
	shr.u32 	%r1169, %r98, %r1154;
	and.b32  	%r113, %r1169, 255;
	setp.eq.s32 	%p362, %r113, %r2;
	selp.u32 	%r1170, 1, 0, %p362;
	shr.u32 	%r1171, %r99, %r1154;
	and.b32  	%r114, %r1171, 255;
	setp.eq.s32 	%p363, %r114, %r2;
	selp.u32 	%r1172, 1, 0, %p363;
	shr.u32 	%r1173, %r100, %r1154;
	and.b32  	%r115, %r1173, 255;
	setp.eq.s32 	%p364, %r115, %r2;
	selp.u32 	%r1174, 1, 0, %p364;
	shr.u32 	%r1175, %r101, %r1154;
	and.b32  	%r116, %r1175, 255;
	setp.eq.s32 	%p365, %r116, %r2;
	selp.u32 	%r1176, 1, 0, %p365;
	shr.u32 	%r1177, %r102, %r1154;
	and.b32  	%r117, %r1177, 255;
	setp.eq.s32 	%p366, %r117, %r2;
	selp.u32 	%r1178, 1, 0, %p366;
	shr.u32 	%r1179, %r103, %r1154;
	and.b32  	%r118, %r1179, 255;
	setp.eq.s32 	%p367, %r118, %r2;
	selp.u32 	%r1180, 1, 0, %p367;
	shr.u32 	%r1181, %r104, %r1154;
	and.b32  	%r119, %r1181, 255;
	setp.eq.s32 	%p368, %r119, %r2;
	selp.u32 	%r1182, 1, 0, %p368;
	shr.u32 	%r1183, %r105, %r1154;
	and.b32  	%r120, %r1183, 255;
	setp.eq.s32 	%p369, %r120, %r2;
	selp.u32 	%r1184, 1, 0, %p369;
	bar.sync 	0;
	add.s32 	%r1185, %r1158, %r1156;
	add.s32 	%r1186, %r1185, %r1160;
	add.s32 	%r1187, %r1186, %r1162;
	add.s32 	%r1188, %r1187, %r1164;
	add.s32 	%r1189, %r1188, %r1166;
	add.s32 	%r1190, %r1189, %r1168;
	add.s32 	%r1191, %r1190, %r1170;
	add.s32 	%r1192, %r1191, %r1172;
	add.s32 	%r1193, %r1192, %r1174;
	add.s32 	%r1194, %r1193, %r1176;
	add.s32 	%r1195, %r1194, %r1178;
	add.s32 	%r1196, %r1195, %r1180;
	add.s32 	%r1197, %r1196, %r1182;
	add.s32 	%r1099, %r1197, %r1184;
	mov.b32 	%r1097, 1;
	mov.b32 	%r1122, 0;
	mov.b32 	%r1124, -1;
	// begin inline asm
	{  .reg .s32 r0;  .reg .pred p;  shfl.sync.up.b32 r0|p, %r1099, %r1097, %r1122, %r1124;  @p add.s32 r0, r0, %r1099;  mov.s32 %r1095, r0;}
	// end inline asm
	mov.b32 	%r1103, 2;
	// begin inline asm
	{  .reg .s32 r0;  .reg .pred p;  shfl.sync.up.b32 r0|p, %r1095, %r1103, %r1122, %r1124;  @p add.s32 r0, r0, %r1095;  mov.s32 %r1101, r0;}
	// end inline asm
	mov.b32 	%r1109, 4;
	// begin inline asm
	{  .reg .s32 r0;  .reg .pred p;  shfl.sync.up.b32 r0|p, %r1101, %r1109, %r1122, %r1124;  @p add.s32 r0, r0, %r1101;  mov.s32 %r1107, r0;}
	// end inline asm
	mov.b32 	%r1115, 8;
	// begin inline asm
	{  .reg .s32 r0;  .reg .pred p;  shfl.sync.up.b32 r0|p, %r1107, %r1115, %r1122, %r1124;  @p add.s32 r0, r0, %r1107;  mov.s32 %r1113, r0;}
	// end inline asm
	mov.b32 	%r1121, 16;
	// begin inline asm
	{  .reg .s32 r0;  .reg .pred p;  shfl.sync.up.b32 r0|p, %r1113, %r1121, %r1122, %r1124;  @p add.s32 r0, r0, %r1113;  mov.s32 %r1119, r0;}
	// end inline asm
	setp.ne.s32 	%p370, %r1094, 31;
	@%p370 bra 	$L__BB7_116;
	shl.b32 	%r1198, %r90, 2;
	add.s32 	%r1200, %r1150, %r1198;
	st.shared.u32 	[%r1200], %r1119;
$L__BB7_116:
	sub.s32 	%r1201, %r1119, %r1099;
	bar.sync 	0;
	ld.shared.v4.u32 	{%r1202, %r1203, %r1204, %r1205}, [_ZZN3cub18CUB_300001_SM_10006detail6select23DeviceSelectSweepKernelINS2_10policy_hubIjNS0_8NullTypeEiLb0ELNS0_10SelectImplE0EE10Policy1000EPjPS5_S9_PlNS0_13ScanTileStateIiLb1EEE17belongsToPivotBinS5_iNS2_19streaming_context_tIlLb1EEELS6_0EEEvT0_T1_T2_T3_T4_T5_T6_T7_iT8_NS1_7vsmem_tEE19static_temp_storage];
	add.s32 	%r1206, %r1203, %r1202;
	setp.eq.s32 	%p371, %r90, 2;
	selp.b32 	%r1207, %r1206, %r1202, %p371;
	add.s32 	%r1208, %r1206, %r1204;
	setp.eq.s32 	%p372, %r90, 3;
	selp.b32 	%r1209, %r1208, %r1207, %p372;
	add.s32 	%r1210, %r1208, %r1205;
	setp.eq.s32 	%p373, %r90, 4;
	selp.b32 	%r1211, %r1210, %r1209, %p373;
	ld.shared.v4.u32 	{%r1212, %r1213, %r1214, %r1215}, [_ZZN3cub18CUB_300001_SM_10006detail6select23DeviceSelectSweepKernelINS2_10policy_hubIjNS0_8NullTypeEiLb0ELNS0_10SelectImplE0EE10Policy1000EPjPS5_S9_PlNS0_13ScanTileStateIiLb1EEE17belongsToPivotBinS5_iNS2_19streaming_context_tIlLb1EEELS6_0EEEvT0_T1_T2_T3_T4_T5_T6_T7_iT8_NS1_7vsmem_tEE19static_temp_storage+16];
	add.s32 	%r1216, %r1210, %r1212;
	setp.eq.s32 	%p374, %r90, 5;
	selp.b32 	%r1217, %r1216, %r1211, %p374;
	add.s32 	%r1218, %r1216, %r1213;
	setp.eq.s32 	%p375, %r90, 6;
	selp.b32 	%r1219, %r1218, %r1217, %p375;
	add.s32 	%r1220, %r1218, %r1214;
	setp.eq.s32 	%p376, %r90, 7;
	selp.b32 	%r1221, %r1220, %r1219, %p376;
	add.s32 	%r1222, %r1220, %r1215;
	setp.eq.s32 	%p377, %r90, 8;
	selp.b32 	%r1223, %r1222, %r1221, %p377;
	ld.shared.v4.u32 	{%r1224, %r1225, %r1226, %r1227}, [_ZZN3cub18CUB_300001_SM_10006detail6select23DeviceSelectSweepKernelINS2_10policy_hubIjNS0_8NullTypeEiLb0ELNS0_10SelectImplE0EE10Policy1000EPjPS5_S9_PlNS0_13ScanTileStateIiLb1EEE17belongsToPivotBinS5_iNS2_19streaming_context_tIlLb1EEELS6_0EEEvT0_T1_T2_T3_T4_T5_T6_T7_iT8_NS1_7vsmem_tEE19static_temp_storage+32];
	add.s32 	%r1228, %r1222, %r1224;
	setp.eq.s32 	%p378, %r90, 9;
	selp.b32 	%r1229, %r1228, %r1223, %p378;
	add.s32 	%r1230, %r1228, %r1225;
	setp.eq.s32 	%p379, %r90, 10;
	selp.b32 	%r1231, %r1230, %r1229, %p379;
	add.s32 	%r1232, %r1230, %r1226;
	setp.eq.s32 	%p380, %r90, 11;
	selp.b32 	%r1233, %r1232, %r1231, %p380;
	add.s32 	%r123, %r1232, %r1227;
	setp.gt.u32 	%p381, %r1735, 31;
	setp.lt.u32 	%p382, %r1735, 32;
	setp.eq.s32 	%p383, %r1094, 0;
	selp.b32 	%r1234, 0, %r1201, %p383;
	add.s32 	%r1731, %r1233, %r1234;
	selp.b32 	%r125, %r1201, %r1731, %p382;
	@%p381 bra 	$L__BB7_132;
	setp.ne.s32 	%p384, %r1735, 0;
	mul.wide.s32 	%rd456, %r1727, 8;
	add.s64 	%rd55, %rd4, %rd456;
	@%p384 bra 	$L__BB7_119;
	st.shared.u32 	[_ZZN3cub18CUB_300001_SM_10006detail6select23DeviceSelectSweepKernelINS2_10policy_hubIjNS0_8NullTypeEiLb0ELNS0_10SelectImplE0EE10Policy1000EPjPS5_S9_PlNS0_13ScanTileStateIiLb1EEE17belongsToPivotBinS5_iNS2_19streaming_context_tIlLb1EEELS6_0EEEvT0_T1_T2_T3_T4_T5_T6_T7_iT8_NS1_7vsmem_tEE19static_temp_storage+76], %r123;
	add.s64 	%rd457, %rd55, 256;
	mov.b32 	%r1235, 100;
	// begin inline asm
	st.relaxed.gpu.v2.u32 [%rd457], {%r1235, %r123};
	// end inline asm
$L__BB7_119:
	not.b32 	%r1241, %r1735;
	add.s32 	%r1242, %r1727, %r1241;
	mov.b32 	%r1237, 585;
	// begin inline asm
	nanosleep.u32 %r1237;
	// end inline asm
	mul.wide.s32 	%rd459, %r1242, 8;
	add.s64 	%rd460, %rd4, %rd459;
	add.s64 	%rd458, %rd460, 256;
	// begin inline asm
	ld.relaxed.gpu.v2.u32 {%r1728, %r1720}, [%rd458];
	// end inline asm
	mov.b32 	%r1721, 754;
$L__BB7_120:
	setp.eq.s32 	%p385, %r1728, 99;
	mov.b32 	%r1243, -1;
	vote.sync.any.pred 	%p386, %p385, %r1243;
	not.pred 	%p387, %p386;
	@%p387 bra 	$L__BB7_122;
	shr.u32 	%r134, %r1721, 1;
	mul.lo.s32 	%r1444, %r1727, 16807;
	and.b32  	%r1727, %r1444, 2147483647;
	sub.s32 	%r1445, %r1721, %r134;
	add.s32 	%r1446, %r1445, 1;
	rem.u32 	%r1447, %r1727, %r1446;
	add.s32 	%r1441, %r1447, %r134;
	// begin inline asm
	nanosleep.u32 %r1441;
	// end inline asm
	// begin inline asm
	ld.relaxed.gpu.v2.u32 {%r1728, %r1720}, [%rd458];
	// end inline asm
	mov.u32 	%r1721, %r134;
	bra.uni 	$L__BB7_120;
$L__BB7_122:
	mov.u32 	%r1273, %nctaid.y;
	mad.lo.s32 	%r1275, %r467, %r1273, %r1127;
	mov.u32 	%r1276, %tid.x;
	not.b32 	%r1277, %r1276;
	add.s32 	%r1726, %r1275, %r1277;
	setp.eq.s32 	%p388, %r1728, 101;
	mov.b32 	%r1270, -1;
	vote.sync.ballot.b32 	%r1278, %p388, %r1270;
	// begin inline asm
	mov.u32 %r1245, %lanemask_ge;
	// end inline asm
	and.b32  	%r1279, %r1278, %r1245;
	or.b32  	%r1280, %r1279, -2147483648;
	add.s32 	%r1281, %r1280, -1;
	not.b32 	%r1282, %r1280;
	and.b32  	%r1283, %r1282, %r1281;
	popc.b32 	%r1249, %r1283;
	mov.b32 	%r1248, 1;
	// begin inline asm
	shfl.sync.down.b32 %r1246, %r1720, %r1248, %r1249, %r1270;
	// end inline asm
	setp.lt.s32 	%p390, %r1094, %r1249;
	selp.b32 	%r1284, %r1246, 0, %p390;
	add.s32 	%r1252, %r1284, %r1720;
	mov.b32 	%r1253, 2;
	// begin inline asm
	shfl.sync.down.b32 %r1251, %r1252, %r1253, %r1249, %r1270;
	// end inline asm
	add.s32 	%r1285, %r1094, 2;
	setp.gt.s32 	%p391, %r1285, %r1249;
	selp.b32 	%r1286, 0, %r1251, %p391;
	add.s32 	%r1257, %r1252, %r1286;
	mov.b32 	%r1258, 4;
	// begin inline asm
	shfl.sync.down.b32 %r1256, %r1257, %r1258, %r1249, %r1270;
	// end inline asm
	add.s32 	%r1287, %r1094, 4;
	setp.gt.s32 	%p392, %r1287, %r1249;
	selp.b32 	%r1288, 0, %r1256, %p392;
	add.s32 	%r1262, %r1257, %r1288;
	mov.b32 	%r1263, 8;
	// begin inline asm
	shfl.sync.down.b32 %r1261, %r1262, %r1263, %r1249, %r1270;
	// end inline asm
	add.s32 	%r1289, %r1094, 8;
	setp.gt.s32 	%p393, %r1289, %r1249;
	selp.b32 	%r1290, 0, %r1261, %p393;
	add.s32 	%r1267, %r1262, %r1290;
	mov.b32 	%r1268, 16;
	// begin inline asm
	shfl.sync.down.b32 %r1266, %r1267, %r1268, %r1249, %r1270;
	// end inline asm
	add.s32 	%r1291, %r1094, 16;
	setp.gt.s32 	%p394, %r1291, %r1249;
	selp.b32 	%r1292, 0, %r1266, %p394;
	add.s32 	%r1724, %r1267, %r1292;
	add.s64 	%rd57, %rd4, 256;
	mov.b32 	%r1722, 754;
$L__BB7_123:
	setp.ne.s32 	%p395, %r1728, 101;
	mov.b32 	%r1293, -1;
	vote.sync.all.pred 	%p396, %p395, %r1293;
	not.pred 	%p397, %p396;
	@%p397 bra 	$L__BB7_128;
	shr.u32 	%r1722, %r1722, 1;
	mul.wide.s32 	%rd565, %r1726, 8;
	add.s64 	%rd566, %rd57, %rd565;
	add.s64 	%rd564, %rd566, -256;
	// begin inline asm
	ld.relaxed.gpu.v2.u32 {%r1728, %r1729}, [%rd564];
	// end inline asm
	mov.u32 	%r1730, %r1722;
$L__BB7_125:
	setp.eq.s32 	%p471, %r1728, 99;
	mov.b32 	%r1391, -1;
	vote.sync.any.pred 	%p472, %p471, %r1391;
	not.pred 	%p473, %p472;
	@%p473 bra 	$L__BB7_127;
	shr.u32 	%r155, %r1730, 1;
	mul.lo.s32 	%r1437, %r1727, 16807;
	and.b32  	%r1727, %r1437, 2147483647;
	sub.s32 	%r1438, %r1730, %r155;
	add.s32 	%r1439, %r1438, 1;
	rem.u32 	%r1440, %r1727, %r1439;
	add.s32 	%r1434, %r1440, %r155;
	// begin inline asm
	nanosleep.u32 %r1434;
	// end inline asm
	// begin inline asm
	ld.relaxed.gpu.v2.u32 {%r1728, %r1729}, [%rd564];
	// end inline asm
	mov.u32 	%r1730, %r155;
	bra.uni 	$L__BB7_125;
$L__BB7_127:
	setp.eq.s32 	%p474, %r1728, 101;
	mov.b32 	%r1417, -1;
	vote.sync.ballot.b32 	%r1418, %p474, %r1417;
	and.b32  	%r1419, %r1418, %r1245;
	or.b32  	%r1420, %r1419, -2147483648;
	add.s32 	%r1421, %r1420, -1;
	not.b32 	%r1422, %r1420;
	and.b32  	%r1423, %r1422, %r1421;
	popc.b32 	%r1396, %r1423;
	mov.b32 	%r1395, 1;
	// begin inline asm
	shfl.sync.down.b32 %r1393, %r1729, %r1395, %r1396, %r1417;
	// end inline asm
	setp.lt.s32 	%p476, %r1094, %r1396;
	selp.b32 	%r1424, %r1393, 0, %p476;
	add.s32 	%r1399, %r1424, %r1729;
	mov.b32 	%r1400, 2;
	// begin inline asm
	shfl.sync.down.b32 %r1398, %r1399, %r1400, %r1396, %r1417;
	// end inline asm
	setp.gt.s32 	%p477, %r1285, %r1396;
	selp.b32 	%r1426, 0, %r1398, %p477;
	add.s32 	%r1404, %r1399, %r1426;
	mov.b32 	%r1405, 4;
	// begin inline asm
	shfl.sync.down.b32 %r1403, %r1404, %r1405, %r1396, %r1417;
	// end inline asm
	add.s32 	%r1427, %r1094, 4;
	setp.gt.s32 	%p478, %r1427, %r1396;
	selp.b32 	%r1428, 0, %r1403, %p478;
	add.s32 	%r1409, %r1404, %r1428;
	mov.b32 	%r1410, 8;
	// begin inline asm
	shfl.sync.down.b32 %r1408, %r1409, %r1410, %r1396, %r1417;
	// end inline asm
	add.s32 	%r1429, %r1094, 8;
	setp.gt.s32 	%p479, %r1429, %r1396;
	selp.b32 	%r1430, 0, %r1408, %p479;
	add.s32 	%r1414, %r1409, %r1430;
	mov.b32 	%r1415, 16;
	// begin inline asm
	shfl.sync.down.b32 %r1413, %r1414, %r1415, %r1396, %r1417;
	// end inline asm
	add.s32 	%r1431, %r1094, 16;
	setp.gt.s32 	%p480, %r1431, %r1396;
	selp.b32 	%r1432, 0, %r1413, %p480;
	add.s32 	%r1433, %r1432, %r1724;
	add.s32 	%r1724, %r1433, %r1414;
	add.s32 	%r1726, %r1726, -32;
	bra.uni 	$L__BB7_123;
$L__BB7_128:
	setp.ne.s32 	%p398, %r1276, 0;
	@%p398 bra 	$L__BB7_130;
	add.s32 	%r1297, %r1724, %r123;
	add.s64 	%rd461, %rd55, 256;
	mov.b32 	%r1296, 101;
	// begin inline asm
	st.relaxed.gpu.v2.u32 [%rd461], {%r1296, %r1297};
	// end inline asm
	st.shared.u32 	[_ZZN3cub18CUB_300001_SM_10006detail6select23DeviceSelectSweepKernelINS2_10policy_hubIjNS0_8NullTypeEiLb0ELNS0_10SelectImplE0EE10Policy1000EPjPS5_S9_PlNS0_13ScanTileStateIiLb1EEE17belongsToPivotBinS5_iNS2_19streaming_context_tIlLb1EEELS6_0EEEvT0_T1_T2_T3_T4_T5_T6_T7_iT8_NS1_7vsmem_tEE19static_temp_storage+68], %r1724;
	st.shared.u32 	[_ZZN3cub18CUB_300001_SM_10006detail6select23DeviceSelectSweepKernelINS2_10policy_hubIjNS0_8NullTypeEiLb0ELNS0_10SelectImplE0EE10Policy1000EPjPS5_S9_PlNS0_13ScanTileStateIiLb1EEE17belongsToPivotBinS5_iNS2_19streaming_context_tIlLb1EEELS6_0EEEvT0_T1_T2_T3_T4_T5_T6_T7_iT8_NS1_7vsmem_tEE19static_temp_storage+72], %r1297;
$L__BB7_130:
	setp.ne.s32 	%p399, %r1094, 0;
	mov.u32 	%r1731, %r125;
	@%p399 bra 	$L__BB7_132;
	st.shared.u32 	[_ZZN3cub18CUB_300001_SM_10006detail6select23DeviceSelectSweepKernelINS2_10policy_hubIjNS0_8NullTypeEiLb0ELNS0_10SelectImplE0EE10Policy1000EPjPS5_S9_PlNS0_13ScanTileStateIiLb1EEE17belongsToPivotBinS5_iNS2_19streaming_context_tIlLb1EEELS6_0EEEvT0_T1_T2_T3_T4_T5_T6_T7_iT8_NS1_7vsmem_tEE19static_temp_storage+60], %r1724;
	mov.u32 	%r1731, %r1724;
$L__BB7_132:
	bar.sync 	0;
	setp.eq.s32 	%p400, %r1735, 0;
	ld.shared.u32 	%r1299, [_ZZN3cub18CUB_300001_SM_10006detail6select23DeviceSelectSweepKernelINS2_10policy_hubIjNS0_8NullTypeEiLb0ELNS0_10SelectImplE0EE10Policy1000EPjPS5_S9_PlNS0_13ScanTileStateIiLb1EEE17belongsToPivotBinS5_iNS2_19streaming_context_tIlLb1EEELS6_0EEEvT0_T1_T2_T3_T4_T5_T6_T7_iT8_NS1_7vsmem_tEE19static_temp_storage+60];
	.pragma "used_bytes_mask 61680";
	ld.shared.v4.u32 	{%r1300, %r162, %r1301, %r163}, [_ZZN3cub18CUB_300001_SM_10006detail6select23DeviceSelectSweepKernelINS2_10policy_hubIjNS0_8NullTypeEiLb0ELNS0_10SelectImplE0EE10Policy1000EPjPS5_S9_PlNS0_13ScanTileStateIiLb1EEE17belongsToPivotBinS5_iNS2_19streaming_context_tIlLb1EEELS6_0EEEvT0_T1_T2_T3_T4_T5_T6_T7_iT8_NS1_7vsmem_tEE19static_temp_storage+64];
	selp.b32 	%r1302, 0, %r1299, %p400;
	add.s32 	%r164, %r1302, %r1731;
	setp.eq.s32 	%p401, %r106, %r2;
	selp.u32 	%r1303, 1, 0, %p401;
	add.s32 	%r165, %r164, %r1303;
	setp.eq.s32 	%p402, %r107, %r2;
	selp.u32 	%r1304, 1, 0, %p402;
	add.s32 	%r1305, %r1304, %r1303;
	add.s32 	%r166, %r1305, %r164;
	setp.eq.s32 	%p403, %r108, %r2;
	selp.u32 	%r1306, 1, 0, %p403;
	add.s32 	%r167, %r166, %r1306;
	setp.eq.s32 	%p404, %r109, %r2;
	selp.u32 	%r1307, 1, 0, %p404;
	add.s32 	%r168, %r167, %r1307;
	setp.eq.s32 	%p405, %r110, %r2;
	selp.u32 	%r1308, 1, 0, %p405;
	add.s32 	%r169, %r168, %r1308;
	setp.eq.s32 	%p406, %r111, %r2;
	selp.u32 	%r1309, 1, 0, %p406;
	add.s32 	%r170, %r169, %r1309;
	setp.eq.s32 	%p407, %r112, %r2;
	selp.u32 	%r1310, 1, 0, %p407;
	add.s32 	%r171, %r170, %r1310;
	setp.eq.s32 	%p408, %r113, %r2;
	selp.u32 	%r1311, 1, 0, %p408;
	add.s32 	%r172, %r171, %r1311;
	setp.eq.s32 	%p409, %r114, %r2;
	selp.u32 	%r1312, 1, 0, %p409;
	add.s32 	%r173, %r172, %r1312;
	setp.eq.s32 	%p410, %r115, %r2;
	selp.u32 	%r1313, 1, 0, %p410;
	add.s32 	%r174, %r173, %r1313;
	setp.eq.s32 	%p411, %r116, %r2;
	selp.u32 	%r1314, 1, 0, %p411;
	add.s32 	%r175, %r174, %r1314;
	setp.eq.s32 	%p412, %r117, %r2;
	selp.u32 	%r1315, 1, 0, %p412;
	add.s32 	%r176, %r175, %r1315;
	setp.eq.s32 	%p413, %r118, %r2;
	selp.u32 	%r1316, 1, 0, %p413;
	add.s32 	%r177, %r176, %r1316;
	setp.eq.s32 	%p414, %r119, %r2;
	selp.u32 	%r1317, 1, 0, %p414;
	add.s32 	%r178, %r177, %r1317;
	setp.gt.s32 	%p415, %r163, 384;
	@%p415 bra 	$L__BB7_193;
	mov.u64 	%rd462, %rd210;
	ld.param.u8 	%rs3, [%rd462];
	ld.param.u64 	%rd463, [%rd462+24];
	cvta.to.global.u64 	%rd58, %rd463;
	@%p401 bra 	$L__BB7_134;
	bra.uni 	$L__BB7_137;
$L__BB7_134:
	setp.ne.s16 	%p417, %rs3, 0;
	mov.b64 	%rd723, 0;
	@%p417 bra 	$L__BB7_136;
	ld.global.u64 	%rd723, [%rd58];
$L__BB7_136:
	ld.param.u64 	%rd687, [_ZN3cub18CUB_300001_SM_10006detail6select23DeviceSelectSweepKernelINS2_10policy_hubIjNS0_8NullTypeEiLb0ELNS0_10SelectImplE0EE10Policy1000EPjPS5_S9_PlNS0_13ScanTileStateIiLb1EEE17belongsToPivotBinS5_iNS2_19streaming_context_tIlLb1EEELS6_0EEEvT0_T1_T2_T3_T4_T5_T6_T7_iT8_NS1_7vsmem_tE_param_2];
	cvt.s64.s32 	%rd465, %r164;
	add.s64 	%rd466, %rd723, %rd465;
	cvta.to.global.u64 	%rd467, %rd687;
	shl.b64 	%rd468, %rd466, 2;
	add.s64 	%rd469, %rd467, %rd468;
	st.global.u32 	[%rd469], %r91;
$L__BB7_137:
	setp.ne.s32 	%p418, %r107, %r2;
	@%p418 bra 	$L__BB7_141;
	setp.ne.s16 	%p419, %rs3, 0;
	mov.b64 	%rd724, 0;
	@%p419 bra 	$L__BB7_140;
	ld.global.u64 	%rd724, [%rd58];
$L__BB7_140:
	ld.param.u64 	%rd688, [_ZN3cub18CUB_300001_SM_10006detail6select23DeviceSelectSweepKernelINS2_10policy_hubIjNS0_8NullTypeEiLb0ELNS0_10SelectImplE0EE10Policy1000EPjPS5_S9_PlNS0_13ScanTileStateIiLb1EEE17belongsToPivotBinS5_iNS2_19streaming_context_tIlLb1EEELS6_0EEEvT0_T1_T2_T3_T4_T5_T6_T7_iT8_NS1_7vsmem_tE_param_2];
	cvt.s64.s32 	%rd471, %r165;
	add.s64 	%rd472, %rd724, %rd471;
	cvta.to.global.u64 	%rd473, %rd688;
	shl.b64 	%rd474, %rd472, 2;
	add.s64 	%rd475, %rd473, %rd474;
	st.global.u32 	[%rd475], %r92;
$L__BB7_141:
	ld.param.u64 	%rd689, [_ZN3cub18CUB_300001_SM_10006detail6select23DeviceSelectSweepKernelINS2_10policy_hubIjNS0_8NullTypeEiLb0ELNS0_10SelectImplE0EE10Policy1000EPjPS5_S9_PlNS0_13ScanTileStateIiLb1EEE17belongsToPivotBinS5_iNS2_19streaming_context_tIlLb1EEELS6_0EEEvT0_T1_T2_T3_T4_T5_T6_T7_iT8_NS1_7vsmem_tE_param_2];
	cvta.to.global.u64 	%rd76, %rd689;
	setp.ne.s32 	%p420, %r108, %r2;
	@%p420 bra 	$L__BB7_145;
	setp.ne.s16 	%p421, %rs3, 0;
	mov.b64 	%rd725, 0;
	@%p421 bra 	$L__BB7_144;
	ld.global.u64 	%rd725, [%rd58];
$L__BB7_144:
	cvt.s64.s32 	%rd477, %r166;
	add.s64 	%rd478, %rd725, %rd477;
	shl.b64 	%rd479, %rd478, 2;
	add.s64 	%rd480, %rd76, %rd479;
	st.global.u32 	[%rd480], %r93;
$L__BB7_145:
	setp.ne.s32 	%p422, %r109, %r2;
	@%p422 bra 	$L__BB7_149;
	setp.ne.s16 	%p423, %rs3, 0;
	mov.b64 	%rd726, 0;
	@%p423 bra 	$L__BB7_148;
	ld.global.u64 	%rd726, [%rd58];
$L__BB7_148:
	cvt.s64.s32 	%rd482, %r167;
	add.s64 	%rd483, %rd726, %rd482;
	shl.b64 	%rd484, %rd483, 2;
	add.s64 	%rd485, %rd76, %rd484;
	st.global.u32 	[%rd485], %r94;
$L__BB7_149:
	setp.ne.s32 	%p424, %r110, %r2;
	@%p424 bra 	$L__BB7_153;
	setp.ne.s16 	%p425, %rs3, 0;
	mov.b64 	%rd727, 0;
	@%p425 bra 	$L__BB7_152;
	ld.global.u64 	%rd727, [%rd58];
$L__BB7_152:
	cvt.s64.s32 	%rd487, %r168;
	add.s64 	%rd488, %rd727, %rd487;
	shl.b64 	%rd489, %rd488, 2;
	add.s64 	%rd490, %rd76, %rd489;
	st.global.u32 	[%rd490], %r95;
$L__BB7_153:
	setp.ne.s32 	%p426, %r111, %r2;
	@%p426 bra 	$L__BB7_157;
	setp.ne.s16 	%p427, %rs3, 0;
	mov.b64 	%rd728, 0;
	@%p427 bra 	$L__BB7_156;
	ld.global.u64 	%rd728, [%rd58];
$L__BB7_156:
	cvt.s64.s32 	%rd492, %r169;
	add.s64 	%rd493, %rd728, %rd492;
	shl.b64 	%rd494, %rd493, 2;
	add.s64 	%rd495, %rd76, %rd494;
	st.global.u32 	[%rd495], %r96;
$L__BB7_157:
	setp.ne.s32 	%p428, %r112, %r2;
	@%p428 bra 	$L__BB7_161;
	setp.ne.s16 	%p429, %rs3, 0;
	mov.b64 	%rd729, 0;
	@%p429 bra 	$L__BB7_160;
	ld.global.u64 	%rd729, [%rd58];
$L__BB7_160:
	cvt.s64.s32 	%rd497, %r170;
	add.s64 	%rd498, %rd729, %rd497;
	shl.b64 	%rd499, %rd498, 2;
	add.s64 	%rd500, %rd76, %rd499;
	st.global.u32 	[%rd500], %r97;
$L__BB7_161:
	setp.ne.s32 	%p430, %r113, %r2;
	@%p430 bra 	$L__BB7_165;
	setp.ne.s16 	%p431, %rs3, 0;
	mov.b64 	%rd730, 0;
	@%p431 bra 	$L__BB7_164;
	ld.global.u64 	%rd730, [%rd58];
$L__BB7_164:
	cvt.s64.s32 	%rd502, %r171;
	add.s64 	%rd503, %rd730, %rd502;
	shl.b64 	%rd504, %rd503, 2;
	add.s64 	%rd505, %rd76, %rd504;
	st.global.u32 	[%rd505], %r98;
$L__BB7_165:
	setp.ne.s32 	%p432, %r114, %r2;
	@%p432 bra 	$L__BB7_169;
	setp.ne.s16 	%p433, %rs3, 0;
	mov.b64 	%rd731, 0;
	@%p433 bra 	$L__BB7_168;
	ld.global.u64 	%rd731, [%rd58];
$L__BB7_168:
	cvt.s64.s32 	%rd507, %r172;
	add.s64 	%rd508, %rd731, %rd507;
	shl.b64 	%rd509, %rd508, 2;
	add.s64 	%rd510, %rd76, %rd509;
	st.global.u32 	[%rd510], %r99;
$L__BB7_169:
	setp.ne.s32 	%p434, %r115, %r2;
	@%p434 bra 	$L__BB7_173;
	setp.ne.s16 	%p435, %rs3, 0;
	mov.b64 	%rd732, 0;
	@%p435 bra 	$L__BB7_172;
	ld.global.u64 	%rd732, [%rd58];
$L__BB7_172:
	cvt.s64.s32 	%rd512, %r173;
	add.s64 	%rd513, %rd732, %rd512;
	shl.b64 	%rd514, %rd513, 2;
	add.s64 	%rd515, %rd76, %rd514;
	st.global.u32 	[%rd515], %r100;
$L__BB7_173:
	setp.ne.s32 	%p436, %r116, %r2;
	@%p436 bra 	$L__BB7_177;
	setp.ne.s16 	%p437, %rs3, 0;
	mov.b64 	%rd733, 0;
	@%p437 bra 	$L__BB7_176;
	ld.global.u64 	%rd733, [%rd58];
$L__BB7_176:
	cvt.s64.s32 	%rd517, %r174;
	add.s64 	%rd518, %rd733, %rd517;
	shl.b64 	%rd519, %rd518, 2;
	add.s64 	%rd520, %rd76, %rd519;
	st.global.u32 	[%rd520], %r101;
$L__BB7_177:
	setp.ne.s32 	%p438, %r117, %r2;
	@%p438 bra 	$L__BB7_181;
	setp.ne.s16 	%p439, %rs3, 0;
	mov.b64 	%rd734, 0;
	@%p439 bra 	$L__BB7_180;
	ld.global.u64 	%rd734, [%rd58];
$L__BB7_180:
	cvt.s64.s32 	%rd522, %r175;
	add.s64 	%rd523, %rd734, %rd522;
	shl.b64 	%rd524, %rd523, 2;
	add.s64 	%rd525, %rd76, %rd524;
	st.global.u32 	[%rd525], %r102;
$L__BB7_181:
	setp.ne.s32 	%p440, %r118, %r2;
	@%p440 bra 	$L__BB7_185;
	setp.ne.s16 	%p441, %rs3, 0;
	mov.b64 	%rd735, 0;
	@%p441 bra 	$L__BB7_184;
	ld.global.u64 	%rd735, [%rd58];
$L__BB7_184:
	cvt.s64.s32 	%rd527, %r176;
	add.s64 	%rd528, %rd735, %rd527;
	shl.b64 	%rd529, %rd528, 2;
	add.s64 	%rd530, %rd76, %rd529;
	st.global.u32 	[%rd530], %r103;
$L__BB7_185:
	setp.ne.s32 	%p442, %r119, %r2;
	@%p442 bra 	$L__BB7_189;
	setp.ne.s16 	%p443, %rs3, 0;
	mov.b64 	%rd736, 0;
	@%p443 bra 	$L__BB7_188;
	ld.global.u64 	%rd736, [%rd58];
$L__BB7_188:
	cvt.s64.s32 	%rd532, %r177;
	add.s64 	%rd533, %rd736, %rd532;
	shl.b64 	%rd534, %rd533, 2;
	add.s64 	%rd535, %rd76, %rd534;
	st.global.u32 	[%rd535], %r104;
$L__BB7_189:
	setp.ne.s32 	%p444, %r120, %r2;
	@%p444 bra 	$L__BB7_545;
	setp.ne.s16 	%p445, %rs3, 0;
	mov.b64 	%rd737, 0;
	@%p445 bra 	$L__BB7_192;
	ld.global.u64 	%rd737, [%rd58];
$L__BB7_192:
	cvt.s64.s32 	%rd537, %r178;
	add.s64 	%rd538, %rd737, %rd537;
	shl.b64 	%rd539, %rd538, 2;
	add.s64 	%rd540, %rd76, %rd539;
	st.global.u32 	[%rd540], %r105;
	bra.uni 	$L__BB7_545;
$L__BB7_193:
	setp.ne.s32 	%p446, %r106, %r2;
	bar.sync 	0;
	@%p446 bra 	$L__BB7_195;
	sub.s32 	%r1318, %r164, %r162;
	shl.b32 	%r1319, %r1318, 2;
	add.s32 	%r1321, %r1150, %r1319;
	st.shared.u32 	[%r1321], %r91;
$L__BB7_195:
	setp.ne.s32 	%p447, %r107, %r2;
	@%p447 bra 	$L__BB7_197;
	sub.s32 	%r1322, %r165, %r162;
	shl.b32 	%r1323, %r1322, 2;
	add.s32 	%r1325, %r1150, %r1323;
	st.shared.u32 	[%r1325], %r92;
$L__BB7_197:
	setp.ne.s32 	%p448, %r108, %r2;
	@%p448 bra 	$L__BB7_199;
	sub.s32 	%r1326, %r166, %r162;
	shl.b32 	%r1327, %r1326, 2;
	add.s32 	%r1329, %r1150, %r1327;
	st.shared.u32 	[%r1329], %r93;
$L__BB7_199:
	setp.ne.s32 	%p449, %r109, %r2;
	@%p449 bra 	$L__BB7_201;
	sub.s32 	%r1330, %r167, %r162;
	shl.b32 	%r1331, %r1330, 2;
	add.s32 	%r1333, %r1150, %r1331;
	st.shared.u32 	[%r1333], %r94;
$L__BB7_201:
	setp.ne.s32 	%p450, %r110, %r2;
	@%p450 bra 	$L__BB7_203;
	sub.s32 	%r1334, %r168, %r162;
	shl.b32 	%r1335, %r1334, 2;
	add.s32 	%r1337, %r1150, %r1335;
	st.shared.u32 	[%r1337], %r95;
$L__BB7_203:
	setp.ne.s32 	%p451, %r111, %r2;
	@%p451 bra 	$L__BB7_205;
	sub.s32 	%r1338, %r169, %r162;
	shl.b32 	%r1339, %r1338, 2;
	add.s32 	%r1341, %r1150, %r1339;
	st.shared.u32 	[%r1341], %r96;
$L__BB7_205:
	setp.ne.s32 	%p452, %r112, %r2;
	@%p452 bra 	$L__BB7_207;
	sub.s32 	%r1342, %r170, %r162;
	shl.b32 	%r1343, %r1342, 2;
	add.s32 	%r1345, %r1150, %r1343;
	st.shared.u32 	[%r1345], %r97;
$L__BB7_207:
	setp.ne.s32 	%p453, %r113, %r2;
	@%p453 bra 	$L__BB7_209;
	sub.s32 	%r1346, %r171, %r162;
	shl.b32 	%r1347, %r1346, 2;
	add.s32 	%r1349, %r1150, %r1347;
	st.shared.u32 	[%r1349], %r98;
$L__BB7_209:
	setp.ne.s32 	%p454, %r114, %r2;
	@%p454 bra 	$L__BB7_211;
	sub.s32 	%r1350, %r172, %r162;
	shl.b32 	%r1351, %r1350, 2;
	add.s32 	%r1353, %r1150, %r1351;
	st.shared.u32 	[%r1353], %r99;
$L__BB7_211:
	setp.ne.s32 	%p455, %r115, %r2;
	@%p455 bra 	$L__BB7_213;
	sub.s32 	%r1354, %r173, %r162;
	shl.b32 	%r1355, %r1354, 2;
	add.s32 	%r1357, %r1150, %r1355;
	st.shared.u32 	[%r1357], %r100;
$L__BB7_213:
	setp.ne.s32 	%p456, %r116, %r2;
	@%p456 bra 	$L__BB7_215;
	sub.s32 	%r1358, %r174, %r162;
	shl.b32 	%r1359, %r1358, 2;
	add.s32 	%r1361, %r1150, %r1359;
	st.shared.u32 	[%r1361], %r101;
$L__BB7_215:
	setp.ne.s32 	%p457, %r117, %r2;
	@%p457 bra 	$L__BB7_217;
	sub.s32 	%r1362, %r175, %r162;
	shl.b32 	%r1363, %r1362, 2;
	add.s32 	%r1365, %r1150, %r1363;
	st.shared.u32 	[%r1365], %r102;
$L__BB7_217:
	setp.ne.s32 	%p458, %r118, %r2;
	@%p458 bra 	$L__BB7_219;
	sub.s32 	%r1366, %r176, %r162;
	shl.b32 	%r1367, %r1366, 2;
	add.s32 	%r1369, %r1150, %r1367;
	st.shared.u32 	[%r1369], %r103;
$L__BB7_219:
	setp.ne.s32 	%p459, %r119, %r2;
	@%p459 bra 	$L__BB7_221;
	sub.s32 	%r1370, %r177, %r162;
	shl.b32 	%r1371, %r1370, 2;
	add.s32 	%r1373, %r1150, %r1371;
	st.shared.u32 	[%r1373], %r104;
$L__BB7_221:
	setp.ne.s32 	%p460, %r120, %r2;
	@%p460 bra 	$L__BB7_223;
	sub.s32 	%r1374, %r178, %r162;
	shl.b32 	%r1375, %r1374, 2;
	add.s32 	%r1377, %r1150, %r1375;
	st.shared.u32 	[%r1377], %r105;
$L__BB7_223:
	bar.sync 	0;
	setp.ge.s32 	%p461, %r1735, %r163;
	@%p461 bra 	$L__BB7_545;
	ld.param.u64 	%rd690, [_ZN3cub18CUB_300001_SM_10006detail6select23DeviceSelectSweepKernelINS2_10policy_hubIjNS0_8NullTypeEiLb0ELNS0_10SelectImplE0EE10Policy1000EPjPS5_S9_PlNS0_13ScanTileStateIiLb1EEE17belongsToPivotBinS5_iNS2_19streaming_context_tIlLb1EEELS6_0EEEvT0_T1_T2_T3_T4_T5_T6_T7_iT8_NS1_7vsmem_tE_param_2];
	cvta.to.global.u64 	%rd59, %rd690;
	mov.u64 	%rd541, %rd210;
	ld.param.u8 	%rs4, [%rd541];
	ld.param.u64 	%rd542, [%rd541+24];
	cvta.to.global.u64 	%rd60, %rd542;
	not.b32 	%r1378, %r1735;
	add.s32 	%r180, %r163, %r1378;
	mul.hi.u32 	%r1379, %r180, -1431655765;
	shr.u32 	%r1380, %r1379, 8;
	add.s32 	%r181, %r1380, 1;
	and.b32  	%r1381, %r1380, 3;
	setp.eq.s32 	%p462, %r1381, 3;
	@%p462 bra 	$L__BB7_229;
	and.b32  	%r1382, %r181, 3;
	add.s32 	%r1734, %r162, %r1735;
	shl.b32 	%r1383, %r1735, 2;
	add.s32 	%r1733, %r1150, %r1383;
	neg.s32 	%r1732, %r1382;
	mad.lo.s32 	%r1735, %r1382, 384, %r1735;
$L__BB7_226:
	.pragma "nounroll";
	setp.ne.s16 	%p463, %rs4, 0;
	ld.shared.u32 	%r189, [%r1733];
	mov.b64 	%rd718, 0;
	@%p463 bra 	$L__BB7_228;
	ld.global.u64 	%rd718, [%rd60];
$L__BB7_228:
	cvt.s64.s32 	%rd544, %r1734;
	add.s64 	%rd545, %rd718, %rd544;
	shl.b64 	%rd546, %rd545, 2;
	add.s64 	%rd547, %rd59, %rd546;
	st.global.u32 	[%rd547], %r189;
	add.s32 	%r1734, %r1734, 384;
	add.s32 	%r1733, %r1733, 1536;
	add.s32 	%r1732, %r1732, 1;
	setp.ne.s32 	%p464, %r1732, 0;
	@%p464 bra 	$L__BB7_226;
$L__BB7_229:
	setp.lt.u32 	%p465, %r180, 1152;
	@%p465 bra 	$L__BB7_545;
	add.s32 	%r1737, %r162, %r1735;
	shl.b32 	%r1385, %r1735, 2;
	add.s32 	%r1387, %r1385, %r1150;
	add.s32 	%r1736, %r1387, 3072;
$L__BB7_231:
	setp.ne.s16 	%p466, %rs4, 0;
	cvt.s64.s32 	%rd63, %r1737;
	ld.shared.u32 	%r199, [%r1736+-3072];
	mov.b64 	%rd719, 0;
	@%p466 bra 	$L__BB7_233;
	ld.global.u64 	%rd719, [%rd60];
$L__BB7_233:
	setp.ne.s16 	%p467, %rs4, 0;
	add.s64 	%rd550, %rd719, %rd63;
	shl.b64 	%rd551, %rd550, 2;
	add.s64 	%rd552, %rd59, %rd551;
	st.global.u32 	[%rd552], %r199;
	ld.shared.u32 	%r200, [%r1736+-1536];
	mov.b64 	%rd720, 0;
	@%p467 bra 	$L__BB7_235;
	ld.global.u64 	%rd720, [%rd60];
$L__BB7_235:
	setp.ne.s16 	%p468, %rs4, 0;
	add.s64 	%rd554, %rd720, %rd63;
	shl.b64 	%rd555, %rd554, 2;
	add.s64 	%rd556, %rd59, %rd555;
	st.global.u32 	[%rd556+1536], %r200;
	ld.shared.u32 	%r201, [%r1736];
	mov.b64 	%rd721, 0;
	@%p468 bra 	$L__BB7_237;
	ld.global.u64 	%rd721, [%rd60];
$L__BB7_237:
	setp.ne.s16 	%p469, %rs4, 0;
	add.s64 	%rd558, %rd721, %rd63;
	shl.b64 	%rd559, %rd558, 2;
	add.s64 	%rd560, %rd59, %rd559;
	st.global.u32 	[%rd560+3072], %r201;
	ld.shared.u32 	%r202, [%r1736+1536];
	mov.b64 	%rd722, 0;
	@%p469 bra 	$L__BB7_239;
	ld.global.u64 	%rd722, [%rd60];
$L__BB7_239:
	cvt.u32.u64 	%r1388, %rd63;
	add.s64 	%rd561, %rd722, %rd63;
	shl.b64 	%rd562, %rd561, 2;
	add.s64 	%rd563, %rd59, %rd562;
	st.global.u32 	[%rd563+4608], %r202;
	add.s32 	%r1735, %r1735, 1536;
	add.s32 	%r1737, %r1388, 1536;
	add.s32 	%r1736, %r1736, 6144;
	setp.lt.s32 	%p470, %r1735, %r163;
	@%p470 bra 	$L__BB7_231;
	bra.uni 	$L__BB7_545;
$L__BB7_240:
	ld.param.u32 	%r1710, [_ZN3cub18CUB_300001_SM_10006detail6select23DeviceSelectSweepKernelINS2_10policy_hubIjNS0_8NullTypeEiLb0ELNS0_10SelectImplE0EE10Policy1000EPjPS5_S9_PlNS0_13ScanTileStateIiLb1EEE17belongsToPivotBinS5_iNS2_19streaming_context_tIlLb1EEELS6_0EEEvT0_T1_T2_T3_T4_T5_T6_T7_iT8_NS1_7vsmem_tE_param_7];
	sub.s32 	%r206, %r1710, %r4;
	setp.ne.s32 	%p32, %r1774, 0;
	@%p32 bra 	$L__BB7_381;
	ld.param.u8 	%rs30, [%rd1];
	setp.eq.s16 	%p205, %rs30, 0;
	ld.param.u64 	%rd327, [%rd1+16];
	selp.b64 	%rd328, %rd327, 0, %p205;
	cvt.u64.u32 	%rd329, %r4;
	add.s64 	%rd330, %rd328, %rd329;
	mov.u32 	%r1756, %tid.x;
	and.b32  	%r851, %r1756, 31;
	and.b32  	%r852, %r1756, 992;
	mul.lo.s32 	%r853, %r852, 15;
	or.b32  	%r208, %r853, %r851;
	setp.ge.s32 	%p206, %r208, %r206;
	cvt.u64.u32 	%rd331, %r208;
	add.s64 	%rd332, %rd330, %rd331;
	shl.b64 	%rd333, %rd332, 2;
	add.s64 	%rd103, %rd2, %rd333;
	@%p206 bra 	$L__BB7_243;
	ld.global.u32 	%r1739, [%rd103];
$L__BB7_243:
	add.s32 	%r855, %r208, 32;
	setp.ge.s32 	%p207, %r855, %r206;
	@%p207 bra 	$L__BB7_245;
	ld.global.u32 	%r1740, [%rd103+128];
$L__BB7_245:
	add.s32 	%r857, %r208, 64;
	setp.ge.s32 	%p208, %r857, %r206;
	@%p208 bra 	$L__BB7_247;
	ld.global.u32 	%r1741, [%rd103+256];
$L__BB7_247:
	add.s32 	%r859, %r208, 96;
	setp.ge.s32 	%p209, %r859, %r206;
	@%p209 bra 	$L__BB7_249;
	ld.global.u32 	%r1742, [%rd103+384];
$L__BB7_249:
	add.s32 	%r861, %r208, 128;
	setp.ge.s32 	%p210, %r861, %r206;
	@%p210 bra 	$L__BB7_251;
	ld.global.u32 	%r1743, [%rd103+512];
$L__BB7_251:
	add.s32 	%r863, %r208, 160;
	setp.ge.s32 	%p211, %r863, %r206;
	@%p211 bra 	$L__BB7_253;
	ld.global.u32 	%r1744, [%rd103+640];
$L__BB7_253:
	add.s32 	%r865, %r208, 192;
	setp.ge.s32 	%p212, %r865, %r206;
	@%p212 bra 	$L__BB7_255;
	ld.global.u32 	%r1745, [%rd103+768];
$L__BB7_255:
	add.s32 	%r867, %r208, 224;
	setp.ge.s32 	%p213, %r867, %r206;
	@%p213 bra 	$L__BB7_257;
	ld.global.u32 	%r1746, [%rd103+896];
$L__BB7_257:
	add.s32 	%r869, %r208, 256;
	setp.ge.s32 	%p214, %r869, %r206;
	@%p214 bra 	$L__BB7_259;
	ld.global.u32 	%r1747, [%rd103+1024];
$L__BB7_259:
	add.s32 	%r871, %r208, 288;
	setp.ge.s32 	%p215, %r871, %r206;
	@%p215 bra 	$L__BB7_261;
	ld.global.u32 	%r1748, [%rd103+1152];
$L__BB7_261:
	add.s32 	%r873, %r208, 320;
	setp.ge.s32 	%p216, %r873, %r206;
	@%p216 bra 	$L__BB7_263;
	ld.global.u32 	%r1749, [%rd103+1280];
$L__BB7_263:
	add.s32 	%r875, %r208, 352;
	setp.ge.s32 	%p217, %r875, %r206;
	@%p217 bra 	$L__BB7_265;
	ld.global.u32 	%r1750, [%rd103+1408];
$L__BB7_265:
	add.s32 	%r877, %r208, 384;
	setp.ge.s32 	%p218, %r877, %r206;
	@%p218 bra 	$L__BB7_267;
	ld.global.u32 	%r1751, [%rd103+1536];
$L__BB7_267:
	add.s32 	%r879, %r208, 416;
	setp.ge.s32 	%p219, %r879, %r206;
	@%p219 bra 	$L__BB7_269;
	ld.global.u32 	%r1752, [%rd103+1664];
$L__BB7_269:
	add.s32 	%r881, %r208, 448;
	setp.ge.s32 	%p220, %r881, %r206;
	@%p220 bra 	$L__BB7_271;
	ld.global.u32 	%r1753, [%rd103+1792];
$L__BB7_271:
	// begin inline asm
	mov.u32 %r882, %laneid;
	// end inline asm
	shr.u32 	%r240, %r1756, 5;
	mad.lo.s32 	%r913, %r240, 480, %r882;
	shl.b32 	%r914, %r913, 2;
	mov.u32 	%r915, _ZZN3cub18CUB_300001_SM_10006detail6select23DeviceSelectSweepKernelINS2_10policy_hubIjNS0_8NullTypeEiLb0ELNS0_10SelectImplE0EE10Policy1000EPjPS5_S9_PlNS0_13ScanTileStateIiLb1EEE17belongsToPivotBinS5_iNS2_19streaming_context_tIlLb1EEELS6_0EEEvT0_T1_T2_T3_T4_T5_T6_T7_iT8_NS1_7vsmem_tEE19static_temp_storage;
	add.s32 	%r916, %r915, %r914;
	st.shared.u32 	[%r916], %r1739;
	st.shared.u32 	[%r916+128], %r1740;
	st.shared.u32 	[%r916+256], %r1741;
	st.shared.u32 	[%r916+384], %r1742;
	st.shared.u32 	[%r916+512], %r1743;
	st.shared.u32 	[%r916+640], %r1744;
	st.shared.u32 	[%r916+768], %r1745;
	st.shared.u32 	[%r916+896], %r1746;
	st.shared.u32 	[%r916+1024], %r1747;
	st.shared.u32 	[%r916+1152], %r1748;
	st.shared.u32 	[%r916+1280], %r1749;
	st.shared.u32 	[%r916+1408], %r1750;
	st.shared.u32 	[%r916+1536], %r1751;
	st.shared.u32 	[%r916+1664], %r1752;
	st.shared.u32 	[%r916+1792], %r1753;
	bar.warp.sync 	-1;
	mad.lo.s32 	%r917, %r882, 56, %r916;
	ld.shared.u32 	%r241, [%r917];
	ld.shared.u32 	%r242, [%r917+4];
	ld.shared.u32 	%r243, [%r917+8];
	ld.shared.u32 	%r244, [%r917+12];
	ld.shared.u32 	%r245, [%r917+16];
	ld.shared.u32 	%r246, [%r917+20];
	ld.shared.u32 	%r247, [%r917+24];
	ld.shared.u32 	%r248, [%r917+28];
	ld.shared.u32 	%r249, [%r917+32];
	ld.shared.u32 	%r250, [%r917+36];
	ld.shared.u32 	%r251, [%r917+40];
	ld.shared.u32 	%r252, [%r917+44];
	ld.shared.u32 	%r253, [%r917+48];
	ld.shared.u32 	%r254, [%r917+52];
	ld.shared.u32 	%r255, [%r917+56];
	mul.lo.s32 	%r918, %r1756, 15;
	shl.b32 	%r919, %r1, 3;
	sub.s32 	%r920, 32, %r919;
	setp.ge.s32 	%p221, %r918, %r206;
	shr.u32 	%r921, %r241, %r920;
	and.b32  	%r923, %r921, 255;
	setp.eq.s32 	%p222, %r923, %r2;
	or.pred  	%p1, %p221, %p222;
	selp.u32 	%r924, 1, 0, %p1;
	add.s32 	%r925, %r918, 1;
	setp.ge.s32 	%p223, %r925, %r206;
	shr.u32 	%r926, %r242, %r920;
	and.b32  	%r928, %r926, 255;
	setp.eq.s32 	%p224, %r928, %r2;
	or.pred  	%p2, %p223, %p224;
	selp.u32 	%r929, 1, 0, %p2;
	add.s32 	%r930, %r918, 2;
	setp.ge.s32 	%p225, %r930, %r206;
	shr.u32 	%r931, %r243, %r920;
	and.b32  	%r933, %r931, 255;
	setp.eq.s32 	%p226, %r933, %r2;
	or.pred  	%p3, %p225, %p226;
	selp.u32 	%r934, 1, 0, %p3;
	add.s32 	%r935, %r918, 3;
	setp.ge.s32 	%p227, %r935, %r206;
	shr.u32 	%r936, %r244, %r920;
	and.b32  	%r938, %r936, 255;
	setp.eq.s32 	%p228, %r938, %r2;
	or.pred  	%p4, %p227, %p228;
	selp.u32 	%r939, 1, 0, %p4;
	add.s32 	%r940, %r918, 4;
	setp.ge.s32 	%p229, %r940, %r206;
	shr.u32 	%r941, %r245, %r920;
	and.b32  	%r943, %r941, 255;
	setp.eq.s32 	%p230, %r943, %r2;
	or.pred  	%p5, %p229, %p230;
	selp.u32 	%r944, 1, 0, %p5;
	add.s32 	%r945, %r918, 5;
	setp.ge.s32 	%p231, %r945, %r206;
	shr.u32 	%r946, %r246, %r920;
	and.b32  	%r948, %r946, 255;
	setp.eq.s32 	%p232, %r948, %r2;
	or.pred  	%p6, %p231, %p232;
	selp.u32 	%r949, 1, 0, %p6;
	add.s32 	%r950, %r918, 6;
	setp.ge.s32 	%p233, %r950, %r206;
	shr.u32 	%r951, %r247, %r920;
	and.b32  	%r953, %r951, 255;
	setp.eq.s32 	%p234, %r953, %r2;
	or.pred  	%p7, %p233, %p234;
	selp.u32 	%r954, 1, 0, %p7;
	add.s32 	%r955, %r918, 7;
	setp.ge.s32 	%p235, %r955, %r206;
	shr.u32 	%r956, %r248, %r920;
	and.b32  	%r958, %r956, 255;
	setp.eq.s32 	%p236, %r958, %r2;
	or.pred  	%p8, %p235, %p236;
	selp.u32 	%r959, 1, 0, %p8;
	add.s32 	%r960, %r918, 8;
	setp.ge.s32 	%p237, %r960, %r206;
	shr.u32 	%r961, %r249, %r920;
	and.b32  	%r963, %r961, 255;
	setp.eq.s32 	%p238, %r963, %r2;
	or.pred  	%p9, %p237, %p238;
	selp.u32 	%r964, 1, 0, %p9;
	add.s32 	%r965, %r918, 9;
	setp.ge.s32 	%p239, %r965, %r206;
	shr.u32 	%r966, %r250, %r920;
	and.b32  	%r968, %r966, 255;
	setp.eq.s32 	%p240, %r968, %r2;
	or.pred  	%p10, %p239, %p240;
	selp.u32 	%r969, 1, 0, %p10;
	add.s32 	%r970, %r918, 10;
	setp.ge.s32 	%p241, %r970, %r206;
	shr.u32 	%r971, %r251, %r920;
	and.b32  	%r973, %r971, 255;
	setp.eq.s32 	%p242, %r973, %r2;
	or.pred  	%p11, %p241, %p242;
	selp.u32 	%r974, 1, 0, %p11;
	add.s32 	%r975, %r918, 11;
	setp.ge.s32 	%p243, %r975, %r206;
	shr.u32 	%r976, %r252, %r920;
	and.b32  	%r978, %r976, 255;
	setp.eq.s32 	%p244, %r978, %r2;
	or.pred  	%p12, %p243, %p244;
	selp.u32 	%r979, 1, 0, %p12;
	add.s32 	%r980, %r918, 12;
	setp.ge.s32 	%p245, %r980, %r206;
	shr.u32 	%r981, %r253, %r920;
	and.b32  	%r983, %r981, 255;
	setp.eq.s32 	%p246, %r983, %r2;
	or.pred  	%p13, %p245, %p246;
	selp.u32 	%r984, 1, 0, %p13;
	add.s32 	%r985, %r918, 13;
	setp.ge.s32 	%p247, %r985, %r206;
	shr.u32 	%r986, %r254, %r920;
	and.b32  	%r988, %r986, 255;
	setp.eq.s32 	%p248, %r988, %r2;
	or.pred  	%p14, %p247, %p248;
	selp.u32 	%r989, 1, 0, %p14;
	add.s32 	%r990, %r918, 14;
	setp.ge.s32 	%p249, %r990, %r206;
	shr.u32 	%r991, %r255, %r920;
	and.b32  	%r993, %r991, 255;
	setp.eq.s32 	%p250, %r993, %r2;
	or.pred  	%p15, %p249, %p250;
	selp.u32 	%r994, 1, 0, %p15;
	bar.sync 	0;
	add.s32 	%r256, %r929, %r924;
	add.s32 	%r257, %r256, %r934;
	add.s32 	%r258, %r257, %r939;
	add.s32 	%r259, %r258, %r944;
	add.s32 	%r260, %r259, %r949;
	add.s32 	%r261, %r260, %r954;
	add.s32 	%r262, %r261, %r959;
	add.s32 	%r263, %r262, %r964;
	add.s32 	%r264, %r263, %r969;
	add.s32 	%r265, %r264, %r974;
	add.s32 	%r995, %r265, %r979;
	add.s32 	%r266, %r995, %r984;
	add.s32 	%r267, %r266, %r989;
	add.s32 	%r887, %r267, %r994;
	mov.b32 	%r885, 1;
	mov.b32 	%r910, 0;
	mov.b32 	%r912, -1;
	// begin inline asm
	{  .reg .s32 r0;  .reg .pred p;  shfl.sync.up.b32 r0|p, %r887, %r885, %r910, %r912;  @p add.s32 r0, r0, %r887;  mov.s32 %r883, r0;}
	// end inline asm
	mov.b32 	%r891, 2;
	// begin inline asm
	{  .reg .s32 r0;  .reg .pred p;  shfl.sync.up.b32 r0|p, %r883, %r891, %r910, %r912;  @p add.s32 r0, r0, %r883;  mov.s32 %r889, r0;}
	// end inline asm
	mov.b32 	%r897, 4;
	// begin inline asm
	{  .reg .s32 r0;  .reg .pred p;  shfl.sync.up.b32 r0|p, %r889, %r897, %r910, %r912;  @p add.s32 r0, r0, %r889;  mov.s32 %r895, r0;}
	// end inline asm
	mov.b32 	%r903, 8;
	// begin inline asm
	{  .reg .s32 r0;  .reg .pred p;  shfl.sync.up.b32 r0|p, %r895, %r903, %r910, %r912;  @p add.s32 r0, r0, %r895;  mov.s32 %r901, r0;}
	// end inline asm
	mov.b32 	%r909, 16;
	// begin inline asm
	{  .reg .s32 r0;  .reg .pred p;  shfl.sync.up.b32 r0|p, %r901, %r909, %r910, %r912;  @p add.s32 r0, r0, %r901;  mov.s32 %r907, r0;}
	// end inline asm
	setp.ne.s32 	%p251, %r882, 31;
	@%p251 bra 	$L__BB7_273;
	shl.b32 	%r996, %r240, 2;
	mov.u32 	%r997, _ZZN3cub18CUB_300001_SM_10006detail6select23DeviceSelectSweepKernelINS2_10policy_hubIjNS0_8NullTypeEiLb0ELNS0_10SelectImplE0EE10Policy1000EPjPS5_S9_PlNS0_13ScanTileStateIiLb1EEE17belongsToPivotBinS5_iNS2_19streaming_context_tIlLb1EEELS6_0EEEvT0_T1_T2_T3_T4_T5_T6_T7_iT8_NS1_7vsmem_tEE19static_temp_storage;
	add.s32 	%r998, %r997, %r996;
	st.shared.u32 	[%r998], %r907;
$L__BB7_273:
	mov.u64 	%rd104, %rd210;
	bar.sync 	0;
	ld.shared.v4.u32 	{%r270, %r271, %r272, %r273}, [_ZZN3cub18CUB_300001_SM_10006detail6select23DeviceSelectSweepKernelINS2_10policy_hubIjNS0_8NullTypeEiLb0ELNS0_10SelectImplE0EE10Policy1000EPjPS5_S9_PlNS0_13ScanTileStateIiLb1EEE17belongsToPivotBinS5_iNS2_19streaming_context_tIlLb1EEELS6_0EEEvT0_T1_T2_T3_T4_T5_T6_T7_iT8_NS1_7vsmem_tEE19static_temp_storage];
	add.s32 	%r999, %r271, %r270;
	setp.eq.s32 	%p252, %r240, 2;
	selp.b32 	%r1000, %r999, %r270, %p252;
	add.s32 	%r1001, %r999, %r272;
	setp.eq.s32 	%p253, %r240, 3;
	selp.b32 	%r1002, %r1001, %r1000, %p253;
	add.s32 	%r1003, %r1001, %r273;
	setp.eq.s32 	%p254, %r240, 4;
	selp.b32 	%r1004, %r1003, %r1002, %p254;
	ld.shared.v4.u32 	{%r274, %r275, %r276, %r277}, [_ZZN3cub18CUB_300001_SM_10006detail6select23DeviceSelectSweepKernelINS2_10policy_hubIjNS0_8NullTypeEiLb0ELNS0_10SelectImplE0EE10Policy1000EPjPS5_S9_PlNS0_13ScanTileStateIiLb1EEE17belongsToPivotBinS5_iNS2_19streaming_context_tIlLb1EEELS6_0EEEvT0_T1_T2_T3_T4_T5_T6_T7_iT8_NS1_7vsmem_tEE19static_temp_storage+16];
	add.s32 	%r1005, %r1003, %r274;
	setp.eq.s32 	%p255, %r240, 5;
	selp.b32 	%r1006, %r1005, %r1004, %p255;
	add.s32 	%r1007, %r1005, %r275;
	setp.eq.s32 	%p256, %r240, 6;
	selp.b32 	%r1008, %r1007, %r1006, %p256;
	add.s32 	%r1009, %r1007, %r276;
	setp.eq.s32 	%p257, %r240, 7;
	selp.b32 	%r1010, %r1009, %r1008, %p257;
	add.s32 	%r1011, %r1009, %r277;
	setp.eq.s32 	%p258, %r240, 8;
	selp.b32 	%r1012, %r1011, %r1010, %p258;
	ld.shared.v4.u32 	{%r278, %r279, %r280, %r281}, [_ZZN3cub18CUB_300001_SM_10006detail6select23DeviceSelectSweepKernelINS2_10policy_hubIjNS0_8NullTypeEiLb0ELNS0_10SelectImplE0EE10Policy1000EPjPS5_S9_PlNS0_13ScanTileStateIiLb1EEE17belongsToPivotBinS5_iNS2_19streaming_context_tIlLb1EEELS6_0EEEvT0_T1_T2_T3_T4_T5_T6_T7_iT8_NS1_7vsmem_tEE19static_temp_storage+32];
	add.s32 	%r1013, %r1011, %r278;
	setp.eq.s32 	%p259, %r240, 9;
	selp.b32 	%r1014, %r1013, %r1012, %p259;
	add.s32 	%r1015, %r1013, %r279;
	setp.eq.s32 	%p260, %r240, 10;
	selp.b32 	%r1016, %r1015, %r1014, %p260;
	add.s32 	%r1017, %r1015, %r280;
	setp.eq.s32 	%p261, %r240, 11;
	selp.b32 	%r1018, %r1017, %r1016, %p261;
	setp.lt.u32 	%p262, %r1756, 32;
	selp.b32 	%r1019, 0, %r1018, %p262;
	setp.eq.s32 	%p263, %r882, 0;
	sub.s32 	%r1020, %r907, %r887;
	selp.b32 	%r1021, 0, %r1020, %p263;
	add.s32 	%r282, %r1019, %r1021;
	selp.u32 	%r1022, 1, 0, %p1;
	add.s32 	%r283, %r282, %r1022;
	add.s32 	%r284, %r256, %r282;
	add.s32 	%r285, %r257, %r282;
	add.s32 	%r286, %r258, %r282;
	add.s32 	%r287, %r259, %r282;
	add.s32 	%r288, %r260, %r282;
	add.s32 	%r289, %r261, %r282;
	add.s32 	%r290, %r262, %r282;
	add.s32 	%r291, %r263, %r282;
	add.s32 	%r292, %r264, %r282;
	add.s32 	%r293, %r265, %r282;
	selp.u32 	%r1023, 1, 0, %p12;
	add.s32 	%r294, %r293, %r1023;
	add.s32 	%r295, %r266, %r282;
	add.s32 	%r296, %r267, %r282;
	add.s32 	%r1024, %r206, %r281;
	add.s32 	%r1025, %r1024, %r1017;
	add.s32 	%r1795, %r1025, -5760;
	setp.gt.s32 	%p264, %r1795, 384;
	@%p264 bra 	$L__BB7_334;
	ld.param.u8 	%rs5, [%rd104];
	ld.param.u64 	%rd334, [%rd104+24];
	cvta.to.global.u64 	%rd105, %rd334;
	setp.lt.s32 	%p265, %r282, %r1795;
	and.pred  	%p266, %p1, %p265;
	@%p266 bra 	$L__BB7_275;
	bra.uni 	$L__BB7_278;
$L__BB7_275:
	setp.ne.s16 	%p267, %rs5, 0;
	mov.b64 	%rd745, 0;
	@%p267 bra 	$L__BB7_277;
	ld.global.u64 	%rd745, [%rd105];
$L__BB7_277:
	cvt.s64.s32 	%rd336, %r282;
	add.s64 	%rd337, %rd745, %rd336;
	shl.b64 	%rd338, %rd337, 2;
	add.s64 	%rd339, %rd3, %rd338;
	st.global.u32 	[%rd339], %r241;
$L__BB7_278:
	setp.ge.s32 	%p268, %r283, %r1795;
	not.pred 	%p269, %p2;
	or.pred  	%p270, %p269, %p268;
	@%p270 bra 	$L__BB7_282;
	setp.ne.s16 	%p271, %rs5, 0;
	mov.b64 	%rd746, 0;
	@%p271 bra 	$L__BB7_281;
	ld.global.u64 	%rd746, [%rd105];
$L__BB7_281:
	cvt.s64.s32 	%rd341, %r283;
	add.s64 	%rd342, %rd746, %rd341;
	shl.b64 	%rd343, %rd342, 2;
	add.s64 	%rd344, %rd3, %rd343;
	st.global.u32 	[%rd344], %r242;
$L__BB7_282:
	setp.ge.s32 	%p272, %r284, %r1795;
	not.pred 	%p273, %p3;
	or.pred  	%p274, %p273, %p272;
	@%p274 bra 	$L__BB7_286;
	setp.ne.s16 	%p275, %rs5, 0;
	mov.b64 	%rd747, 0;
	@%p275 bra 	$L__BB7_285;
	ld.global.u64 	%rd747, [%rd105];
$L__BB7_285:
	cvt.s64.s32 	%rd346, %r284;
	add.s64 	%rd347, %rd747, %rd346;
	shl.b64 	%rd348, %rd347, 2;
	add.s64 	%rd349, %rd3, %rd348;
	st.global.u32 	[%rd349], %r243;
$L__BB7_286:
	setp.ge.s32 	%p276, %r285, %r1795;
	not.pred 	%p277, %p4;
	or.pred  	%p278, %p277, %p276;
	@%p278 bra 	$L__BB7_290;
	setp.ne.s16 	%p279, %rs5, 0;
	mov.b64 	%rd748, 0;
	@%p279 bra 	$L__BB7_289;
	ld.global.u64 	%rd748, [%rd105];
$L__BB7_289:
	cvt.s64.s32 	%rd351, %r285;
	add.s64 	%rd352, %rd748, %rd351;
	shl.b64 	%rd353, %rd352, 2;
	add.s64 	%rd354, %rd3, %rd353;
	st.global.u32 	[%rd354], %r244;
$L__BB7_290:
	setp.ge.s32 	%p280, %r286, %r1795;
	not.pred 	%p281, %p5;
	or.pred  	%p282, %p281, %p280;
	@%p282 bra 	$L__BB7_294;
	setp.ne.s16 	%p283, %rs5, 0;
	mov.b64 	%rd749, 0;
	@%p283 bra 	$L__BB7_293;
	ld.global.u64 	%rd749, [%rd105];
$L__BB7_293:
	cvt.s64.s32 	%rd356, %r286;
	add.s64 	%rd357, %rd749, %rd356;
	shl.b64 	%rd358, %rd357, 2;
	add.s64 	%rd359, %rd3, %rd358;
	st.global.u32 	[%rd359], %r245;
$L__BB7_294:
	setp.ge.s32 	%p284, %r287, %r1795;
	not.pred 	%p285, %p6;
	or.pred  	%p286, %p285, %p284;
	@%p286 bra 	$L__BB7_298;
	setp.ne.s16 	%p287, %rs5, 0;
	mov.b64 	%rd750, 0;
	@%p287 bra 	$L__BB7_297;
	ld.global.u64 	%rd750, [%rd105];
$L__BB7_297:
	cvt.s64.s32 	%rd361, %r287;
	add.s64 	%rd362, %rd750, %rd361;
	shl.b64 	%rd363, %rd362, 2;
	add.s64 	%rd364, %rd3, %rd363;
	st.global.u32 	[%rd364], %r246;
$L__BB7_298:
	setp.ge.s32 	%p288, %r288, %r1795;
	not.pred 	%p289, %p7;
	or.pred  	%p290, %p289, %p288;
	@%p290 bra 	$L__BB7_302;
	setp.ne.s16 	%p291, %rs5, 0;
	mov.b64 	%rd751, 0;
	@%p291 bra 	$L__BB7_301;
	ld.global.u64 	%rd751, [%rd105];
$L__BB7_301:
	cvt.s64.s32 	%rd366, %r288;
	add.s64 	%rd367, %rd751, %rd366;
	shl.b64 	%rd368, %rd367, 2;
	add.s64 	%rd369, %rd3, %rd368;
	st.global.u32 	[%rd369], %r247;
$L__BB7_302:
	setp.ge.s32 	%p292, %r289, %r1795;
	not.pred 	%p293, %p8;
	or.pred  	%p294, %p293, %p292;
	@%p294 bra 	$L__BB7_306;
	setp.ne.s16 	%p295, %rs5, 0;
	mov.b64 	%rd752, 0;
	@%p295 bra 	$L__BB7_305;
	ld.global.u64 	%rd752, [%rd105];
$L__BB7_305:
	cvt.s64.s32 	%rd371, %r289;
	add.s64 	%rd372, %rd752, %rd371;
	shl.b64 	%rd373, %rd372, 2;
	add.s64 	%rd374, %rd3, %rd373;
	st.global.u32 	[%rd374], %r248;
$L__BB7_306:
	setp.ge.s32 	%p296, %r290, %r1795;
	not.pred 	%p297, %p9;
	or.pred  	%p298, %p297, %p296;
	@%p298 bra 	$L__BB7_310;
	setp.ne.s16 	%p299, %rs5, 0;
	mov.b64 	%rd753, 0;
	@%p299 bra 	$L__BB7_309;
	ld.global.u64 	%rd753, [%rd105];
$L__BB7_309:
	cvt.s64.s32 	%rd376, %r290;
	add.s64 	%rd377, %rd753, %rd376;
	shl.b64 	%rd378, %rd377, 2;
	add.s64 	%rd379, %rd3, %rd378;
	st.global.u32 	[%rd379], %r249;
$L__BB7_310:
	setp.ge.s32 	%p300, %r291, %r1795;
	not.pred 	%p301, %p10;
	or.pred  	%p302, %p301, %p300;
	@%p302 bra 	$L__BB7_314;
	setp.ne.s16 	%p303, %rs5, 0;
	mov.b64 	%rd754, 0;
	@%p303 bra 	$L__BB7_313;
	ld.global.u64 	%rd754, [%rd105];
$L__BB7_313:
	cvt.s64.s32 	%rd381, %r291;
	add.s64 	%rd382, %rd754, %rd381;
	shl.b64 	%rd383, %rd382, 2;
	add.s64 	%rd384, %rd3, %rd383;
	st.global.u32 	[%rd384], %r250;
$L__BB7_314:
	setp.ge.s32 	%p304, %r292, %r1795;
	not.pred 	%p305, %p11;
	or.pred  	%p306, %p305, %p304;
	@%p306 bra 	$L__BB7_318;
	setp.ne.s16 	%p307, %rs5, 0;
	mov.b64 	%rd755, 0;
	@%p307 bra 	$L__BB7_317;
	ld.global.u64 	%rd755, [%rd105];
$L__BB7_317:
	cvt.s64.s32 	%rd386, %r292;
	add.s64 	%rd387, %rd755, %rd386;
	shl.b64 	%rd388, %rd387, 2;
	add.s64 	%rd389, %rd3, %rd388;
	st.global.u32 	[%rd389], %r251;
$L__BB7_318:
	setp.ge.s32 	%p308, %r293, %r1795;
	not.pred 	%p309, %p12;
	or.pred  	%p310, %p309, %p308;
	@%p310 bra 	$L__BB7_322;
	setp.ne.s16 	%p311, %rs5, 0;
	mov.b64 	%rd756, 0;
	@%p311 bra 	$L__BB7_321;
	ld.global.u64 	%rd756, [%rd105];
$L__BB7_321:
	cvt.s64.s32 	%rd391, %r293;
	add.s64 	%rd392, %rd756, %rd391;
	shl.b64 	%rd393, %rd392, 2;
	add.s64 	%rd394, %rd3, %rd393;
	st.global.u32 	[%rd394], %r252;
$L__BB7_322:
	setp.ge.s32 	%p312, %r294, %r1795;
	not.pred 	%p313, %p13;
	or.pred  	%p314, %p313, %p312;
	@%p314 bra 	$L__BB7_326;
	setp.ne.s16 	%p315, %rs5, 0;
	mov.b64 	%rd757, 0;
	@%p315 bra 	$L__BB7_325;
	ld.global.u64 	%rd757, [%rd105];
$L__BB7_325:
	cvt.s64.s32 	%rd396, %r294;
	add.s64 	%rd397, %rd757, %rd396;
	shl.b64 	%rd398, %rd397, 2;
	add.s64 	%rd399, %rd3, %rd398;
	st.global.u32 	[%rd399], %r253;
$L__BB7_326:
	setp.ge.s32 	%p316, %r295, %r1795;
	not.pred 	%p317, %p14;
	or.pred  	%p318, %p317, %p316;
	@%p318 bra 	$L__BB7_330;
	setp.ne.s16 	%p319, %rs5, 0;
	mov.b64 	%rd758, 0;
	@%p319 bra 	$L__BB7_329;
	ld.global.u64 	%rd758, [%rd105];
$L__BB7_329:
	cvt.s64.s32 	%rd401, %r295;
	add.s64 	%rd402, %rd758, %rd401;
	shl.b64 	%rd403, %rd402, 2;
	add.s64 	%rd404, %rd3, %rd403;
	st.global.u32 	[%rd404], %r254;
$L__BB7_330:
	setp.ge.s32 	%p320, %r296, %r1795;
	not.pred 	%p321, %p15;
	or.pred  	%p322, %p321, %p320;
	@%p322 bra 	$L__BB7_537;
	setp.ne.s16 	%p323, %rs5, 0;
	mov.b64 	%rd759, 0;
	@%p323 bra 	$L__BB7_333;
	ld.global.u64 	%rd759, [%rd105];
$L__BB7_333:
	cvt.s64.s32 	%rd406, %r296;
	add.s64 	%rd407, %rd759, %rd406;
	shl.b64 	%rd408, %rd407, 2;
	add.s64 	%rd409, %rd3, %rd408;
	st.global.u32 	[%rd409], %r255;
	bra.uni 	$L__BB7_537;
$L__BB7_334:
	bar.sync 	0;
	not.pred 	%p324, %p1;
	@%p324 bra 	$L__BB7_336;
	shl.b32 	%r1026, %r282, 2;
	mov.u32 	%r1027, _ZZN3cub18CUB_300001_SM_10006detail6select23DeviceSelectSweepKernelINS2_10policy_hubIjNS0_8NullTypeEiLb0ELNS0_10SelectImplE0EE10Policy1000EPjPS5_S9_PlNS0_13ScanTileStateIiLb1EEE17belongsToPivotBinS5_iNS2_19streaming_context_tIlLb1EEELS6_0EEEvT0_T1_T2_T3_T4_T5_T6_T7_iT8_NS1_7vsmem_tEE19static_temp_storage;
	add.s32 	%r1028, %r1027, %r1026;
	st.shared.u32 	[%r1028], %r241;
$L__BB7_336:
	not.pred 	%p325, %p2;
	@%p325 bra 	$L__BB7_338;
	shl.b32 	%r1029, %r283, 2;
	mov.u32 	%r1030, _ZZN3cub18CUB_300001_SM_10006detail6select23DeviceSelectSweepKernelINS2_10policy_hubIjNS0_8NullTypeEiLb0ELNS0_10SelectImplE0EE10Policy1000EPjPS5_S9_PlNS0_13ScanTileStateIiLb1EEE17belongsToPivotBinS5_iNS2_19streaming_context_tIlLb1EEELS6_0EEEvT0_T1_T2_T3_T4_T5_T6_T7_iT8_NS1_7vsmem_tEE19static_temp_storage;
	add.s32 	%r1031, %r1030, %r1029;
	st.shared.u32 	[%r1031], %r242;
$L__BB7_338:
	not.pred 	%p326, %p3;
	@%p326 bra 	$L__BB7_340;
	shl.b32 	%r1032, %r284, 2;
	mov.u32 	%r1033, _ZZN3cub18CUB_300001_SM_10006detail6select23DeviceSelectSweepKernelINS2_10policy_hubIjNS0_8NullTypeEiLb0ELNS0_10SelectImplE0EE10Policy1000EPjPS5_S9_PlNS0_13ScanTileStateIiLb1EEE17belongsToPivotBinS5_iNS2_19streaming_context_tIlLb1EEELS6_0EEEvT0_T1_T2_T3_T4_T5_T6_T7_iT8_NS1_7vsmem_tEE19static_temp_storage;
	add.s32 	%r1034, %r1033, %r1032;
	st.shared.u32 	[%r1034], %r243;
$L__BB7_340:
	not.pred 	%p327, %p4;
	@%p327 bra 	$L__BB7_342;
	shl.b32 	%r1035, %r285, 2;
	mov.u32 	%r1036, _ZZN3cub18CUB_300001_SM_10006detail6select23DeviceSelectSweepKernelINS2_10policy_hubIjNS0_8NullTypeEiLb0ELNS0_10SelectImplE0EE10Policy1000EPjPS5_S9_PlNS0_13ScanTileStateIiLb1EEE17belongsToPivotBinS5_iNS2_19streaming_context_tIlLb1EEELS6_0EEEvT0_T1_T2_T3_T4_T5_T6_T7_iT8_NS1_7vsmem_tEE19static_temp_storage;
	add.s32 	%r1037, %r1036, %r1035;
	st.shared.u32 	[%r1037], %r244;
$L__BB7_342:
	not.pred 	%p328, %p5;
	@%p328 bra 	$L__BB7_344;
	shl.b32 	%r1038, %r286, 2;
	mov.u32 	%r1039, _ZZN3cub18CUB_300001_SM_10006detail6select23DeviceSelectSweepKernelINS2_10policy_hubIjNS0_8NullTypeEiLb0ELNS0_10SelectImplE0EE10Policy1000EPjPS5_S9_PlNS0_13ScanTileStateIiLb1EEE17belongsToPivotBinS5_iNS2_19streaming_context_tIlLb1EEELS6_0EEEvT0_T1_T2_T3_T4_T5_T6_T7_iT8_NS1_7vsmem_tEE19static_temp_storage;
	add.s32 	%r1040, %r1039, %r1038;
	st.shared.u32 	[%r1040], %r245;
$L__BB7_344:
	not.pred 	%p329, %p6;
	@%p329 bra 	$L__BB7_346;
	shl.b32 	%r1041, %r287, 2;
	mov.u32 	%r1042, _ZZN3cub18CUB_300001_SM_10006detail6select23DeviceSelectSweepKernelINS2_10policy_hubIjNS0_8NullTypeEiLb0ELNS0_10SelectImplE0EE10Policy1000EPjPS5_S9_PlNS0_13ScanTileStateIiLb1EEE17belongsToPivotBinS5_iNS2_19streaming_context_tIlLb1EEELS6_0EEEvT0_T1_T2_T3_T4_T5_T6_T7_iT8_NS1_7vsmem_tEE19static_temp_storage;
	add.s32 	%r1043, %r1042, %r1041;
	st.shared.u32 	[%r1043], %r246;
$L__BB7_346:
	not.pred 	%p330, %p7;
	@%p330 bra 	$L__BB7_348;
	shl.b32 	%r1044, %r288, 2;
	mov.u32 	%r1045, _ZZN3cub18CUB_300001_SM_10006detail6select23DeviceSelectSweepKernelINS2_10policy_hubIjNS0_8NullTypeEiLb0ELNS0_10SelectImplE0EE10Policy1000EPjPS5_S9_PlNS0_13ScanTileStateIiLb1EEE17belongsToPivotBinS5_iNS2_19streaming_context_tIlLb1EEELS6_0EEEvT0_T1_T2_T3_T4_T5_T6_T7_iT8_NS1_7vsmem_tEE19static_temp_storage;
	add.s32 	%r1046, %r1045, %r1044;
	st.shared.u32 	[%r1046], %r247;
$L__BB7_348:
	not.pred 	%p331, %p8;
	@%p331 bra 	$L__BB7_350;
	shl.b32 	%r1047, %r289, 2;
	mov.u32 	%r1048, _ZZN3cub18CUB_300001_SM_10006detail6select23DeviceSelectSweepKernelINS2_10policy_hubIjNS0_8NullTypeEiLb0ELNS0_10SelectImplE0EE10Policy1000EPjPS5_S9_PlNS0_13ScanTileStateIiLb1EEE17belongsToPivotBinS5_iNS2_19streaming_context_tIlLb1EEELS6_0EEEvT0_T1_T2_T3_T4_T5_T6_T7_iT8_NS1_7vsmem_tEE19static_temp_storage;
	add.s32 	%r1049, %r1048, %r1047;
	st.shared.u32 	[%r1049], %r248;
$L__BB7_350:
	not.pred 	%p332, %p9;
	@%p332 bra 	$L__BB7_352;
	shl.b32 	%r1050, %r290, 2;
	mov.u32 	%r1051, _ZZN3cub18CUB_300001_SM_10006detail6select23DeviceSelectSweepKernelINS2_10policy_hubIjNS0_8NullTypeEiLb0ELNS0_10SelectImplE0EE10Policy1000EPjPS5_S9_PlNS0_13ScanTileStateIiLb1EEE17belongsToPivotBinS5_iNS2_19streaming_context_tIlLb1EEELS6_0EEEvT0_T1_T2_T3_T4_T5_T6_T7_iT8_NS1_7vsmem_tEE19static_temp_storage;
	add.s32 	%r1052, %r1051, %r1050;
	st.shared.u32 	[%r1052], %r249;
$L__BB7_352:
	not.pred 	%p333, %p10;
	@%p333 bra 	$L__BB7_354;
	shl.b32 	%r1053, %r291, 2;
	mov.u32 	%r1054, _ZZN3cub18CUB_300001_SM_10006detail6select23DeviceSelectSweepKernelINS2_10policy_hubIjNS0_8NullTypeEiLb0ELNS0_10SelectImplE0EE10Policy1000EPjPS5_S9_PlNS0_13ScanTileStateIiLb1EEE17belongsToPivotBinS5_iNS2_19streaming_context_tIlLb1EEELS6_0EEEvT0_T1_T2_T3_T4_T5_T6_T7_iT8_NS1_7vsmem_tEE19static_temp_storage;
	add.s32 	%r1055, %r1054, %r1053;
	st.shared.u32 	[%r1055], %r250;
$L__BB7_354:
	not.pred 	%p334, %p11;
	@%p334 bra 	$L__BB7_356;
	shl.b32 	%r1056, %r292, 2;
	mov.u32 	%r1057, _ZZN3cub18CUB_300001_SM_10006detail6select23DeviceSelectSweepKernelINS2_10policy_hubIjNS0_8NullTypeEiLb0ELNS0_10SelectImplE0EE10Policy1000EPjPS5_S9_PlNS0_13ScanTileStateIiLb1EEE17belongsToPivotBinS5_iNS2_19streaming_context_tIlLb1EEELS6_0EEEvT0_T1_T2_T3_T4_T5_T6_T7_iT8_NS1_7vsmem_tEE19static_temp_storage;
	add.s32 	%r1058, %r1057, %r1056;
	st.shared.u32 	[%r1058], %r251;
$L__BB7_356:
	not.pred 	%p335, %p12;
	@%p335 bra 	$L__BB7_358;
	shl.b32 	%r1059, %r293, 2;
	mov.u32 	%r1060, _ZZN3cub18CUB_300001_SM_10006detail6select23DeviceSelectSweepKernelINS2_10policy_hubIjNS0_8NullTypeEiLb0ELNS0_10SelectImplE0EE10Policy1000EPjPS5_S9_PlNS0_13ScanTileStateIiLb1EEE17belongsToPivotBinS5_iNS2_19streaming_context_tIlLb1EEELS6_0EEEvT0_T1_T2_T3_T4_T5_T6_T7_iT8_NS1_7vsmem_tEE19static_temp_storage;
	add.s32 	%r1061, %r1060, %r1059;
	st.shared.u32 	[%r1061], %r252;
$L__BB7_358:
	not.pred 	%p336, %p13;
	@%p336 bra 	$L__BB7_360;
	shl.b32 	%r1062, %r294, 2;
	mov.u32 	%r1063, _ZZN3cub18CUB_300001_SM_10006detail6select23DeviceSelectSweepKernelINS2_10policy_hubIjNS0_8NullTypeEiLb0ELNS0_10SelectImplE0EE10Policy1000EPjPS5_S9_PlNS0_13ScanTileStateIiLb1EEE17belongsToPivotBinS5_iNS2_19streaming_context_tIlLb1EEELS6_0EEEvT0_T1_T2_T3_T4_T5_T6_T7_iT8_NS1_7vsmem_tEE19static_temp_storage;
	add.s32 	%r1064, %r1063, %r1062;
	st.shared.u32 	[%r1064], %r253;
$L__BB7_360:
	not.pred 	%p337, %p14;
	@%p337 bra 	$L__BB7_362;
	shl.b32 	%r1065, %r295, 2;
	mov.u32 	%r1066, _ZZN3cub18CUB_300001_SM_10006detail6select23DeviceSelectSweepKernelINS2_10policy_hubIjNS0_8NullTypeEiLb0ELNS0_10SelectImplE0EE10Policy1000EPjPS5_S9_PlNS0_13ScanTileStateIiLb1EEE17belongsToPivotBinS5_iNS2_19streaming_context_tIlLb1EEELS6_0EEEvT0_T1_T2_T3_T4_T5_T6_T7_iT8_NS1_7vsmem_tEE19static_temp_storage;
	add.s32 	%r1067, %r1066, %r1065;
	st.shared.u32 	[%r1067], %r254;
$L__BB7_362:
	not.pred 	%p338, %p15;
	@%p338 bra 	$L__BB7_364;
	shl.b32 	%r1068, %r296, 2;
	mov.u32 	%r1069, _ZZN3cub18CUB_300001_SM_10006detail6select23DeviceSelectSweepKernelINS2_10policy_hubIjNS0_8NullTypeEiLb0ELNS0_10SelectImplE0EE10Policy1000EPjPS5_S9_PlNS0_13ScanTileStateIiLb1EEE17belongsToPivotBinS5_iNS2_19streaming_context_tIlLb1EEELS6_0EEEvT0_T1_T2_T3_T4_T5_T6_T7_iT8_NS1_7vsmem_tEE19static_temp_storage;
	add.s32 	%r1070, %r1069, %r1068;
	st.shared.u32 	[%r1070], %r255;
$L__BB7_364:
	bar.sync 	0;
	setp.ge.u32 	%p339, %r1756, %r1795;
	@%p339 bra 	$L__BB7_537;
	ld.param.u32 	%r1712, [_ZN3cub18CUB_300001_SM_10006detail6select23DeviceSelectSweepKernelINS2_10policy_hubIjNS0_8NullTypeEiLb0ELNS0_10SelectImplE0EE10Policy1000EPjPS5_S9_PlNS0_13ScanTileStateIiLb1EEE17belongsToPivotBinS5_iNS2_19streaming_context_tIlLb1EEELS6_0EEEvT0_T1_T2_T3_T4_T5_T6_T7_iT8_NS1_7vsmem_tE_param_7];
	ld.param.u8 	%rs6, [%rd104];
	ld.param.u64 	%rd410, [%rd104+24];
	cvta.to.global.u64 	%rd106, %rd410;
	add.s32 	%r1071, %r271, %r272;
	add.s32 	%r1072, %r1071, %r273;
	add.s32 	%r1073, %r1072, %r274;
	add.s32 	%r1074, %r1073, %r275;
	add.s32 	%r1075, %r1074, %r276;
	add.s32 	%r1076, %r1075, %r277;
	add.s32 	%r1077, %r1076, %r278;
	add.s32 	%r1078, %r1077, %r279;
	add.s32 	%r1079, %r1078, %r280;
	add.s32 	%r1080, %r1079, %r281;
	add.s32 	%r1081, %r1080, %r270;
	add.s32 	%r1082, %r1081, %r1712;
	sub.s32 	%r1083, %r1082, %r1756;
	add.s32 	%r298, %r1083, -5761;
	mul.hi.u32 	%r1084, %r298, -1431655765;
	shr.u32 	%r1085, %r1084, 8;
	add.s32 	%r299, %r1085, 1;
	and.b32  	%r1086, %r1085, 3;
	setp.eq.s32 	%p340, %r1086, 3;
	@%p340 bra 	$L__BB7_370;
	cvt.u64.u32 	%rd738, %r1756;
	shl.b32 	%r1087, %r1756, 2;
	mov.u32 	%r1088, _ZZN3cub18CUB_300001_SM_10006detail6select23DeviceSelectSweepKernelINS2_10policy_hubIjNS0_8NullTypeEiLb0ELNS0_10SelectImplE0EE10Policy1000EPjPS5_S9_PlNS0_13ScanTileStateIiLb1EEE17belongsToPivotBinS5_iNS2_19streaming_context_tIlLb1EEELS6_0EEEvT0_T1_T2_T3_T4_T5_T6_T7_iT8_NS1_7vsmem_tEE19static_temp_storage;
	add.s32 	%r1755, %r1088, %r1087;
	and.b32  	%r1089, %r299, 3;
	neg.s32 	%r1754, %r1089;
$L__BB7_367:
	.pragma "nounroll";
	setp.ne.s16 	%p341, %rs6, 0;
	ld.shared.u32 	%r304, [%r1755];
	mov.b64 	%rd739, 0;
	@%p341 bra 	$L__BB7_369;
	ld.global.u64 	%rd739, [%rd106];
$L__BB7_369:
	add.s64 	%rd412, %rd739, %rd738;
	shl.b64 	%rd413, %rd412, 2;
	add.s64 	%rd414, %rd3, %rd413;
	st.global.u32 	[%rd414], %r304;
	add.s64 	%rd738, %rd738, 384;
	cvt.u32.u64 	%r1756, %rd738;
	add.s32 	%r1755, %r1755, 1536;
	add.s32 	%r1754, %r1754, 1;
	setp.ne.s32 	%p342, %r1754, 0;
	@%p342 bra 	$L__BB7_367;
$L__BB7_370:
	setp.lt.u32 	%p343, %r298, 1152;
	@%p343 bra 	$L__BB7_537;
	mul.wide.u32 	%rd416, %r1756, 4;
	add.s64 	%rd112, %rd3, %rd416;
	shl.b32 	%r1090, %r1756, 2;
	mov.u32 	%r1091, _ZZN3cub18CUB_300001_SM_10006detail6select23DeviceSelectSweepKernelINS2_10policy_hubIjNS0_8NullTypeEiLb0ELNS0_10SelectImplE0EE10Policy1000EPjPS5_S9_PlNS0_13ScanTileStateIiLb1EEE17belongsToPivotBinS5_iNS2_19streaming_context_tIlLb1EEELS6_0EEEvT0_T1_T2_T3_T4_T5_T6_T7_iT8_NS1_7vsmem_tEE19static_temp_storage;
	add.s32 	%r1092, %r1090, %r1091;
	add.s32 	%r1757, %r1092, 3072;
	mov.b64 	%rd740, 0;
$L__BB7_372:
	setp.ne.s16 	%p344, %rs6, 0;
	ld.shared.u32 	%r312, [%r1757+-3072];
	mov.b64 	%rd741, 0;
	@%p344 bra 	$L__BB7_374;
	ld.global.u64 	%rd741, [%rd106];
$L__BB7_374:
	setp.ne.s16 	%p345, %rs6, 0;
	shl.b64 	%rd419, %rd741, 2;
	add.s64 	%rd420, %rd740, %rd419;
	add.s64 	%rd421, %rd112, %rd420;
	st.global.u32 	[%rd421], %r312;
	ld.shared.u32 	%r313, [%r1757+-1536];
	mov.b64 	%rd742, 0;
	@%p345 bra 	$L__BB7_376;
	ld.global.u64 	%rd742, [%rd106];
$L__BB7_376:
	setp.ne.s16 	%p346, %rs6, 0;
	shl.b64 	%rd423, %rd742, 2;
	add.s64 	%rd424, %rd740, %rd423;
	add.s64 	%rd425, %rd112, %rd424;
	st.global.u32 	[%rd425+1536], %r313;
	ld.shared.u32 	%r314, [%r1757];
	mov.b64 	%rd743, 0;
	@%p346 bra 	$L__BB7_378;
	ld.global.u64 	%rd743, [%rd106];
$L__BB7_378:
	setp.ne.s16 	%p347, %rs6, 0;
	shl.b64 	%rd427, %rd743, 2;
	add.s64 	%rd428, %rd740, %rd427;
	add.s64 	%rd429, %rd112, %rd428;
	st.global.u32 	[%rd429+3072], %r314;
	ld.shared.u32 	%r315, [%r1757+1536];
	mov.b64 	%rd744, 0;
	@%p347 bra 	$L__BB7_380;
	ld.global.u64 	%rd744, [%rd106];
$L__BB7_380:
	shl.b64 	%rd430, %rd744, 2;
	add.s64 	%rd431, %rd740, %rd430;
	add.s64 	%rd432, %rd112, %rd431;
	st.global.u32 	[%rd432+4608], %r315;
	add.s32 	%r1756, %r1756, 1536;
	add.s64 	%rd740, %rd740, 6144;
	add.s32 	%r1757, %r1757, 6144;
	setp.lt.s32 	%p348, %r1756, %r1795;
	@%p348 bra 	$L__BB7_372;
	bra.uni 	$L__BB7_537;
$L__BB7_381:
	ld.param.u8 	%rs9, [%rd1];
	setp.eq.s16 	%p33, %rs9, 0;
	ld.param.u64 	%rd211, [%rd1+16];
	selp.b64 	%rd212, %rd211, 0, %p33;
	cvt.s64.s32 	%rd213, %r4;
	add.s64 	%rd214, %rd212, %rd213;
	mov.u32 	%r1791, %tid.x;
	and.b32  	%r472, %r1791, 31;
	and.b32  	%r473, %r1791, 992;
	mul.lo.s32 	%r474, %r473, 15;
	or.b32  	%r319, %r474, %r472;
	setp.ge.s32 	%p34, %r319, %r206;
	cvt.u64.u32 	%rd215, %r319;
	add.s64 	%rd216, %rd214, %rd215;
	shl.b64 	%rd217, %rd216, 2;
	add.s64 	%rd153, %rd2, %rd217;
	@%p34 bra 	$L__BB7_383;
	ld.global.u32 	%r1759, [%rd153];
$L__BB7_383:
	add.s32 	%r476, %r319, 32;
	setp.ge.s32 	%p35, %r476, %r206;
	@%p35 bra 	$L__BB7_385;
	ld.global.u32 	%r1760, [%rd153+128];
$L__BB7_385:
	add.s32 	%r478, %r319, 64;
	setp.ge.s32 	%p36, %r478, %r206;
	@%p36 bra 	$L__BB7_387;
	ld.global.u32 	%r1761, [%rd153+256];
$L__BB7_387:
	add.s32 	%r480, %r319, 96;
	setp.ge.s32 	%p37, %r480, %r206;
	@%p37 bra 	$L__BB7_389;
	ld.global.u32 	%r1762, [%rd153+384];
$L__BB7_389:
	add.s32 	%r482, %r319, 128;
	setp.ge.s32 	%p38, %r482, %r206;
	@%p38 bra 	$L__BB7_391;
	ld.global.u32 	%r1763, [%rd153+512];
$L__BB7_391:
	add.s32 	%r484, %r319, 160;
	setp.ge.s32 	%p39, %r484, %r206;
	@%p39 bra 	$L__BB7_393;
	ld.global.u32 	%r1764, [%rd153+640];
$L__BB7_393:
	add.s32 	%r486, %r319, 192;
	setp.ge.s32 	%p40, %r486, %r206;
	@%p40 bra 	$L__BB7_395;
	ld.global.u32 	%r1765, [%rd153+768];
$L__BB7_395:
	add.s32 	%r488, %r319, 224;
	setp.ge.s32 	%p41, %r488, %r206;
	@%p41 bra 	$L__BB7_397;
	ld.global.u32 	%r1766, [%rd153+896];
$L__BB7_397:
	add.s32 	%r490, %r319, 256;
	setp.ge.s32 	%p42, %r490, %r206;
	@%p42 bra 	$L__BB7_399;
	ld.global.u32 	%r1767, [%rd153+1024];
$L__BB7_399:
	add.s32 	%r492, %r319, 288;
	setp.ge.s32 	%p43, %r492, %r206;
	@%p43 bra 	$L__BB7_401;
	ld.global.u32 	%r1768, [%rd153+1152];
$L__BB7_401:
	add.s32 	%r494, %r319, 320;
	setp.ge.s32 	%p44, %r494, %r206;
	@%p44 bra 	$L__BB7_403;
	ld.global.u32 	%r1769, [%rd153+1280];
$L__BB7_403:
	add.s32 	%r496, %r319, 352;
	setp.ge.s32 	%p45, %r496, %r206;
	@%p45 bra 	$L__BB7_405;
	ld.global.u32 	%r1770, [%rd153+1408];
$L__BB7_405:
	add.s32 	%r498, %r319, 384;
	setp.ge.s32 	%p46, %r498, %r206;
	@%p46 bra 	$L__BB7_407;
	ld.global.u32 	%r1771, [%rd153+1536];
$L__BB7_407:
	add.s32 	%r500, %r319, 416;
	setp.ge.s32 	%p47, %r500, %r206;
	@%p47 bra 	$L__BB7_409;
	ld.global.u32 	%r1772, [%rd153+1664];
$L__BB7_409:
	add.s32 	%r502, %r319, 448;
	setp.ge.s32 	%p48, %r502, %r206;
	@%p48 bra 	$L__BB7_411;
	ld.global.u32 	%r1773, [%rd153+1792];
$L__BB7_411:
	// begin inline asm
	mov.u32 %r503, %laneid;
	// end inline asm
	shr.u32 	%r351, %r1791, 5;
	mad.lo.s32 	%r534, %r351, 480, %r503;
	shl.b32 	%r535, %r534, 2;
	mov.u32 	%r536, _ZZN3cub18CUB_300001_SM_10006detail6select23DeviceSelectSweepKernelINS2_10policy_hubIjNS0_8NullTypeEiLb0ELNS0_10SelectImplE0EE10Policy1000EPjPS5_S9_PlNS0_13ScanTileStateIiLb1EEE17belongsToPivotBinS5_iNS2_19streaming_context_tIlLb1EEELS6_0EEEvT0_T1_T2_T3_T4_T5_T6_T7_iT8_NS1_7vsmem_tEE19static_temp_storage;
	add.s32 	%r537, %r536, %r535;
	st.shared.u32 	[%r537], %r1759;
	st.shared.u32 	[%r537+128], %r1760;
	st.shared.u32 	[%r537+256], %r1761;
	st.shared.u32 	[%r537+384], %r1762;
	st.shared.u32 	[%r537+512], %r1763;
	st.shared.u32 	[%r537+640], %r1764;
	st.shared.u32 	[%r537+768], %r1765;
	st.shared.u32 	[%r537+896], %r1766;
	st.shared.u32 	[%r537+1024], %r1767;
	st.shared.u32 	[%r537+1152], %r1768;
	st.shared.u32 	[%r537+1280], %r1769;
	st.shared.u32 	[%r537+1408], %r1770;
	st.shared.u32 	[%r537+1536], %r1771;
	st.shared.u32 	[%r537+1664], %r1772;
	st.shared.u32 	[%r537+1792], %r1773;
	bar.warp.sync 	-1;
	mad.lo.s32 	%r538, %r503, 56, %r537;
	ld.shared.u32 	%r352, [%r538];
	ld.shared.u32 	%r353, [%r538+4];
	ld.shared.u32 	%r354, [%r538+8];
	ld.shared.u32 	%r355, [%r538+12];
	ld.shared.u32 	%r356, [%r538+16];
	ld.shared.u32 	%r357, [%r538+20];
	ld.shared.u32 	%r358, [%r538+24];
	ld.shared.u32 	%r359, [%r538+28];
	ld.shared.u32 	%r360, [%r538+32];
	ld.shared.u32 	%r361, [%r538+36];
	ld.shared.u32 	%r362, [%r538+40];
	ld.shared.u32 	%r363, [%r538+44];
	ld.shared.u32 	%r364, [%r538+48];
	ld.shared.u32 	%r365, [%r538+52];
	ld.shared.u32 	%r366, [%r538+56];
	mul.lo.s32 	%r539, %r1791, 15;
	shl.b32 	%r540, %r1, 3;
	sub.s32 	%r541, 32, %r540;
	setp.ge.s32 	%p49, %r539, %r206;
	shr.u32 	%r542, %r352, %r541;
	and.b32  	%r544, %r542, 255;
	setp.eq.s32 	%p50, %r544, %r2;
	or.pred  	%p16, %p49, %p50;
	selp.u32 	%r545, 1, 0, %p16;
	add.s32 	%r546, %r539, 1;
	setp.ge.s32 	%p51, %r546, %r206;
	shr.u32 	%r547, %r353, %r541;
	and.b32  	%r549, %r547, 255;
	setp.eq.s32 	%p52, %r549, %r2;
	or.pred  	%p17, %p51, %p52;
	selp.u32 	%r550, 1, 0, %p17;
	add.s32 	%r551, %r539, 2;
	setp.ge.s32 	%p53, %r551, %r206;
	shr.u32 	%r552, %r354, %r541;
	and.b32  	%r554, %r552, 255;
	setp.eq.s32 	%p54, %r554, %r2;
	or.pred  	%p18, %p53, %p54;
	selp.u32 	%r555, 1, 0, %p18;
	add.s32 	%r556, %r539, 3;
	setp.ge.s32 	%p55, %r556, %r206;
	shr.u32 	%r557, %r355, %r541;
	and.b32  	%r559, %r557, 255;
	setp.eq.s32 	%p56, %r559, %r2;
	or.pred  	%p19, %p55, %p56;
	selp.u32 	%r560, 1, 0, %p19;
	add.s32 	%r561, %r539, 4;
	setp.ge.s32 	%p57, %r561, %r206;
	shr.u32 	%r562, %r356, %r541;
	and.b32  	%r564, %r562, 255;
	setp.eq.s32 	%p58, %r564, %r2;
	or.pred  	%p20, %p57, %p58;
	selp.u32 	%r565, 1, 0, %p20;
	add.s32 	%r566, %r539, 5;
	setp.ge.s32 	%p59, %r566, %r206;
	shr.u32 	%r567, %r357, %r541;
	and.b32  	%r569, %r567, 255;
	setp.eq.s32 	%p60, %r569, %r2;
	or.pred  	%p21, %p59, %p60;
	selp.u32 	%r570, 1, 0, %p21;
	add.s32 	%r571, %r539, 6;
	setp.ge.s32 	%p61, %r571, %r206;
	shr.u32 	%r572, %r358, %r541;
	and.b32  	%r574, %r572, 255;
	setp.eq.s32 	%p62, %r574, %r2;
	or.pred  	%p22, %p61, %p62;
	selp.u32 	%r575, 1, 0, %p22;
	add.s32 	%r576, %r539, 7;
	setp.ge.s32 	%p63, %r576, %r206;
	shr.u32 	%r577, %r359, %r541;
	and.b32  	%r579, %r577, 255;
	setp.eq.s32 	%p64, %r579, %r2;
	or.pred  	%p23, %p63, %p64;
	selp.u32 	%r580, 1, 0, %p23;
	add.s32 	%r581, %r539, 8;
	setp.ge.s32 	%p65, %r581, %r206;
	shr.u32 	%r582, %r360, %r541;
	and.b32  	%r584, %r582, 255;
	setp.eq.s32 	%p66, %r584, %r2;
	or.pred  	%p24, %p65, %p66;
	selp.u32 	%r585, 1, 0, %p24;
	add.s32 	%r586, %r539, 9;
	setp.ge.s32 	%p67, %r586, %r206;
	shr.u32 	%r587, %r361, %r541;
	and.b32  	%r589, %r587, 255;
	setp.eq.s32 	%p68, %r589, %r2;
	or.pred  	%p25, %p67, %p68;
	selp.u32 	%r590, 1, 0, %p25;
	add.s32 	%r591, %r539, 10;
	setp.ge.s32 	%p69, %r591, %r206;
	shr.u32 	%r592, %r362, %r541;
	and.b32  	%r594, %r592, 255;
	setp.eq.s32 	%p70, %r594, %r2;
	or.pred  	%p26, %p69, %p70;
	selp.u32 	%r595, 1, 0, %p26;
	add.s32 	%r596, %r539, 11;
	setp.ge.s32 	%p71, %r596, %r206;
	shr.u32 	%r597, %r363, %r541;
	and.b32  	%r599, %r597, 255;
	setp.eq.s32 	%p72, %r599, %r2;
	or.pred  	%p27, %p71, %p72;
	selp.u32 	%r600, 1, 0, %p27;
	add.s32 	%r601, %r539, 12;
	setp.ge.s32 	%p73, %r601, %r206;
	shr.u32 	%r602, %r364, %r541;
	and.b32  	%r604, %r602, 255;
	setp.eq.s32 	%p74, %r604, %r2;
	or.pred  	%p28, %p73, %p74;
	selp.u32 	%r605, 1, 0, %p28;
	add.s32 	%r606, %r539, 13;
	setp.ge.s32 	%p75, %r606, %r206;
	shr.u32 	%r607, %r365, %r541;
	and.b32  	%r609, %r607, 255;
	setp.eq.s32 	%p76, %r609, %r2;
	or.pred  	%p29, %p75, %p76;
	selp.u32 	%r610, 1, 0, %p29;
	add.s32 	%r611, %r539, 14;
	setp.ge.s32 	%p77, %r611, %r206;
	shr.u32 	%r612, %r366, %r541;
	and.b32  	%r614, %r612, 255;
	setp.eq.s32 	%p78, %r614, %r2;
	or.pred  	%p30, %p77, %p78;
	selp.u32 	%r615, 1, 0, %p30;
	bar.sync 	0;
	add.s32 	%r367, %r550, %r545;
	add.s32 	%r616, %r367, %r555;
	add.s32 	%r617, %r616, %r560;
	add.s32 	%r368, %r617, %r565;
	add.s32 	%r369, %r368, %r570;
	add.s32 	%r618, %r369, %r575;
	add.s32 	%r370, %r618, %r580;
	add.s32 	%r371, %r370, %r585;
	add.s32 	%r372, %r371, %r590;
	add.s32 	%r619, %r372, %r595;
	add.s32 	%r620, %r619, %r600;
	add.s32 	%r621, %r620, %r605;
	add.s32 	%r373, %r621, %r610;
	add.s32 	%r508, %r373, %r615;
	mov.b32 	%r506, 1;
	mov.b32 	%r531, 0;
	mov.b32 	%r533, -1;
	// begin inline asm
	{  .reg .s32 r0;  .reg .pred p;  shfl.sync.up.b32 r0|p, %r508, %r506, %r531, %r533;  @p add.s32 r0, r0, %r508;  mov.s32 %r504, r0;}
	// end inline asm
	mov.b32 	%r512, 2;
	// begin inline asm
	{  .reg .s32 r0;  .reg .pred p;  shfl.sync.up.b32 r0|p, %r504, %r512, %r531, %r533;  @p add.s32 r0, r0, %r504;  mov.s32 %r510, r0;}
	// end inline asm
	mov.b32 	%r518, 4;
	// begin inline asm
	{  .reg .s32 r0;  .reg .pred p;  shfl.sync.up.b32 r0|p, %r510, %r518, %r531, %r533;  @p add.s32 r0, r0, %r510;  mov.s32 %r516, r0;}
	// end inline asm
	mov.b32 	%r524, 8;
	// begin inline asm
	{  .reg .s32 r0;  .reg .pred p;  shfl.sync.up.b32 r0|p, %r516, %r524, %r531, %r533;  @p add.s32 r0, r0, %r516;  mov.s32 %r522, r0;}
	// end inline asm
	mov.b32 	%r530, 16;
	// begin inline asm
	{  .reg .s32 r0;  .reg .pred p;  shfl.sync.up.b32 r0|p, %r522, %r530, %r531, %r533;  @p add.s32 r0, r0, %r522;  mov.s32 %r528, r0;}
	// end inline asm
	setp.ne.s32 	%p79, %r503, 31;
	@%p79 bra 	$L__BB7_413;
	shl.b32 	%r622, %r351, 2;
	mov.u32 	%r623, _ZZN3cub18CUB_300001_SM_10006detail6select23DeviceSelectSweepKernelINS2_10policy_hubIjNS0_8NullTypeEiLb0ELNS0_10SelectImplE0EE10Policy1000EPjPS5_S9_PlNS0_13ScanTileStateIiLb1EEE17belongsToPivotBinS5_iNS2_19streaming_context_tIlLb1EEELS6_0EEEvT0_T1_T2_T3_T4_T5_T6_T7_iT8_NS1_7vsmem_tEE19static_temp_storage;
	add.s32 	%r624, %r623, %r622;
	st.shared.u32 	[%r624], %r528;
$L__BB7_413:
	sub.s32 	%r625, %r528, %r508;
	bar.sync 	0;
	ld.shared.v4.u32 	{%r626, %r627, %r628, %r629}, [_ZZN3cub18CUB_300001_SM_10006detail6select23DeviceSelectSweepKernelINS2_10policy_hubIjNS0_8NullTypeEiLb0ELNS0_10SelectImplE0EE10Policy1000EPjPS5_S9_PlNS0_13ScanTileStateIiLb1EEE17belongsToPivotBinS5_iNS2_19streaming_context_tIlLb1EEELS6_0EEEvT0_T1_T2_T3_T4_T5_T6_T7_iT8_NS1_7vsmem_tEE19static_temp_storage];
	add.s32 	%r630, %r627, %r626;
	setp.eq.s32 	%p80, %r351, 2;
	selp.b32 	%r631, %r630, %r626, %p80;
	add.s32 	%r632, %r630, %r628;
	setp.eq.s32 	%p81, %r351, 3;
	selp.b32 	%r633, %r632, %r631, %p81;
	add.s32 	%r634, %r632, %r629;
	setp.eq.s32 	%p82, %r351, 4;
	selp.b32 	%r635, %r634, %r633, %p82;
	ld.shared.v4.u32 	{%r636, %r637, %r638, %r639}, [_ZZN3cub18CUB_300001_SM_10006detail6select23DeviceSelectSweepKernelINS2_10policy_hubIjNS0_8NullTypeEiLb0ELNS0_10SelectImplE0EE10Policy1000EPjPS5_S9_PlNS0_13ScanTileStateIiLb1EEE17belongsToPivotBinS5_iNS2_19streaming_context_tIlLb1EEELS6_0EEEvT0_T1_T2_T3_T4_T5_T6_T7_iT8_NS1_7vsmem_tEE19static_temp_storage+16];
	add.s32 	%r640, %r634, %r636;
	setp.eq.s32 	%p83, %r351, 5;
	selp.b32 	%r641, %r640, %r635, %p83;
	add.s32 	%r642, %r640, %r637;
	setp.eq.s32 	%p84, %r351, 6;
	selp.b32 	%r643, %r642, %r641, %p84;
	add.s32 	%r644, %r642, %r638;
	setp.eq.s32 	%p85, %r351, 7;
	selp.b32 	%r645, %r644, %r643, %p85;
	add.s32 	%r646, %r644, %r639;
	setp.eq.s32 	%p86, %r351, 8;
	selp.b32 	%r647, %r646, %r645, %p86;
	ld.shared.v4.u32 	{%r648, %r649, %r650, %r651}, [_ZZN3cub18CUB_300001_SM_10006detail6select23DeviceSelectSweepKernelINS2_10policy_hubIjNS0_8NullTypeEiLb0ELNS0_10SelectImplE0EE10Policy1000EPjPS5_S9_PlNS0_13ScanTileStateIiLb1EEE17belongsToPivotBinS5_iNS2_19streaming_context_tIlLb1EEELS6_0EEEvT0_T1_T2_T3_T4_T5_T6_T7_iT8_NS1_7vsmem_tEE19static_temp_storage+32];
	add.s32 	%r652, %r646, %r648;
	setp.eq.s32 	%p87, %r351, 9;
	selp.b32 	%r653, %r652, %r647, %p87;
	add.s32 	%r654, %r652, %r649;
	setp.eq.s32 	%p88, %r351, 10;
	selp.b32 	%r655, %r654, %r653, %p88;
	add.s32 	%r656, %r654, %r650;
	setp.eq.s32 	%p89, %r351, 11;
	selp.b32 	%r657, %r656, %r655, %p89;
	add.s32 	%r376, %r656, %r651;
	setp.gt.u32 	%p90, %r1791, 31;
	setp.lt.u32 	%p91, %r1791, 32;
	setp.eq.s32 	%p92, %r503, 0;
	selp.b32 	%r658, 0, %r625, %p92;
	add.s32 	%r1787, %r657, %r658;
	selp.b32 	%r378, %r625, %r1787, %p91;
	@%p90 bra 	$L__BB7_429;
	setp.ne.s32 	%p93, %r1791, 0;
	mul.wide.s32 	%rd218, %r1774, 8;
	add.s64 	%rd154, %rd4, %rd218;
	@%p93 bra 	$L__BB7_416;
	st.shared.u32 	[_ZZN3cub18CUB_300001_SM_10006detail6select23DeviceSelectSweepKernelINS2_10policy_hubIjNS0_8NullTypeEiLb0ELNS0_10SelectImplE0EE10Policy1000EPjPS5_S9_PlNS0_13ScanTileStateIiLb1EEE17belongsToPivotBinS5_iNS2_19streaming_context_tIlLb1EEELS6_0EEEvT0_T1_T2_T3_T4_T5_T6_T7_iT8_NS1_7vsmem_tEE19static_temp_storage+76], %r376;
	add.s64 	%rd219, %rd154, 256;
	mov.b32 	%r659, 100;
	// begin inline asm
	st.relaxed.gpu.v2.u32 [%rd219], {%r659, %r376};
	// end inline asm
$L__BB7_416:
	not.b32 	%r665, %r1791;
	add.s32 	%r1782, %r1774, %r665;
	mov.b32 	%r661, 585;
	// begin inline asm
	nanosleep.u32 %r661;
	// end inline asm
	mul.wide.s32 	%rd221, %r1782, 8;
	add.s64 	%rd222, %rd4, %rd221;
	add.s64 	%rd220, %rd222, 256;
	// begin inline asm
	ld.relaxed.gpu.v2.u32 {%r1784, %r1776}, [%rd220];
	// end inline asm
	mov.b32 	%r1777, 754;
$L__BB7_417:
	setp.eq.s32 	%p94, %r1784, 99;
	mov.b32 	%r666, -1;
	vote.sync.any.pred 	%p95, %p94, %r666;
	not.pred 	%p96, %p95;
	@%p96 bra 	$L__BB7_419;
	shr.u32 	%r388, %r1777, 1;
	mul.lo.s32 	%r846, %r1774, 16807;
	and.b32  	%r1774, %r846, 2147483647;
	sub.s32 	%r847, %r1777, %r388;
	add.s32 	%r848, %r847, 1;
	rem.u32 	%r849, %r1774, %r848;
	add.s32 	%r843, %r849, %r388;
	// begin inline asm
	nanosleep.u32 %r843;
	// end inline asm
	// begin inline asm
	ld.relaxed.gpu.v2.u32 {%r1784, %r1776}, [%rd220];
	// end inline asm
	mov.u32 	%r1777, %r388;
	bra.uni 	$L__BB7_417;
$L__BB7_419:
	setp.eq.s32 	%p97, %r1784, 101;
	mov.b32 	%r693, -1;
	vote.sync.ballot.b32 	%r695, %p97, %r693;
	// begin inline asm
	mov.u32 %r668, %lanemask_ge;
	// end inline asm
	and.b32  	%r696, %r695, %r668;
	or.b32  	%r697, %r696, -2147483648;
	add.s32 	%r698, %r697, -1;
	not.b32 	%r699, %r697;
	and.b32  	%r700, %r699, %r698;
	popc.b32 	%r672, %r700;
	mov.b32 	%r671, 1;
	// begin inline asm
	shfl.sync.down.b32 %r669, %r1776, %r671, %r672, %r693;
	// end inline asm
	setp.lt.s32 	%p99, %r503, %r672;
	selp.b32 	%r701, %r669, 0, %p99;
	add.s32 	%r675, %r701, %r1776;
	mov.b32 	%r676, 2;
	// begin inline asm
	shfl.sync.down.b32 %r674, %r675, %r676, %r672, %r693;
	// end inline asm
	add.s32 	%r393, %r503, 2;
	setp.gt.s32 	%p100, %r393, %r672;
	selp.b32 	%r702, 0, %r674, %p100;
	add.s32 	%r680, %r675, %r702;
	mov.b32 	%r681, 4;
	// begin inline asm
	shfl.sync.down.b32 %r679, %r680, %r681, %r672, %r693;
	// end inline asm
	add.s32 	%r394, %r503, 4;
	setp.gt.s32 	%p101, %r394, %r672;
	selp.b32 	%r703, 0, %r679, %p101;
	add.s32 	%r685, %r680, %r703;
	mov.b32 	%r686, 8;
	// begin inline asm
	shfl.sync.down.b32 %r684, %r685, %r686, %r672, %r693;
	// end inline asm
	add.s32 	%r395, %r503, 8;
	setp.gt.s32 	%p102, %r395, %r672;
	selp.b32 	%r704, 0, %r684, %p102;
	add.s32 	%r690, %r685, %r704;
	mov.b32 	%r691, 16;
	// begin inline asm
	shfl.sync.down.b32 %r689, %r690, %r691, %r672, %r693;
	// end inline asm
	add.s32 	%r396, %r503, 16;
	setp.gt.s32 	%p103, %r396, %r672;
	selp.b32 	%r705, 0, %r689, %p103;
	add.s32 	%r1780, %r690, %r705;
	add.s64 	%rd156, %rd4, 256;
	mov.b32 	%r1778, 754;
$L__BB7_420:
	setp.ne.s32 	%p104, %r1784, 101;
	mov.b32 	%r706, -1;
	vote.sync.all.pred 	%p105, %p104, %r706;
	not.pred 	%p106, %p105;
	@%p106 bra 	$L__BB7_425;
	shr.u32 	%r1778, %r1778, 1;
	mul.wide.s32 	%rd323, %r1782, 8;
	add.s64 	%rd324, %rd156, %rd323;
	add.s64 	%rd322, %rd324, -256;
	// begin inline asm
	ld.relaxed.gpu.v2.u32 {%r1784, %r1785}, [%rd322];
	// end inline asm
	mov.u32 	%r1786, %r1778;
$L__BB7_422:
	setp.eq.s32 	%p195, %r1784, 99;
	mov.b32 	%r797, -1;
	vote.sync.any.pred 	%p196, %p195, %r797;
	not.pred 	%p197, %p196;
	@%p197 bra 	$L__BB7_424;
	shr.u32 	%r412, %r1786, 1;
	mul.lo.s32 	%r839, %r1774, 16807;
	and.b32  	%r1774, %r839, 2147483647;
	sub.s32 	%r840, %r1786, %r412;
	add.s32 	%r841, %r840, 1;
	rem.u32 	%r842, %r1774, %r841;
	add.s32 	%r836, %r842, %r412;
	// begin inline asm
	nanosleep.u32 %r836;
	// end inline asm
	// begin inline asm
	ld.relaxed.gpu.v2.u32 {%r1784, %r1785}, [%rd322];
	// end inline asm
	mov.u32 	%r1786, %r412;
	bra.uni 	$L__BB7_422;
$L__BB7_424:
	setp.eq.s32 	%p198, %r1784, 101;
	mov.b32 	%r823, -1;
	vote.sync.ballot.b32 	%r824, %p198, %r823;
	and.b32  	%r825, %r824, %r668;
	or.b32  	%r826, %r825, -2147483648;
	add.s32 	%r827, %r826, -1;
	not.b32 	%r828, %r826;
	and.b32  	%r829, %r828, %r827;
	popc.b32 	%r802, %r829;
	mov.b32 	%r801, 1;
	// begin inline asm
	shfl.sync.down.b32 %r799, %r1785, %r801, %r802, %r823;
	// end inline asm
	setp.lt.s32 	%p200, %r503, %r802;
	selp.b32 	%r830, %r799, 0, %p200;
	add.s32 	%r805, %r830, %r1785;
	mov.b32 	%r806, 2;
	// begin inline asm
	shfl.sync.down.b32 %r804, %r805, %r806, %r802, %r823;
	// end inline asm
	setp.gt.s32 	%p201, %r393, %r802;
	selp.b32 	%r831, 0, %r804, %p201;
	add.s32 	%r810, %r805, %r831;
	mov.b32 	%r811, 4;
	// begin inline asm
	shfl.sync.down.b32 %r809, %r810, %r811, %r802, %r823;
	// end inline asm
	setp.gt.s32 	%p202, %r394, %r802;
	selp.b32 	%r832, 0, %r809, %p202;
	add.s32 	%r815, %r810, %r832;
	mov.b32 	%r816, 8;
	// begin inline asm
	shfl.sync.down.b32 %r814, %r815, %r816, %r802, %r823;
	// end inline asm
	setp.gt.s32 	%p203, %r395, %r802;
	selp.b32 	%r833, 0, %r814, %p203;
	add.s32 	%r820, %r815, %r833;
	mov.b32 	%r821, 16;
	// begin inline asm
	shfl.sync.down.b32 %r819, %r820, %r821, %r802, %r823;
	// end inline asm
	setp.gt.s32 	%p204, %r396, %r802;
	selp.b32 	%r834, 0, %r819, %p204;
	add.s32 	%r835, %r834, %r1780;
	add.s32 	%r1780, %r835, %r820;
	add.s32 	%r1782, %r1782, -32;
	bra.uni 	$L__BB7_420;
$L__BB7_425:
	setp.ne.s32 	%p107, %r1791, 0;
	@%p107 bra 	$L__BB7_427;
	add.s32 	%r709, %r1780, %r376;
	add.s64 	%rd223, %rd154, 256;
	mov.b32 	%r708, 101;
	// begin inline asm
	st.relaxed.gpu.v2.u32 [%rd223], {%r708, %r709};
	// end inline asm
	st.shared.u32 	[_ZZN3cub18CUB_300001_SM_10006detail6select23DeviceSelectSweepKernelINS2_10policy_hubIjNS0_8NullTypeEiLb0ELNS0_10SelectImplE0EE10Policy1000EPjPS5_S9_PlNS0_13ScanTileStateIiLb1EEE17belongsToPivotBinS5_iNS2_19streaming_context_tIlLb1EEELS6_0EEEvT0_T1_T2_T3_T4_T5_T6_T7_iT8_NS1_7vsmem_tEE19static_temp_storage+68], %r1780;
	st.shared.u32 	[_ZZN3cub18CUB_300001_SM_10006detail6select23DeviceSelectSweepKernelINS2_10policy_hubIjNS0_8NullTypeEiLb0ELNS0_10SelectImplE0EE10Policy1000EPjPS5_S9_PlNS0_13ScanTileStateIiLb1EEE17belongsToPivotBinS5_iNS2_19streaming_context_tIlLb1EEELS6_0EEEvT0_T1_T2_T3_T4_T5_T6_T7_iT8_NS1_7vsmem_tEE19static_temp_storage+72], %r709;
$L__BB7_427:
	setp.ne.s32 	%p108, %r503, 0;
	mov.u32 	%r1787, %r378;
	@%p108 bra 	$L__BB7_429;
	st.shared.u32 	[_ZZN3cub18CUB_300001_SM_10006detail6select23DeviceSelectSweepKernelINS2_10policy_hubIjNS0_8NullTypeEiLb0ELNS0_10SelectImplE0EE10Policy1000EPjPS5_S9_PlNS0_13ScanTileStateIiLb1EEE17belongsToPivotBinS5_iNS2_19streaming_context_tIlLb1EEELS6_0EEEvT0_T1_T2_T3_T4_T5_T6_T7_iT8_NS1_7vsmem_tEE19static_temp_storage+60], %r1780;
	mov.u32 	%r1787, %r1780;
$L__BB7_429:
	mov.u64 	%rd158, %rd210;
	bar.sync 	0;
	setp.eq.s32 	%p109, %r1791, 0;
	ld.shared.u32 	%r710, [_ZZN3cub18CUB_300001_SM_10006detail6select23DeviceSelectSweepKernelINS2_10policy_hubIjNS0_8NullTypeEiLb0ELNS0_10SelectImplE0EE10Policy1000EPjPS5_S9_PlNS0_13ScanTileStateIiLb1EEE17belongsToPivotBinS5_iNS2_19streaming_context_tIlLb1EEELS6_0EEEvT0_T1_T2_T3_T4_T5_T6_T7_iT8_NS1_7vsmem_tEE19static_temp_storage+60];
	.pragma "used_bytes_mask 65520";
	ld.shared.v4.u32 	{%r711, %r419, %r712, %r420}, [_ZZN3cub18CUB_300001_SM_10006detail6select23DeviceSelectSweepKernelINS2_10policy_hubIjNS0_8NullTypeEiLb0ELNS0_10SelectImplE0EE10Policy1000EPjPS5_S9_PlNS0_13ScanTileStateIiLb1EEE17belongsToPivotBinS5_iNS2_19streaming_context_tIlLb1EEELS6_0EEEvT0_T1_T2_T3_T4_T5_T6_T7_iT8_NS1_7vsmem_tEE19static_temp_storage+64];
	selp.b32 	%r713, 0, %r710, %p109;
	add.s32 	%r421, %r713, %r1787;
	selp.u32 	%r714, 1, 0, %p16;
	add.s32 	%r422, %r421, %r714;
	add.s32 	%r423, %r367, %r421;
	selp.u32 	%r715, 1, 0, %p18;
	add.s32 	%r424, %r423, %r715;
	selp.u32 	%r716, 1, 0, %p19;
	add.s32 	%r425, %r424, %r716;
	add.s32 	%r426, %r368, %r421;
	add.s32 	%r427, %r369, %r421;
	selp.u32 	%r717, 1, 0, %p22;
	add.s32 	%r428, %r427, %r717;
	add.s32 	%r429, %r370, %r421;
	add.s32 	%r430, %r371, %r421;
	add.s32 	%r431, %r372, %r421;
	selp.u32 	%r718, 1, 0, %p26;
	add.s32 	%r432, %r431, %r718;
	selp.u32 	%r719, 1, 0, %p27;
	add.s32 	%r433, %r432, %r719;
	selp.u32 	%r720, 1, 0, %p28;
	add.s32 	%r434, %r433, %r720;
	add.s32 	%r435, %r373, %r421;
	sub.s32 	%r721, 5760, %r206;
	sub.s32 	%r1795, %r712, %r721;
	sub.s32 	%r437, %r420, %r721;
	setp.gt.s32 	%p110, %r437, 384;
	@%p110 bra 	$L__BB7_490;
	ld.param.u8 	%rs7, [%rd158];
	ld.param.u64 	%rd224, [%rd158+24];
	cvta.to.global.u64 	%rd159, %rd224;
	setp.lt.s32 	%p111, %r421, %r1795;
	and.pred  	%p112, %p16, %p111;
	@%p112 bra 	$L__BB7_431;
	bra.uni 	$L__BB7_434;
$L__BB7_431:
	setp.ne.s16 	%p113, %rs7, 0;
	mov.b64 	%rd765, 0;
	@%p113 bra 	$L__BB7_433;
	ld.global.u64 	%rd765, [%rd159];
$L__BB7_433:
	cvt.s64.s32 	%rd226, %r421;
	add.s64 	%rd227, %rd765, %rd226;
	shl.b64 	%rd228, %rd227, 2;
	add.s64 	%rd229, %rd3, %rd228;
	st.global.u32 	[%rd229], %r352;
$L__BB7_434:
	setp.ge.s32 	%p114, %r422, %r1795;
	not.pred 	%p115, %p17;
	or.pred  	%p116, %p115, %p114;
	@%p116 bra 	$L__BB7_438;
	setp.ne.s16 	%p117, %rs7, 0;
	mov.b64 	%rd766, 0;
	@%p117 bra 	$L__BB7_437;
	ld.global.u64 	%rd766, [%rd159];
$L__BB7_437:
	cvt.s64.s32 	%rd231, %r422;
	add.s64 	%rd232, %rd766, %rd231;
	shl.b64 	%rd233, %rd232, 2;
	add.s64 	%rd234, %rd3, %rd233;
	st.global.u32 	[%rd234], %r353;
$L__BB7_438:
	setp.ge.s32 	%p118, %r423, %r1795;
	not.pred 	%p119, %p18;
	or.pred  	%p120, %p119, %p118;
	@%p120 bra 	$L__BB7_442;
	setp.ne.s16 	%p121, %rs7, 0;
	mov.b64 	%rd767, 0;
	@%p121 bra 	$L__BB7_441;
	ld.global.u64 	%rd767, [%rd159];
$L__BB7_441:
	cvt.s64.s32 	%rd236, %r423;
	add.s64 	%rd237, %rd767, %rd236;
	shl.b64 	%rd238, %rd237, 2;
	add.s64 	%rd239, %rd3, %rd238;
	st.global.u32 	[%rd239], %r354;
$L__BB7_442:
	setp.ge.s32 	%p122, %r424, %r1795;
	not.pred 	%p123, %p19;
	or.pred  	%p124, %p123, %p122;
	@%p124 bra 	$L__BB7_446;
	setp.ne.s16 	%p125, %rs7, 0;
	mov.b64 	%rd768, 0;
	@%p125 bra 	$L__BB7_445;
	ld.global.u64 	%rd768, [%rd159];
$L__BB7_445:
	cvt.s64.s32 	%rd241, %r424;
	add.s64 	%rd242, %rd768, %rd241;
	shl.b64 	%rd243, %rd242, 2;
	add.s64 	%rd244, %rd3, %rd243;
	st.global.u32 	[%rd244], %r355;
$L__BB7_446:
	setp.ge.s32 	%p126, %r425, %r1795;
	not.pred 	%p127, %p20;
	or.pred  	%p128, %p127, %p126;
	@%p128 bra 	$L__BB7_450;
	setp.ne.s16 	%p129, %rs7, 0;
	mov.b64 	%rd769, 0;
	@%p129 bra 	$L__BB7_449;
	ld.global.u64 	%rd769, [%rd159];
$L__BB7_449:
	cvt.s64.s32 	%rd246, %r425;
	add.s64 	%rd247, %rd769, %rd246;
	shl.b64 	%rd248, %rd247, 2;
	add.s64 	%rd249, %rd3, %rd248;
	st.global.u32 	[%rd249], %r356;
$L__BB7_450:
	setp.ge.s32 	%p130, %r426, %r1795;
	not.pred 	%p131, %p21;
	or.pred  	%p132, %p131, %p130;
	@%p132 bra 	$L__BB7_454;
	setp.ne.s16 	%p133, %rs7, 0;
	mov.b64 	%rd770, 0;
	@%p133 bra 	$L__BB7_453;
	ld.global.u64 	%rd770, [%rd159];
$L__BB7_453:
	cvt.s64.s32 	%rd251, %r426;
	add.s64 	%rd252, %rd770, %rd251;
	shl.b64 	%rd253, %rd252, 2;
	add.s64 	%rd254, %rd3, %rd253;
	st.global.u32 	[%rd254], %r357;
$L__BB7_454:
	setp.ge.s32 	%p134, %r427, %r1795;
	not.pred 	%p135, %p22;
	or.pred  	%p136, %p135, %p134;
	@%p136 bra 	$L__BB7_458;
	setp.ne.s16 	%p137, %rs7, 0;
	mov.b64 	%rd771, 0;
	@%p137 bra 	$L__BB7_457;
	ld.global.u64 	%rd771, [%rd159];
$L__BB7_457:
	cvt.s64.s32 	%rd256, %r427;
	add.s64 	%rd257, %rd771, %rd256;
	shl.b64 	%rd258, %rd257, 2;
	add.s64 	%rd259, %rd3, %rd258;
	st.global.u32 	[%rd259], %r358;
$L__BB7_458:
	setp.ge.s32 	%p138, %r428, %r1795;
	not.pred 	%p139, %p23;
	or.pred  	%p140, %p139, %p138;
	@%p140 bra 	$L__BB7_462;
	setp.ne.s16 	%p141, %rs7, 0;
	mov.b64 	%rd772, 0;
	@%p141 bra 	$L__BB7_461;
	ld.global.u64 	%rd772, [%rd159];
$L__BB7_461:
	cvt.s64.s32 	%rd261, %r428;
	add.s64 	%rd262, %rd772, %rd261;
	shl.b64 	%rd263, %rd262, 2;
	add.s64 	%rd264, %rd3, %rd263;
	st.global.u32 	[%rd264], %r359;
$L__BB7_462:
	setp.ge.s32 	%p142, %r429, %r1795;
	not.pred 	%p143, %p24;
	or.pred  	%p144, %p143, %p142;
	@%p144 bra 	$L__BB7_466;
	setp.ne.s16 	%p145, %rs7, 0;
	mov.b64 	%rd773, 0;
	@%p145 bra 	$L__BB7_465;
	ld.global.u64 	%rd773, [%rd159];
$L__BB7_465:
	cvt.s64.s32 	%rd266, %r429;
	add.s64 	%rd267, %rd773, %rd266;
	shl.b64 	%rd268, %rd267, 2;
	add.s64 	%rd269, %rd3, %rd268;
	st.global.u32 	[%rd269], %r360;
$L__BB7_466:
	setp.ge.s32 	%p146, %r430, %r1795;
	not.pred 	%p147, %p25;
	or.pred  	%p148, %p147, %p146;
	@%p148 bra 	$L__BB7_470;
	setp.ne.s16 	%p149, %rs7, 0;
	mov.b64 	%rd774, 0;
	@%p149 bra 	$L__BB7_469;
	ld.global.u64 	%rd774, [%rd159];
$L__BB7_469:
	cvt.s64.s32 	%rd271, %r430;
	add.s64 	%rd272, %rd774, %rd271;
	shl.b64 	%rd273, %rd272, 2;
	add.s64 	%rd274, %rd3, %rd273;
	st.global.u32 	[%rd274], %r361;
$L__BB7_470:
	setp.ge.s32 	%p150, %r431, %r1795;
	not.pred 	%p151, %p26;
	or.pred  	%p152, %p151, %p150;
	@%p152 bra 	$L__BB7_474;
	setp.ne.s16 	%p153, %rs7, 0;
	mov.b64 	%rd775, 0;
	@%p153 bra 	$L__BB7_473;
	ld.global.u64 	%rd775, [%rd159];
$L__BB7_473:
	cvt.s64.s32 	%rd276, %r431;
	add.s64 	%rd277, %rd775, %rd276;
	shl.b64 	%rd278, %rd277, 2;
	add.s64 	%rd279, %rd3, %rd278;
	st.global.u32 	[%rd279], %r362;
$L__BB7_474:
	setp.ge.s32 	%p154, %r432, %r1795;
	not.pred 	%p155, %p27;
	or.pred  	%p156, %p155, %p154;
	@%p156 bra 	$L__BB7_478;
	setp.ne.s16 	%p157, %rs7, 0;
	mov.b64 	%rd776, 0;
	@%p157 bra 	$L__BB7_477;
	ld.global.u64 	%rd776, [%rd159];
$L__BB7_477:
	cvt.s64.s32 	%rd281, %r432;
	add.s64 	%rd282, %rd776, %rd281;
	shl.b64 	%rd283, %rd282, 2;
	add.s64 	%rd284, %rd3, %rd283;
	st.global.u32 	[%rd284], %r363;
$L__BB7_478:
	setp.ge.s32 	%p158, %r433, %r1795;
	not.pred 	%p159, %p28;
	or.pred  	%p160, %p159, %p158;
	@%p160 bra 	$L__BB7_482;
	setp.ne.s16 	%p161, %rs7, 0;
	mov.b64 	%rd777, 0;
	@%p161 bra 	$L__BB7_481;
	ld.global.u64 	%rd777, [%rd159];
$L__BB7_481:
	cvt.s64.s32 	%rd286, %r433;
	add.s64 	%rd287, %rd777, %rd286;
	shl.b64 	%rd288, %rd287, 2;
	add.s64 	%rd289, %rd3, %rd288;
	st.global.u32 	[%rd289], %r364;
$L__BB7_482:
	setp.ge.s32 	%p162, %r434, %r1795;
	not.pred 	%p163, %p29;
	or.pred  	%p164, %p163, %p162;
	@%p164 bra 	$L__BB7_486;
	setp.ne.s16 	%p165, %rs7, 0;
	mov.b64 	%rd778, 0;
	@%p165 bra 	$L__BB7_485;
	ld.global.u64 	%rd778, [%rd159];
$L__BB7_485:
	cvt.s64.s32 	%rd291, %r434;
	add.s64 	%rd292, %rd778, %rd291;
	shl.b64 	%rd293, %rd292, 2;
	add.s64 	%rd294, %rd3, %rd293;
	st.global.u32 	[%rd294], %r365;
$L__BB7_486:
	setp.ge.s32 	%p166, %r435, %r1795;
	not.pred 	%p167, %p30;
	or.pred  	%p168, %p167, %p166;
	@%p168 bra 	$L__BB7_537;
	setp.ne.s16 	%p169, %rs7, 0;
	mov.b64 	%rd779, 0;
	@%p169 bra 	$L__BB7_489;
	ld.global.u64 	%rd779, [%rd159];
$L__BB7_489:
	cvt.s64.s32 	%rd296, %r435;
	add.s64 	%rd297, %rd779, %rd296;
	shl.b64 	%rd298, %rd297, 2;
	add.s64 	%rd299, %rd3, %rd298;
	st.global.u32 	[%rd299], %r366;
	bra.uni 	$L__BB7_537;
$L__BB7_490:
	bar.sync 	0;
	not.pred 	%p170, %p16;
	@%p170 bra 	$L__BB7_492;
	sub.s32 	%r722, %r421, %r419;
	shl.b32 	%r723, %r722, 2;
	mov.u32 	%r724, _ZZN3cub18CUB_300001_SM_10006detail6select23DeviceSelectSweepKernelINS2_10policy_hubIjNS0_8NullTypeEiLb0ELNS0_10SelectImplE0EE10Policy1000EPjPS5_S9_PlNS0_13ScanTileStateIiLb1EEE17belongsToPivotBinS5_iNS2_19streaming_context_tIlLb1EEELS6_0EEEvT0_T1_T2_T3_T4_T5_T6_T7_iT8_NS1_7vsmem_tEE19static_temp_storage;
	add.s32 	%r725, %r724, %r723;
	st.shared.u32 	[%r725], %r352;
$L__BB7_492:
	not.pred 	%p171, %p17;
	@%p171 bra 	$L__BB7_494;
	sub.s32 	%r726, %r422, %r419;
	shl.b32 	%r727, %r726, 2;
	mov.u32 	%r728, _ZZN3cub18CUB_300001_SM_10006detail6select23DeviceSelectSweepKernelINS2_10policy_hubIjNS0_8NullTypeEiLb0ELNS0_10SelectImplE0EE10Policy1000EPjPS5_S9_PlNS0_13ScanTileStateIiLb1EEE17belongsToPivotBinS5_iNS2_19streaming_context_tIlLb1EEELS6_0EEEvT0_T1_T2_T3_T4_T5_T6_T7_iT8_NS1_7vsmem_tEE19static_temp_storage;
	add.s32 	%r729, %r728, %r727;
	st.shared.u32 	[%r729], %r353;
$L__BB7_494:
	not.pred 	%p172, %p18;
	@%p172 bra 	$L__BB7_496;
	sub.s32 	%r730, %r423, %r419;
	shl.b32 	%r731, %r730, 2;
	mov.u32 	%r732, _ZZN3cub18CUB_300001_SM_10006detail6select23DeviceSelectSweepKernelINS2_10policy_hubIjNS0_8NullTypeEiLb0ELNS0_10SelectImplE0EE10Policy1000EPjPS5_S9_PlNS0_13ScanTileStateIiLb1EEE17belongsToPivotBinS5_iNS2_19streaming_context_tIlLb1EEELS6_0EEEvT0_T1_T2_T3_T4_T5_T6_T7_iT8_NS1_7vsmem_tEE19static_temp_storage;
	add.s32 	%r733, %r732, %r731;
	st.shared.u32 	[%r733], %r354;
$L__BB7_496:
	not.pred 	%p173, %p19;
	@%p173 bra 	$L__BB7_498;
	sub.s32 	%r734, %r424, %r419;
	shl.b32 	%r735, %r734, 2;
	mov.u32 	%r736, _ZZN3cub18CUB_300001_SM_10006detail6select23DeviceSelectSweepKernelINS2_10policy_hubIjNS0_8NullTypeEiLb0ELNS0_10SelectImplE0EE10Policy1000EPjPS5_S9_PlNS0_13ScanTileStateIiLb1EEE17belongsToPivotBinS5_iNS2_19streaming_context_tIlLb1EEELS6_0EEEvT0_T1_T2_T3_T4_T5_T6_T7_iT8_NS1_7vsmem_tEE19static_temp_storage;
	add.s32 	%r737, %r736, %r735;
	st.shared.u32 	[%r737], %r355;
$L__BB7_498:
	not.pred 	%p174, %p20;
	@%p174 bra 	$L__BB7_500;
	sub.s32 	%r738, %r425, %r419;
	shl.b32 	%r739, %r738, 2;
	mov.u32 	%r740, _ZZN3cub18CUB_300001_SM_10006detail6select23DeviceSelectSweepKernelINS2_10policy_hubIjNS0_8NullTypeEiLb0ELNS0_10SelectImplE0EE10Policy1000EPjPS5_S9_PlNS0_13ScanTileStateIiLb1EEE17belongsToPivotBinS5_iNS2_19streaming_context_tIlLb1EEELS6_0EEEvT0_T1_T2_T3_T4_T5_T6_T7_iT8_NS1_7vsmem_tEE19static_temp_storage;
	add.s32 	%r741, %r740, %r739;
	st.shared.u32 	[%r741], %r356;
$L__BB7_500:
	not.pred 	%p175, %p21;
	@%p175 bra 	$L__BB7_502;
	sub.s32 	%r742, %r426, %r419;
	shl.b32 	%r743, %r742, 2;
	mov.u32 	%r744, _ZZN3cub18CUB_300001_SM_10006detail6select23DeviceSelectSweepKernelINS2_10policy_hubIjNS0_8NullTypeEiLb0ELNS0_10SelectImplE0EE10Policy1000EPjPS5_S9_PlNS0_13ScanTileStateIiLb1EEE17belongsToPivotBinS5_iNS2_19streaming_context_tIlLb1EEELS6_0EEEvT0_T1_T2_T3_T4_T5_T6_T7_iT8_NS1_7vsmem_tEE19static_temp_storage;
	add.s32 	%r745, %r744, %r743;
	st.shared.u32 	[%r745], %r357;
$L__BB7_502:
	not.pred 	%p176, %p22;
	@%p176 bra 	$L__BB7_504;
	sub.s32 	%r746, %r427, %r419;
	shl.b32 	%r747, %r746, 2;
	mov.u32 	%r748, _ZZN3cub18CUB_300001_SM_10006detail6select23DeviceSelectSweepKernelINS2_10policy_hubIjNS0_8NullTypeEiLb0ELNS0_10SelectImplE0EE10Policy1000EPjPS5_S9_PlNS0_13ScanTileStateIiLb1EEE17belongsToPivotBinS5_iNS2_19streaming_context_tIlLb1EEELS6_0EEEvT0_T1_T2_T3_T4_T5_T6_T7_iT8_NS1_7vsmem_tEE19static_temp_storage;
	add.s32 	%r749, %r748, %r747;
	st.shared.u32 	[%r749], %r358;
$L__BB7_504:
	not.pred 	%p177, %p23;
	@%p177 bra 	$L__BB7_506;
	sub.s32 	%r750, %r428, %r419;
	shl.b32 	%r751, %r750, 2;
	mov.u32 	%r752, _ZZN3cub18CUB_300001_SM_10006detail6select23DeviceSelectSweepKernelINS2_10policy_hubIjNS0_8NullTypeEiLb0ELNS0_10SelectImplE0EE10Policy1000EPjPS5_S9_PlNS0_13ScanTileStateIiLb1EEE17belongsToPivotBinS5_iNS2_19streaming_context_tIlLb1EEELS6_0EEEvT0_T1_T2_T3_T4_T5_T6_T7_iT8_NS1_7vsmem_tEE19static_temp_storage;
	add.s32 	%r753, %r752, %r751;
	st.shared.u32 	[%r753], %r359;
$L__BB7_506:
	not.pred 	%p178, %p24;
	@%p178 bra 	$L__BB7_508;
	sub.s32 	%r754, %r429, %r419;
	shl.b32 	%r755, %r754, 2;
	mov.u32 	%r756, _ZZN3cub18CUB_300001_SM_10006detail6select23DeviceSelectSweepKernelINS2_10policy_hubIjNS0_8NullTypeEiLb0ELNS0_10SelectImplE0EE10Policy1000EPjPS5_S9_PlNS0_13ScanTileStateIiLb1EEE17belongsToPivotBinS5_iNS2_19streaming_context_tIlLb1EEELS6_0EEEvT0_T1_T2_T3_T4_T5_T6_T7_iT8_NS1_7vsmem_tEE19static_temp_storage;
	add.s32 	%r757, %r756, %r755;
	st.shared.u32 	[%r757], %r360;
$L__BB7_508:
	not.pred 	%p179, %p25;
	@%p179 bra 	$L__BB7_510;
	sub.s32 	%r758, %r430, %r419;
	shl.b32 	%r759, %r758, 2;
	mov.u32 	%r760, _ZZN3cub18CUB_300001_SM_10006detail6select23DeviceSelectSweepKernelINS2_10policy_hubIjNS0_8NullTypeEiLb0ELNS0_10SelectImplE0EE10Policy1000EPjPS5_S9_PlNS0_13ScanTileStateIiLb1EEE17belongsToPivotBinS5_iNS2_19streaming_context_tIlLb1EEELS6_0EEEvT0_T1_T2_T3_T4_T5_T6_T7_iT8_NS1_7vsmem_tEE19static_temp_storage;
	add.s32 	%r761, %r760, %r759;
	st.shared.u32 	[%r761], %r361;
$L__BB7_510:
	not.pred 	%p180, %p26;
	@%p180 bra 	$L__BB7_512;
	sub.s32 	%r762, %r431, %r419;
	shl.b32 	%r763, %r762, 2;
	mov.u32 	%r764, _ZZN3cub18CUB_300001_SM_10006detail6select23DeviceSelectSweepKernelINS2_10policy_hubIjNS0_8NullTypeEiLb0ELNS0_10SelectImplE0EE10Policy1000EPjPS5_S9_PlNS0_13ScanTileStateIiLb1EEE17belongsToPivotBinS5_iNS2_19streaming_context_tIlLb1EEELS6_0EEEvT0_T1_T2_T3_T4_T5_T6_T7_iT8_NS1_7vsmem_tEE19static_temp_storage;
	add.s32 	%r765, %r764, %r763;
	st.shared.u32 	[%r765], %r362;
$L__BB7_512:
	not.pred 	%p181, %p27;
	@%p181 bra 	$L__BB7_514;
	sub.s32 	%r766, %r432, %r419;
	shl.b32 	%r767, %r766, 2;
	mov.u32 	%r768, _ZZN3cub18CUB_300001_SM_10006detail6select23DeviceSelectSweepKernelINS2_10policy_hubIjNS0_8NullTypeEiLb0ELNS0_10SelectImplE0EE10Policy1000EPjPS5_S9_PlNS0_13ScanTileStateIiLb1EEE17belongsToPivotBinS5_iNS2_19streaming_context_tIlLb1EEELS6_0EEEvT0_T1_T2_T3_T4_T5_T6_T7_iT8_NS1_7vsmem_tEE19static_temp_storage;
	add.s32 	%r769, %r768, %r767;
	st.shared.u32 	[%r769], %r363;
$L__BB7_514:
	not.pred 	%p182, %p28;
	@%p182 bra 	$L__BB7_516;
	sub.s32 	%r770, %r433, %r419;
	shl.b32 	%r771, %r770, 2;
	mov.u32 	%r772, _ZZN3cub18CUB_300001_SM_10006detail6select23DeviceSelectSweepKernelINS2_10policy_hubIjNS0_8NullTypeEiLb0ELNS0_10SelectImplE0EE10Policy1000EPjPS5_S9_PlNS0_13ScanTileStateIiLb1EEE17belongsToPivotBinS5_iNS2_19streaming_context_tIlLb1EEELS6_0EEEvT0_T1_T2_T3_T4_T5_T6_T7_iT8_NS1_7vsmem_tEE19static_temp_storage;
	add.s32 	%r773, %r772, %r771;
	st.shared.u32 	[%r773], %r364;
$L__BB7_516:
	not.pred 	%p183, %p29;
	@%p183 bra 	$L__BB7_518;
	sub.s32 	%r774, %r434, %r419;
	shl.b32 	%r775, %r774, 2;
	mov.u32 	%r776, _ZZN3cub18CUB_300001_SM_10006detail6select23DeviceSelectSweepKernelINS2_10policy_hubIjNS0_8NullTypeEiLb0ELNS0_10SelectImplE0EE10Policy1000EPjPS5_S9_PlNS0_13ScanTileStateIiLb1EEE17belongsToPivotBinS5_iNS2_19streaming_context_tIlLb1EEELS6_0EEEvT0_T1_T2_T3_T4_T5_T6_T7_iT8_NS1_7vsmem_tEE19static_temp_storage;
	add.s32 	%r777, %r776, %r775;
	st.shared.u32 	[%r777], %r365;
$L__BB7_518:
	not.pred 	%p184, %p30;
	@%p184 bra 	$L__BB7_520;
	sub.s32 	%r778, %r435, %r419;
	shl.b32 	%r779, %r778, 2;
	mov.u32 	%r780, _ZZN3cub18CUB_300001_SM_10006detail6select23DeviceSelectSweepKernelINS2_10policy_hubIjNS0_8NullTypeEiLb0ELNS0_10SelectImplE0EE10Policy1000EPjPS5_S9_PlNS0_13ScanTileStateIiLb1EEE17belongsToPivotBinS5_iNS2_19streaming_context_tIlLb1EEELS6_0EEEvT0_T1_T2_T3_T4_T5_T6_T7_iT8_NS1_7vsmem_tEE19static_temp_storage;
	add.s32 	%r781, %r780, %r779;
	st.shared.u32 	[%r781], %r366;
$L__BB7_520:
	bar.sync 	0;
	setp.ge.s32 	%p185, %r1791, %r437;
	@%p185 bra 	$L__BB7_537;
	ld.param.u32 	%r1711, [_ZN3cub18CUB_300001_SM_10006detail6select23DeviceSelectSweepKernelINS2_10policy_hubIjNS0_8NullTypeEiLb0ELNS0_10SelectImplE0EE10Policy1000EPjPS5_S9_PlNS0_13ScanTileStateIiLb1EEE17belongsToPivotBinS5_iNS2_19streaming_context_tIlLb1EEELS6_0EEEvT0_T1_T2_T3_T4_T5_T6_T7_iT8_NS1_7vsmem_tE_param_7];
	ld.param.u8 	%rs8, [%rd158];
	ld.param.u64 	%rd300, [%rd158+24];
	cvta.to.global.u64 	%rd160, %rd300;
	add.s32 	%r782, %r420, %r1711;
	add.s32 	%r783, %r1791, %r4;
	sub.s32 	%r784, %r782, %r783;
	add.s32 	%r438, %r784, -5761;
	mul.hi.u32 	%r785, %r438, -1431655765;
	shr.u32 	%r786, %r785, 8;
	add.s32 	%r439, %r786, 1;
	and.b32  	%r787, %r786, 3;
	setp.eq.s32 	%p186, %r787, 3;
	@%p186 bra 	$L__BB7_526;
	and.b32  	%r788, %r439, 3;
	add.s32 	%r1790, %r419, %r1791;
	shl.b32 	%r789, %r1791, 2;
	mov.u32 	%r790, _ZZN3cub18CUB_300001_SM_10006detail6select23DeviceSelectSweepKernelINS2_10policy_hubIjNS0_8NullTypeEiLb0ELNS0_10SelectImplE0EE10Policy1000EPjPS5_S9_PlNS0_13ScanTileStateIiLb1EEE17belongsToPivotBinS5_iNS2_19streaming_context_tIlLb1EEELS6_0EEEvT0_T1_T2_T3_T4_T5_T6_T7_iT8_NS1_7vsmem_tEE19static_temp_storage;
	add.s32 	%r1789, %r790, %r789;
	neg.s32 	%r1788, %r788;
	mad.lo.s32 	%r1791, %r788, 384, %r1791;
$L__BB7_523:
	.pragma "nounroll";
	setp.ne.s16 	%p187, %rs8, 0;
	ld.shared.u32 	%r447, [%r1789];
	mov.b64 	%rd760, 0;
	@%p187 bra 	$L__BB7_525;
	ld.global.u64 	%rd760, [%rd160];
$L__BB7_525:
	cvt.s64.s32 	%rd302, %r1790;
	add.s64 	%rd303, %rd760, %rd302;
	shl.b64 	%rd304, %rd303, 2;
	add.s64 	%rd305, %rd3, %rd304;
	st.global.u32 	[%rd305], %r447;
	add.s32 	%r1790, %r1790, 384;
	add.s32 	%r1789, %r1789, 1536;
	add.s32 	%r1788, %r1788, 1;
	setp.ne.s32 	%p188, %r1788, 0;
	@%p188 bra 	$L__BB7_523;
$L__BB7_526:
	setp.lt.u32 	%p189, %r438, 1152;
	@%p189 bra 	$L__BB7_537;
	add.s32 	%r1793, %r419, %r1791;
	shl.b32 	%r791, %r1791, 2;
	mov.u32 	%r792, _ZZN3cub18CUB_300001_SM_10006detail6select23DeviceSelectSweepKernelINS2_10policy_hubIjNS0_8NullTypeEiLb0ELNS0_10SelectImplE0EE10Policy1000EPjPS5_S9_PlNS0_13ScanTileStateIiLb1EEE17belongsToPivotBinS5_iNS2_19streaming_context_tIlLb1EEELS6_0EEEvT0_T1_T2_T3_T4_T5_T6_T7_iT8_NS1_7vsmem_tEE19static_temp_storage;
	add.s32 	%r793, %r791, %r792;
	add.s32 	%r1792, %r793, 3072;
$L__BB7_528:
	setp.ne.s16 	%p190, %rs8, 0;
	cvt.s64.s32 	%rd163, %r1793;
	ld.shared.u32 	%r457, [%r1792+-3072];
	mov.b64 	%rd761, 0;
	@%p190 bra 	$L__BB7_530;
	ld.global.u64 	%rd761, [%rd160];
$L__BB7_530:
	setp.ne.s16 	%p191, %rs8, 0;
	add.s64 	%rd308, %rd761, %rd163;
	shl.b64 	%rd309, %rd308, 2;
	add.s64 	%rd310, %rd3, %rd309;
	st.global.u32 	[%rd310], %r457;
	ld.shared.u32 	%r458, [%r1792+-1536];
	mov.b64 	%rd762, 0;
	@%p191 bra 	$L__BB7_532;
	ld.global.u64 	%rd762, [%rd160];
$L__BB7_532:
	setp.ne.s16 	%p192, %rs8, 0;
	add.s64 	%rd312, %rd762, %rd163;
	shl.b64 	%rd313, %rd312, 2;
	add.s64 	%rd314, %rd3, %rd313;
	st.global.u32 	[%rd314+1536], %r458;
	ld.shared.u32 	%r459, [%r1792];
	mov.b64 	%rd763, 0;
	@%p192 bra 	$L__BB7_534;
	ld.global.u64 	%rd763, [%rd160];
$L__BB7_534:
	setp.ne.s16 	%p193, %rs8, 0;
	add.s64 	%rd316, %rd763, %rd163;
	shl.b64 	%rd317, %rd316, 2;
	add.s64 	%rd318, %rd3, %rd317;
	st.global.u32 	[%rd318+3072], %r459;
	ld.shared.u32 	%r460, [%r1792+1536];
	mov.b64 	%rd764, 0;
	@%p193 bra 	$L__BB7_536;
	ld.global.u64 	%rd764, [%rd160];
$L__BB7_536:
	cvt.u32.u64 	%r794, %rd163;
	add.s64 	%rd319, %rd764, %rd163;
	shl.b64 	%rd320, %rd319, 2;
	add.s64 	%rd321, %rd3, %rd320;
	st.global.u32 	[%rd321+4608], %r460;
	add.s32 	%r1791, %r1791, 1536;
	add.s32 	%r1793, %r794, 1536;
	add.s32 	%r1792, %r1792, 6144;
	setp.lt.s32 	%p194, %r1791, %r437;
	@%p194 bra 	$L__BB7_528;
$L__BB7_537:
	mov.u32 	%r1093, %tid.x;
	setp.ne.s32 	%p349, %r1093, 0;
	@%p349 bra 	$L__BB7_545;
	mov.u64 	%rd202, %rd210;
	ld.param.u8 	%rs51, [%rd202+1];
	setp.eq.s16 	%p350, %rs51, 0;
	@%p350 bra 	$L__BB7_542;
	ld.param.u8 	%rs52, [%rd202];
	setp.ne.s16 	%p351, %rs52, 0;
	mov.b64 	%rd780, 0;
	@%p351 bra 	$L__BB7_541;
	ld.param.u64 	%rd434, [%rd202+24];
	cvta.to.global.u64 	%rd435, %rd434;
	ld.global.u64 	%rd780, [%rd435];
$L__BB7_541:
	ld.param.u64 	%rd695, [_ZN3cub18CUB_300001_SM_10006detail6select23DeviceSelectSweepKernelINS2_10policy_hubIjNS0_8NullTypeEiLb0ELNS0_10SelectImplE0EE10Policy1000EPjPS5_S9_PlNS0_13ScanTileStateIiLb1EEE17belongsToPivotBinS5_iNS2_19streaming_context_tIlLb1EEELS6_0EEEvT0_T1_T2_T3_T4_T5_T6_T7_iT8_NS1_7vsmem_tE_param_3];
	cvt.s64.s32 	%rd436, %r1795;
	add.s64 	%rd437, %rd780, %rd436;
	cvta.to.global.u64 	%rd438, %rd695;
	st.global.u64 	[%rd438], %rd437;
	bra.uni 	$L__BB7_545;
$L__BB7_542:
	ld.param.u8 	%rs53, [%rd202];
	setp.ne.s16 	%p352, %rs53, 0;
	mov.b64 	%rd781, 0;
	@%p352 bra 	$L__BB7_544;
	ld.param.u64 	%rd440, [%rd202+24];
	cvta.to.global.u64 	%rd441, %rd440;
	ld.global.u64 	%rd781, [%rd441];
$L__BB7_544:
	cvt.s64.s32 	%rd442, %r1795;
	add.s64 	%rd443, %rd781, %rd442;
	ld.param.u64 	%rd444, [%rd202+32];
	cvta.to.global.u64 	%rd445, %rd444;
	st.global.u64 	[%rd445], %rd443;
$L__BB7_545:
	ret;

}


// ===== COMPILED SASS (sm_100) =====

	.target	sm_100

	.elftype	@"ET_EXEC"


//--------------------- .note.nv.tkinfo           --------------------------
	.section	.note.nv.tkinfo,"",@"SHT_NOTE"
	.sectionflags	@"SHF_NOTE_NV_TKINFO"
	.tkinfo
        /*0018*/ 	.word	0x00000002
        /*0030*/ 	.string	""
        /*0030*/ 	.string	"ptxas"
        /*0030*/ 	.string	"Cuda compilation tools, release 13.0, V13.0.88"
        /*0030*/ 	.string	"Build cuda_13.0.r13.0/compiler.36424714_0"
        /*0030*/ 	.string	"-arch sm_100 -m 64 "



//--------------------- .note.nv.cuinfo           --------------------------
	.section	.note.nv.cuinfo,"",@"SHT_NOTE"
	.sectionflags	@"SHF_NOTE_NV_CUINFO"
        /*0018*/ 	.short	0x0002
        /*001a*/ 	.short	0x0064
        /*001c*/ 	.short	0x0082
	.zero		2


//--------------------- .nv.info                  --------------------------
	.section	.nv.info,"",@"SHT_CUDA_INFO"
	.align	4


	//----- nvinfo : EIATTR_REGCOUNT
	.align		4
        /*0000*/ 	.byte	0x04, 0x2f
        /*0002*/ 	.short	(.L_46 - .L_45)
	.align		4
.L_45:
        /*0004*/ 	.word	index@(_Z16collectHistogramiPjPii)
        /*0008*/ 	.word	0x00000011


	//----- nvinfo : EIATTR_FRAME_SIZE
	.align		4
.L_46:
        /*000c*/ 	.byte	0x04, 0x11
        /*000e*/ 	.short	(.L_48 - .L_47)
	.align		4
.L_47:
        /*0010*/ 	.word	index@(_Z16collectHistogramiPjPii)
        /*0014*/ 	.word	0x00000000


	//----- nvinfo : EIATTR_REGCOUNT
	.align		4
.L_48:
        /*0018*/ 	.byte	0x04, 0x2f
        /*001a*/ 	.short	(.L_50 - .L_49)
	.align		4
.L_49:
        /*001c*/ 	.word	index@(_ZN3cub18CUB_300001_SM_10006detail11EmptyKernelIvEEvv)
        /*0020*/ 	.word	0x00000004


	//----- nvinfo : EIATTR_FRAME_SIZE
	.align		4
.L_50:
        /*0024*/ 	.byte	0x04, 0x11
        /*0026*/ 	.short	(.L_52 - .L_51)
	.align		4
.L_51:
        /*0028*/ 	.word	index@(_ZN3cub18CUB_300001_SM_10006detail11EmptyKernelIvEEvv)
        /*002c*/ 	.word	0x00000000


	//----- nvinfo : EIATTR_REGCOUNT
	.align		4
.L_52:
        /*0030*/ 	.byte	0x04, 0x2f
        /*0032*/ 	.short	(.L_54 - .L_53)
	.align		4
.L_53:
        /*0034*/ 	.word	index@(_ZN3cub18CUB_300001_SM_10006detail8for_each13static_kernelINS2_12policy_hub_t12policy_500_tElNS2_12op_wrapper_tIlN6thrust24THRUST_300001_SM_1000_NS6system6detail7generic6detail21binary_search_functorIPiNSC_18binary_search_lessENSC_3lbfEEENS8_12zip_iteratorIN4cuda3std3__45tupleIJNS8_6detail15normal_iteratorINS8_7pointerIiNS8_8cuda_cub5par_tENS8_11use_defaultESS_EEEENSO_INSP_IlSR_SS_SS_EEEEEEEEEEEEEvT0_T1_)
        /*0038*/ 	.word	0x00000014


	//----- nvinfo : EIATTR_FRAME_SIZE
	.align		4
.L_54:
        /*003c*/ 	.byte	0x04, 0x11
        /*003e*/ 	.short	(.L_56 - .L_55)
	.align		4
.L_55:
        /*0040*/ 	.word	index@(_ZN3cub18CUB_300001_SM_10006detail8for_each13static_kernelINS2_12policy_hub_t12policy_500_tElNS2_12op_wrapper_tIlN6thrust24THRUST_300001_SM_1000_NS6system6detail7generic6detail21binary_search_functorIPiNSC_18binary_search_lessENSC_3lbfEEENS8_12zip_iteratorIN4cuda3std3__45tupleIJNS8_6detail15normal_iteratorINS8_7pointerIiNS8_8cuda_cub5par_tENS8_11use_defaultESS_EEEENSO_INSP_IlSR_SS_SS_EEEEEEEEEEEEEvT0_T1_)
        /*0044*/ 	.word	0x00000000


	//----- nvinfo : EIATTR_REGCOUNT
	.align		4
.L_56:
        /*0048*/ 	.byte	0x04, 0x2f
        /*004a*/ 	.short	(.L_58 - .L_57)
	.align		4
.L_57:
        /*004c*/ 	.word	index@(_ZN3cub18CUB_300001_SM_10006detail4scan20DeviceScanInitKernelINS0_13ScanTileStateIiLb1EEEEEvT_i)
        /*0050*/ 	.word	0x00000008


	//----- nvinfo : EIATTR_FRAME_SIZE
	.align		4
.L_58:
        /*0054*/ 	.byte	0x04, 0x11
        /*0056*/ 	.short	(.L_60 - .L_59)
	.align		4
.L_59:
        /*0058*/ 	.word	index@(_ZN3cub18CUB_300001_SM_10006detail4scan20DeviceScanInitKernelINS0_13ScanTileStateIiLb1EEEEEvT_i)
        /*005c*/ 	.word	0x00000000


	//----- nvinfo : EIATTR_REGCOUNT
	.align		4
.L_60:
        /*0060*/ 	.byte	0x04, 0x2f
        /*0062*/ 	.short	(.L_62 - .L_61)
	.align		4
.L_61:
        /*0064*/ 	.word	index@(_ZN3cub18CUB_300001_SM_10006detail4scan16DeviceScanKernelINS2_10policy_hubIiiijN4cuda3std3__44plusIvEEE10Policy1000EPiSC_NS0_13ScanTileStateIiLb1EEES9_NS0_8NullTypeEjiLb0ESF_EEvT0_T1_T2_iT3_T4_T5_)
        /*0068*/ 	.word	0x00000038


	//----- nvinfo : EIATTR_FRAME_SIZE
	.align		4
.L_62:
        /*006c*/ 	.byte	0x04, 0x11
        /*006e*/ 	.short	(.L_64 - .L_63)
	.align		4
.L_63:
        /*0070*/ 	.word	index@(_ZN3cub18CUB_300001_SM_10006detail4scan16DeviceScanKernelINS2_10policy_hubIiiijN4cuda3std3__44plusIvEEE10Policy1000EPiSC_NS0_13ScanTileStateIiLb1EEES9_NS0_8NullTypeEjiLb0ESF_EEvT0_T1_T2_iT3_T4_T5_)
        /*0074*/ 	.word	0x00000000


	//----- nvinfo : EIATTR_REGCOUNT
	.align		4
.L_64:
        /*0078*/ 	.byte	0x04, 0x2f
        /*007a*/ 	.short	(.L_66 - .L_65)
	.align		4
.L_65:
        /*007c*/ 	.word	index@(_ZN3cub18CUB_300001_SM_10006detail4scan16DeviceScanKernelINS2_10policy_hubIiiimN4cuda3std3__44plusIvEEE10Policy1000EPiSC_NS0_13ScanTileStateIiLb1EEES9_NS0_8NullTypeEmiLb0ESF_EEvT0_T1_T2_iT3_T4_T5_)
        /*0080*/ 	.word	0x00000030


	//----- nvinfo : EIATTR_FRAME_SIZE
	.align		4
.L_66:
        /*0084*/ 	.byte	0x04, 0x11
        /*0086*/ 	.short	(.L_68 - .L_67)
	.align		4
.L_67:
        /*0088*/ 	.word	index@(_ZN3cub18CUB_300001_SM_10006detail4scan16DeviceScanKernelINS2_10policy_hubIiiimN4cuda3std3__44plusIvEEE10Policy1000EPiSC_NS0_13ScanTileStateIiLb1EEES9_NS0_8NullTypeEmiLb0ESF_EEvT0_T1_T2_iT3_T4_T5_)
        /*008c*/ 	.word	0x00000000


	//----- nvinfo : EIATTR_REGCOUNT
	.align		4
.L_68:
        /*0090*/ 	.byte	0x04, 0x2f
        /*0092*/ 	.short	(.L_70 - .L_69)
	.align		4
.L_69:
        /*0094*/ 	.word	index@(_ZN3cub18CUB_300001_SM_10006detail4scan23DeviceCompactInitKernelINS0_13ScanTileStateIiLb1EEEPlEEvT_iT0_)
        /*0098*/ 	.word	0x0000000a


	//----- nvinfo : EIATTR_FRAME_SIZE
	.align		4
.L_70:
        /*009c*/ 	.byte	0x04, 0x11
        /*009e*/ 	.short	(.L_72 - .L_71)
	.align		4
.L_71:
        /*00a0*/ 	.word	index@(_ZN3cub18CUB_300001_SM_10006detail4scan23DeviceCompactInitKernelINS0_13ScanTileStateIiLb1EEEPlEEvT_iT0_)
        /*00a4*/ 	.word	0x00000000


	//----- nvinfo : EIATTR_REGCOUNT
	.align		4
.L_72:
        /*00a8*/ 	.byte	0x04, 0x2f
        /*00aa*/ 	.short	(.L_74 - .L_73)
	.align		4
.L_73:
        /*00ac*/ 	.word	index@(_ZN3cub18CUB_300001_SM_10006detail6select23DeviceSelectSweepKernelINS2_10policy_hubIjNS0_8NullTypeEiLb0ELNS0_10SelectImplE0EE10Policy1000EPjPS5_S9_PlNS0_13ScanTileStateIiLb1EEE17belongsToPivotBinS5_iNS2_19streaming_context_tIlLb1EEELS6_0EEEvT0_T1_T2_T3_T4_T5_T6_T7_iT8_NS1_7vsmem_tE)
        /*00b0*/ 	.word	0x00000038


	//----- nvinfo : EIATTR_FRAME_SIZE
	.align		4
.L_74:
        /*00b4*/ 	.byte	0x04, 0x11
        /*00b6*/ 	.short	(.L_76 - .L_75)
	.align		4
.L_75:
        /*00b8*/ 	.word	index@(_ZN3cub18CUB_300001_SM_10006detail6select23DeviceSelectSweepKernelINS2_10policy_hubIjNS0_8NullTypeEiLb0ELNS0_10SelectImplE0EE10Policy1000EPjPS5_S9_PlNS0_13ScanTileStateIiLb1EEE17belongsToPivotBinS5_iNS2_19streaming_context_tIlLb1EEELS6_0EEEvT0_T1_T2_T3_T4_T5_T6_T7_iT8_NS1_7vsmem_tE)
        /*00bc*/ 	.word	0x00000000


	//----- nvinfo : EIATTR_MIN_STACK_SIZE
	.align		4
.L_76:
        /*00c0*/ 	.byte	0x04, 0x12
        /*00c2*/ 	.short	(.L_78 - .L_77)
	.align		4
.L_77:
        /*00c4*/ 	.word	index@(_ZN3cub18CUB_300001_SM_10006detail6select23DeviceSelectSweepKernelINS2_10policy_hubIjNS0_8NullTypeEiLb0ELNS0_10SelectImplE0EE10Policy1000EPjPS5_S9_PlNS0_13ScanTileStateIiLb1EEE17belongsToPivotBinS5_iNS2_19streaming_context_tIlLb1EEELS6_0EEEvT0_T1_T2_T3_T4_T5_T6_T7_iT8_NS1_7vsmem_tE)
        /*00c8*/ 	.word	0x00000000


	//----- nvinfo : EIATTR_MIN_STACK_SIZE
	.align		4
.L_78:
        /*00cc*/ 	.byte	0x04, 0x12
        /*00ce*/ 	.short	(.L_80 - .L_79)
	.align		4
.L_79:
        /*00d0*/ 	.word	index@(_ZN3cub18CUB_300001_SM_10006detail4scan23DeviceCompactInitKernelINS0_13ScanTileStateIiLb1EEEPlEEvT_iT0_)
        /*00d4*/ 	.word	0x00000000


	//----- nvinfo : EIATTR_MIN_STACK_SIZE
	.align		4
.L_80:
        /*00d8*/ 	.byte	0x04, 0x12
        /*00da*/ 	.short	(.L_82 - .L_81)
	.align		4
.L_81:
        /*00dc*/ 	.word	index@(_ZN3cub18CUB_300001_SM_10006detail4scan16DeviceScanKernelINS2_10policy_hubIiiimN4cuda3std3__44plusIvEEE10Policy1000EPiSC_NS0_13ScanTileStateIiLb1EEES9_NS0_8NullTypeEmiLb0ESF_EEvT0_T1_T2_iT3_T4_T5_)
        /*00e0*/ 	.word	0x00000000


	//----- nvinfo : EIATTR_MIN_STACK_SIZE
	.align		4
.L_82:
        /*00e4*/ 	.byte	0x04, 0x12
        /*00e6*/ 	.short	(.L_84 - .L_83)
	.align		4
.L_83:
        /*00e8*/ 	.word	index@(_ZN3cub18CUB_300001_SM_10006detail4scan16DeviceScanKernelINS2_10policy_hubIiiijN4cuda3std3__44plusIvEEE10Policy1000EPiSC_NS0_13ScanTileStateIiLb1EEES9_NS0_8NullTypeEjiLb0ESF_EEvT0_T1_T2_iT3_T4_T5_)
        /*00ec*/ 	.word	0x00000000


	//----- nvinfo : EIATTR_MIN_STACK_SIZE
	.align		4
.L_84:
        /*00f0*/ 	.byte	0x04, 0x12
        /*00f2*/ 	.short	(.L_86 - .L_85)
	.align		4
.L_85:
        /*00f4*/ 	.word	index@(_ZN3cub18CUB_300001_SM_10006detail4scan20DeviceScanInitKernelINS0_13ScanTileStateIiLb1EEEEEvT_i)
        /*00f8*/ 	.word	0x00000000


	//----- nvinfo : EIATTR_MIN_STACK_SIZE
	.align		4
.L_86:
        /*00fc*/ 	.byte	0x04, 0x12
        /*00fe*/ 	.short	(.L_88 - .L_87)
	.align		4
.L_87:
        /*0100*/ 	.word	index@(_ZN3cub18CUB_300001_SM_10006detail8for_each13static_kernelINS2_12policy_hub_t12policy_500_tElNS2_12op_wrapper_tIlN6thrust24THRUST_300001_SM_1000_NS6system6detail7generic6detail21binary_search_functorIPiNSC_18binary_search_lessENSC_3lbfEEENS8_12zip_iteratorIN4cuda3std3__45tupleIJNS8_6detail15normal_iteratorINS8_7pointerIiNS8_8cuda_cub5par_tENS8_11use_defaultESS_EEEENSO_INSP_IlSR_SS_SS_EEEEEEEEEEEEEvT0_T1_)
        /*0104*/ 	.word	0x00000000


	//----- nvinfo : EIATTR_MIN_STACK_SIZE
	.align		4
.L_88:
        /*0108*/ 	.byte	0x04, 0x12
        /*010a*/ 	.short	(.L_90 - .L_89)
	.align		4
.L_89:
        /*010c*/ 	.word	index@(_ZN3cub18CUB_300001_SM_10006detail11EmptyKernelIvEEvv)
        /*0110*/ 	.word	0x00000000


	//----- nvinfo : EIATTR_MIN_STACK_SIZE
	.align		4
.L_90:
        /*0114*/ 	.byte	0x04, 0x12
        /*0116*/ 	.short	(.L_92 - .L_91)
	.align		4
.L_91:
        /*0118*/ 	.word	index@(_Z16collectHistogramiPjPii)
        /*011c*/ 	.word	0x00000000
.L_92:


//--------------------- .nv.compat                --------------------------
	.section	.nv.compat,"",@"SHT_CUDA_COMPAT_INFO"
	.align	4
        /*0000*/ 	.byte	0x02, 0x09, 0x00, 0x00, 0x02, 0x02, 0x01, 0x00, 0x02, 0x05, 0x05, 0x00, 0x03, 0x07, 0x01, 0x01
        /*0010*/ 	.byte	0x02, 0x03, 0x00, 0x00, 0x02, 0x06, 0x01, 0x00, 0x04, 0x0b, 0x08, 0x00, 0x09, 0x00, 0x00, 0x00
        /*0020*/ 	.byte	0x00, 0x00, 0x00, 0x00


//--------------------- .nv.info._ZN3cub18CUB_300001_SM_10006detail6select23DeviceSelectSweepKernelINS2_10policy_hubIjNS0_8NullTypeEiLb0ELNS0_10SelectImplE0EE10Policy1000EPjPS5_S9_PlNS0_13ScanTileStateIiLb1EEE17belongsToPivotBinS5_iNS2_19streaming_context_tIlLb1EEELS6_0EEEvT0_T1_T2_T3_T4_T5_T6_T7_iT8_NS1_7vsmem_tE --------------------------
	.section	.nv.info._ZN3cub18CUB_300001_SM_10006detail6select23DeviceSelectSweepKernelINS2_10policy_hubIjNS0_8NullTypeEiLb0ELNS0_10SelectImplE0EE10Policy1000EPjPS5_S9_PlNS0_13ScanTileStateIiLb1EEE17belongsToPivotBinS5_iNS2_19streaming_context_tIlLb1EEELS6_0EEEvT0_T1_T2_T3_T4_T5_T6_T7_iT8_NS1_7vsmem_tE,"",@"SHT_CUDA_INFO"
	.sectionflags	@""
	.align	4


	//----- nvinfo : EIATTR_CUDA_API_VERSION
	.align		4
        /*0000*/ 	.byte	0x04, 0x37
        /*0002*/ 	.short	(.L_94 - .L_93)
.L_93:
        /*0004*/ 	.word	0x00000082


	//----- nvinfo : EIATTR_KPARAM_INFO
	.align		4
.L_94:
        /*0008*/ 	.byte	0x04, 0x17
        /*000a*/ 	.short	(.L_96 - .L_95)
.L_95:
        /*000c*/ 	.word	0x00000000
        /*0010*/ 	.short	0x000a
        /*0012*/ 	.short	0x0068
        /*0014*/ 	.byte	0x00, 0xf0, 0x21, 0x00


	//----- nvinfo : EIATTR_KPARAM_INFO
	.align		4
.L_96:
        /*0018*/ 	.byte	0x04, 0x17
        /*001a*/ 	.short	(.L_98 - .L_97)
.L_97:
        /*001c*/ 	.word	0x00000000
        /*0020*/ 	.short	0x0009
        /*0022*/ 	.short	0x0040
        /*0024*/ 	.byte	0x00, 0xf0, 0xa1, 0x00


	//----- nvinfo : EIATTR_KPARAM_INFO
	.align		4
.L_98:
        /*0028*/ 	.byte	0x04, 0x17
        /*002a*/ 	.short	(.L_100 - .L_99)
.L_99:
        /*002c*/ 	.word	0x00000000
        /*0030*/ 	.short	0x0008
        /*0032*/ 	.short	0x0038
        /*0034*/ 	.byte	0x00, 0xf0, 0x11, 0x00


	//----- nvinfo : EIATTR_KPARAM_INFO
	.align		4
.L_100:
        /*0038*/ 	.byte	0x04, 0x17
        /*003a*/ 	.short	(.L_102 - .L_101)
.L_101:
        /*003c*/ 	.word	0x00000000
        /*0040*/ 	.short	0x0007
        /*0042*/ 	.short	0x0034
        /*0044*/ 	.byte	0x00, 0xf0, 0x11, 0x00


	//----- nvinfo : EIATTR_KPARAM_INFO
	.align		4
.L_102:
        /*0048*/ 	.byte	0x04, 0x17
        /*004a*/ 	.short	(.L_104 - .L_103)
.L_103:
        /*004c*/ 	.word	0x00000000
        /*0050*/ 	.short	0x0006
        /*0052*/ 	.short	0x0030
        /*0054*/ 	.byte	0x00, 0xf0, 0x05, 0x00


	//----- nvinfo : EIATTR_KPARAM_INFO
	.align		4
.L_104:
        /*0058*/ 	.byte	0x04, 0x17
        /*005a*/ 	.short	(.L_106 - .L_105)
.L_105:
        /*005c*/ 	.word	0x00000000
        /*0060*/ 	.short	0x0005
        /*0062*/ 	.short	0x0028
        /*0064*/ 	.byte	0x00, 0xf0, 0x21, 0x00


	//----- nvinfo : EIATTR_KPARAM_INFO
	.align		4
.L_106:
        /*0068*/ 	.byte	0x04, 0x17
        /*006a*/ 	.short	(.L_108 - .L_107)
.L_107:
        /*006c*/ 	.word	0x00000000
        /*0070*/ 	.short	0x0004
        /*0072*/ 	.short	0x0020
        /*0074*/ 	.byte	0x00, 0xf0, 0x21, 0x00


	//----- nvinfo : EIATTR_KPARAM_INFO
	.align		4
.L_108:
        /*0078*/ 	.byte	0x04, 0x17
        /*007a*/ 	.short	(.L_110 - .L_109)
.L_109:
        /*007c*/ 	.word	0x00000000
        /*0080*/ 	.short	0x0003
        /*0082*/ 	.short	0x0018
        /*0084*/ 	.byte	0x00, 0xf5, 0x21, 0x00


	//----- nvinfo : EIATTR_KPARAM_INFO
	.align		4
.L_110:
        /*0088*/ 	.byte	0x04, 0x17
        /*008a*/ 	.short	(.L_112 - .L_111)
.L_111:
        /*008c*/ 	.word	0x00000000
        /*0090*/ 	.short	0x0002
        /*0092*/ 	.short	0x0010
        /*0094*/ 	.byte	0x00, 0xf5, 0x21, 0x00


	//----- nvinfo : EIATTR_KPARAM_INFO
	.align		4
.L_112:
        /*0098*/ 	.byte	0x04, 0x17
        /*009a*/ 	.short	(.L_114 - .L_113)
.L_113:
        /*009c*/ 	.word	0x00000000
        /*00a0*/ 	.short	0x0001
        /*00a2*/ 	.short	0x0008
        /*00a4*/ 	.byte	0x00, 0xf5, 0x21, 0x00


	//----- nvinfo : EIATTR_KPARAM_INFO
	.align		4
.L_114:
        /*00a8*/ 	.byte	0x04, 0x17
        /*00aa*/ 	.short	(.L_116 - .L_115)
.L_115:
        /*00ac*/ 	.word	0x00000000
        /*00b0*/ 	.short	0x0000
        /*00b2*/ 	.short	0x0000
        /*00b4*/ 	.byte	0x00, 0xf5, 0x21, 0x00


	//----- nvinfo : EIATTR_SPARSE_MMA_MASK
	.align		4
.L_116:
        /*00b8*/ 	.byte	0x03, 0x50
        /*00ba*/ 	.short	0x0000


	//----- nvinfo : EIATTR_MAXREG_COUNT
	.align		4
        /*00bc*/ 	.byte	0x03, 0x1b
        /*00be*/ 	.short	0x00a8


	//----- nvinfo : EIATTR_NUM_BARRIERS
	.align		4
        /*00c0*/ 	.byte	0x02, 0x4c
        /*00c2*/ 	.byte	0x01
	.zero		1


	//----- nvinfo : EIATTR_MERCURY_ISA_VERSION
	.align		4
        /*00c4*/ 	.byte	0x03, 0x5f
        /*00c6*/ 	.short	0x0101


	//----- nvinfo : EIATTR_UNUSED_LOAD_BYTE_OFFSET
	.align		4
        /*00c8*/ 	.byte	0x04, 0x44
        /*00ca*/ 	.short	(.L_118 - .L_117)


	//   ....[0]....
.L_117:
        /*00cc*/ 	.word	0x0000a590
        /*00d0*/ 	.word	0x0000fff0


	//----- nvinfo : EIATTR_COOP_GROUP_MASK_REGIDS
	.align		4
.L_118:
        /*00d4*/ 	.byte	0x04, 0x29
        /*00d6*/ 	.short	(.L_120 - .L_119)


	//   ....[0]....
.L_119:
        /*00d8*/ 	.word	0xffffffff


	//   ....[1]....
        /*00dc*/ 	.word	0xffffffff


	//   ....[2]....
        /*00e0*/ 	.word	0xffffffff


	//   ....[3]....
        /*00e4*/ 	.word	0xffffffff


	//   ....[4]....
        /*00e8*/ 	.word	0xffffffff


	//   ....[5]....
        /*00ec*/ 	.word	0xffffffff


	//   ....[6]....
        /*00f0*/ 	.word	0xffffffff


	//   ....[7]....
        /*00f4*/ 	.word	0xffffffff


	//   ....[8]....
        /*00f8*/ 	.word	0xffffffff


	//   ....[9]....
        /*00fc*/ 	.word	0xffffffff


	//   ....[10]....
        /*0100*/ 	.word	0xffffffff


	//   ....[11]....
        /*0104*/ 	.word	0xffffffff


	//   ....[12]....
        /*0108*/ 	.word	0xffffffff


	//   ....[13]....
        /*010c*/ 	.word	0xffffffff


	//   ....[14]....
        /*0110*/ 	.word	0xffffffff


	//   ....[15]....
        /*0114*/ 	.word	0xffffffff


	//   ....[16]....
        /*0118*/ 	.word	0xffffffff


	//   ....[17]....
        /*011c*/ 	.word	0xffffffff


	//   ....[18]....
        /*0120*/ 	.word	0xffffffff


	//   ....[19]....
        /*0124*/ 	.word	0xffffffff


	//   ....[20]....
        /*0128*/ 	.word	0xffffffff


	//   ....[21]....
        /*012c*/ 	.word	0xffffffff


	//   ....[22]....
        /*0130*/ 	.word	0xffffffff


	//   ....[23]....
        /*0134*/ 	.word	0xffffffff


	//   ....[24]....
        /*0138*/ 	.word	0xffffffff


	//   ....[25]....
        /*013c*/ 	.word	0xffffffff


	//   ....[26]....
        /*0140*/ 	.word	0xffffffff


	//   ....[27]....
        /*0144*/ 	.word	0xffffffff


	//   ....[28]....
        /*0148*/ 	.word	0xffffffff


	//   ....[29]....
        /*014c*/ 	.word	0xffffffff


	//   ....[30]....
        /*0150*/ 	.word	0xffffffff


	//   ....[31]....
        /*0154*/ 	.word	0xffffffff


	//   ....[32]....
        /*0158*/ 	.word	0xffffffff


	//   ....[33]....
        /*015c*/ 	.word	0xffffffff


	//   ....[34]....
        /*0160*/ 	.word	0xffffffff


	//   ....[35]....
        /*0164*/ 	.word	0xffffffff


	//   ....[36]....
        /*0168*/ 	.word	0xffffffff


	//   ....[37]....
        /*016c*/ 	.word	0xffffffff


	//   ....[38]....
        /*0170*/ 	.word	0xffffffff


	//   ....[39]....
        /*0174*/ 	.word	0xffffffff


	//   ....[40]....
        /*0178*/ 	.word	0xffffffff


	//   ....[41]....
        /*017c*/ 	.word	0xffffffff


	//   ....[42]....
        /*0180*/ 	.word	0xffffffff


	//   ....[43]....
        /*0184*/ 	.word	0xffffffff


	//   ....[44]....
        /*0188*/ 	.word	0xffffffff


	//   ....[45]....
        /*018c*/ 	.word	0xffffffff


	//   ....[46]....
        /*0190*/ 	.word	0xffffffff


	//   ....[47]....
        /*0194*/ 	.word	0xffffffff


	//   ....[48]....
        /*0198*/ 	.word	0xffffffff


	//   ....[49]....
        /*019c*/ 	.word	0xffffffff


	//   ....[50]....
        /*01a0*/ 	.word	0xffffffff


	//   ....[51]....
        /*01a4*/ 	.word	0xffffffff


	//   ....[52]....
        /*01a8*/ 	.word	0xffffffff


	//   ....[53]....
        /*01ac*/ 	.word	0xffffffff


	//   ....[54]....
        /*01b0*/ 	.word	0xffffffff


	//   ....[55]....
        /*01b4*/ 	.word	0xffffffff


	//   ....[56]....
        /*01b8*/ 	.word	0xffffffff


	//   ....[57]....
        /*01bc*/ 	.word	0xffffffff


	//   ....[58]....
        /*01c0*/ 	.word	0xffffffff


	//   ....[59]....
        /*01c4*/ 	.word	0xffffffff


	//   ....[60]....
        /*01c8*/ 	.word	0x0500000e


	//   ....[61]....
        /*01cc*/ 	.word	0x0500000e


	//   ....[62]....
        /*01d0*/ 	.word	0x0500000e


	//   ....[63]....
        /*01d4*/ 	.word	0x0500000e


	//   ....[64]....
        /*01d8*/ 	.word	0x0500000e


	//   ....[65]....
        /*01dc*/ 	.word	0x0500000e


	//   ....[66]....
        /*01e0*/ 	.word	0x0500000e


	//   ....[67]....
        /*01e4*/ 	.word	0x0500000e


	//   ....[68]....
        /*01e8*/ 	.word	0x0500000e


	//   ....[69]....
        /*01ec*/ 	.word	0x0500000e


	//   ....[70]....
        /*01f0*/ 	.word	0x0500000e


	//   ....[71]....
        /*01f4*/ 	.word	0x0500000e


	//   ....[72]....
        /*01f8*/ 	.word	0x0500000e


	//   ....[73]....
        /*01fc*/ 	.word	0x0500000e


	//   ....[74]....
        /*0200*/ 	.word	0x0500000e


	//   ....[75]....
        /*0204*/ 	.word	0x0500000e


	//   ....[76]....
        /*0208*/ 	.word	0x0500000e


	//   ....[77]....
        /*020c*/ 	.word	0x0500000e


	//   ....[78]....
        /*0210*/ 	.word	0x0500000e


	//   ....[79]....
        /*0214*/ 	.word	0x0500000e


	//   ....[80]....
        /*0218*/ 	.word	0x0500000e


	//   ....[81]....
        /*021c*/ 	.word	0x0500000e


	//   ....[82]....
        /*0220*/ 	.word	0x0500000e


	//   ....[83]....
        /*0224*/ 	.word	0x0500000e


	//   ....[84]....
        /*0228*/ 	.word	0x0500000e


	//   ....[85]....
        /*022c*/ 	.word	0x0500000e


	//   ....[86]....
        /*0230*/ 	.word	0x0500000e


	//   ....[87]....
        /*0234*/ 	.word	0x0500000e


	//   ....[88]....
        /*0238*/ 	.word	0x0500000e


	//   ....[89]....
        /*023c*/ 	.word	0x0500000e


	//   ....[90]....
        /*0240*/ 	.word	0x0500000e


	//   ....[91]....
        /*0244*/ 	.word	0x0500000e


	//   ....[92]....
        /*0248*/ 	.word	0x0500000e


	//   ....[93]....
        /*024c*/ 	.word	0x0500000e


	//   ....[94]....
        /*0250*/ 	.word	0x0500000e


	//   ....[95]....
        /*0254*/ 	.word	0x0500000e


	//----- nvinfo : EIATTR_COOP_GROUP_INSTR_OFFSETS
	.align		4
.L_120:
        /*0258*/ 	.byte	0x04, 0x28
        /*025a*/ 	.short	(.L_122 - .L_121)


	//   ....[0]....
.L_121:
        /*025c*/ 	.word	0x00000480


	//   ....[1]....
        /*0260*/ 	.word	0x00000b20


	//   ....[2]....
        /*0264*/ 	.word	0x00000b70


	//   ....[3]....
        /*0268*/ 	.word	0x00000ba0


	//   ....[4]....
        /*026c*/ 	.word	0x00000be0


	//   ....[5]....
        /*0270*/ 	.word	0x00000c40


	//   ....[6]....
        /*0274*/ 	.word	0x00002d90


	//   ....[7]....
        /*0278*/ 	.word	0x00003360


	//   ....[8]....
        /*027c*/ 	.word	0x00003390


	//   ....[9]....
        /*0280*/ 	.word	0x000033b0


	//   ....[10]....
        /*0284*/ 	.word	0x000033d0


	//   ....[11]....
        /*0288*/ 	.word	0x000033f0


	//   ....[12]....
        /*028c*/ 	.word	0x000037b0


	//   ....[13]....
        /*0290*/ 	.word	0x000039a0


	//   ....[14]....
        /*0294*/ 	.word	0x00003a40


	//   ....[15]....
        /*0298*/ 	.word	0x00003ac0


	//   ....[16]....
        /*029c*/ 	.word	0x00003b20


	//   ....[17]....
        /*02a0*/ 	.word	0x00003b60


	//   ....[18]....
        /*02a4*/ 	.word	0x00003bd0


	//   ....[19]....
        /*02a8*/ 	.word	0x00003bf0


	//   ....[20]....
        /*02ac*/ 	.word	0x00003c20


	//   ....[21]....
        /*02b0*/ 	.word	0x00003d20


	//   ....[22]....
        /*02b4*/ 	.word	0x00003f10


	//   ....[23]....
        /*02b8*/ 	.word	0x00003f60


	//   ....[24]....
        /*02bc*/ 	.word	0x00003fd0


	//   ....[25]....
        /*02c0*/ 	.word	0x00004020


	//   ....[26]....
        /*02c4*/ 	.word	0x00004060


	//   ....[27]....
        /*02c8*/ 	.word	0x000040a0


	//   ....[28]....
        /*02cc*/ 	.word	0x00004110


	//   ....[29]....
        /*02d0*/ 	.word	0x00004120


	//   ....[30]....
        /*02d4*/ 	.word	0x00006300


	//   ....[31]....
        /*02d8*/ 	.word	0x00006b90


	//   ....[32]....
        /*02dc*/ 	.word	0x00006bb0


	//   ....[33]....
        /*02e0*/ 	.word	0x00006bd0


	//   ....[34]....
        /*02e4*/ 	.word	0x00006bf0


	//   ....[35]....
        /*02e8*/ 	.word	0x00006c10


	//   ....[36]....
        /*02ec*/ 	.word	0x00008dd0


	//   ....[37]....
        /*02f0*/ 	.word	0x00009680


	//   ....[38]....
        /*02f4*/ 	.word	0x000096a0


	//   ....[39]....
        /*02f8*/ 	.word	0x000096d0


	//   ....[40]....
        /*02fc*/ 	.word	0x000096f0


	//   ....[41]....
        /*0300*/ 	.word	0x00009710


	//   ....[42]....
        /*0304*/ 	.word	0x00009af0


	//   ....[43]....
        /*0308*/ 	.word	0x00009ce0


	//   ....[44]....
        /*030c*/ 	.word	0x00009d40


	//   ....[45]....
        /*0310*/ 	.word	0x00009dc0


	//   ....[46]....
        /*0314*/ 	.word	0x00009e10


	//   ....[47]....
        /*0318*/ 	.word	0x00009e50


	//   ....[48]....
        /*031c*/ 	.word	0x00009eb0


	//   ....[49]....
        /*0320*/ 	.word	0x00009f10


	//   ....[50]....
        /*0324*/ 	.word	0x00009f50


	//   ....[51]....
        /*0328*/ 	.word	0x00009ff0


	//   ....[52]....
        /*032c*/ 	.word	0x0000a1e0


	//   ....[53]....
        /*0330*/ 	.word	0x0000a230


	//   ....[54]....
        /*0334*/ 	.word	0x0000a290


	//   ....[55]....
        /*0338*/ 	.word	0x0000a2e0


	//   ....[56]....
        /*033c*/ 	.word	0x0000a320


	//   ....[57]....
        /*0340*/ 	.word	0x0000a360


	//   ....[58]....
        /*0344*/ 	.word	0x0000a3a0


	//   ....[59]....
        /*0348*/ 	.word	0x0000a3e0


	//   ....[60]....
        /*034c*/ 	.word	0x0000c1b0


	//   ....[61]....
        /*0350*/ 	.word	0x0000c230


	//   ....[62]....
        /*0354*/ 	.word	0x0000c2d0


	//   ....[63]....
        /*0358*/ 	.word	0x0000c390


	//   ....[64]....
        /*035c*/ 	.word	0x0000c410


	//   ....[65]....
        /*0360*/ 	.word	0x0000c4c0


	//   ....[66]....
        /*0364*/ 	.word	0x0000c550


	//   ....[67]....
        /*0368*/ 	.word	0x0000c5c0


	//   ....[68]....
        /*036c*/ 	.word	0x0000c650


	//   ....[69]....
        /*0370*/ 	.word	0x0000c6d0


	//   ....[70]....
        /*0374*/ 	.word	0x0000c750


	//   ....[71]....
        /*0378*/ 	.word	0x0000c7d0


	//   ....[72]....
        /*037c*/ 	.word	0x0000c880


	//   ....[73]....
        /*0380*/ 	.word	0x0000c900


	//   ....[74]....
        /*0384*/ 	.word	0x0000c9a0


	//   ....[75]....
        /*0388*/ 	.word	0x0000ca40


	//   ....[76]....
        /*038c*/ 	.word	0x0000cab0


	//   ....[77]....
        /*0390*/ 	.word	0x0000cb20


	//   ....[78]....
        /*0394*/ 	.word	0x0000cb90


	//   ....[79]....
        /*0398*/ 	.word	0x0000cc10


	//   ....[80]....
        /*039c*/ 	.word	0x0000cc90


	//   ....[81]....
        /*03a0*/ 	.word	0x0000cd90


	//   ....[82]....
        /*03a4*/ 	.word	0x0000ce10


	//   ....[83]....
        /*03a8*/ 	.word	0x0000ce90


	//   ....[84]....
        /*03ac*/ 	.word	0x0000cf30


	//   ....[85]....
        /*03b0*/ 	.word	0x0000cff0


	//   ....[86]....
        /*03b4*/ 	.word	0x0000d060


	//   ....[87]....
        /*03b8*/ 	.word	0x0000d0d0


	//   ....[88]....
        /*03bc*/ 	.word	0x0000d150


	//   ....[89]....
        /*03c0*/ 	.word	0x0000d1d0


	//   ....[90]....
        /*03c4*/ 	.word	0x0000d280


	//   ....[91]....
        /*03c8*/ 	.word	0x0000d300


	//   ....[92]....
        /*03cc*/ 	.word	0x0000d380


	//   ....[93]....
        /*03d0*/ 	.word	0x0000d400


	//   ....[94]....
        /*03d4*/ 	.word	0x0000d480


	//   ....[95]....
        /*03d8*/ 	.word	0x0000d4f0


	//----- nvinfo : EIATTR_VRC_CTA_INIT_COUNT
	.align		4
.L_122:
        /*03dc*/ 	.byte	0x02, 0x4a
	.zero		1
	.zero		1


	//----- nvinfo : EIATTR_EXIT_INSTR_OFFSETS
	.align		4
        /*03e0*/ 	.byte	0x04, 0x1c
        /*03e2*/ 	.short	(.L_124 - .L_123)


	//   ....[0]....
.L_123:
        /*03e4*/ 	.word	0x00002000


	//   ....[1]....
        /*03e8*/ 	.word	0x000020c0


	//   ....[2]....
        /*03ec*/ 	.word	0x000023d0


	//   ....[3]....
        /*03f0*/ 	.word	0x00002690


	//   ....[4]....
        /*03f4*/ 	.word	0x00002a10


	//   ....[5]....
        /*03f8*/ 	.word	0x00005320


	//   ....[6]....
        /*03fc*/ 	.word	0x000053e0


	//   ....[7]....
        /*0400*/ 	.word	0x000057e0


	//   ....[8]....
        /*0404*/ 	.word	0x00005a00


	//   ....[9]....
        /*0408*/ 	.word	0x00005d30


	//   ....[10]....
        /*040c*/ 	.word	0x0000bfd0


	//   ....[11]....
        /*0410*/ 	.word	0x0000c0b0


	//   ....[12]....
        /*0414*/ 	.word	0x0000c160


	//----- nvinfo : EIATTR_MAX_THREADS
	.align		4
.L_124:
        /*0418*/ 	.byte	0x04, 0x05
        /*041a*/ 	.short	(.L_126 - .L_125)
.L_125:
        /*041c*/ 	.word	0x00000180
        /*0420*/ 	.word	0x00000001
        /*0424*/ 	.word	0x00000001


	//----- nvinfo : EIATTR_CRS_STACK_SIZE
	.align		4
.L_126:
        /*0428*/ 	.byte	0x04, 0x1e
        /*042a*/ 	.short	(.L_128 - .L_127)
.L_127:
        /*042c*/ 	.word	0x00000000


	//----- nvinfo : EIATTR_CBANK_PARAM_SIZE
	.align		4
.L_128:
        /*0430*/ 	.byte	0x03, 0x19
        /*0432*/ 	.short	0x0070


	//----- nvinfo : EIATTR_PARAM_CBANK
	.align		4
        /*0434*/ 	.byte	0x04, 0x0a
        /*0436*/ 	.short	(.L_130 - .L_129)
	.align		4
.L_129:
        /*0438*/ 	.word	index@(.nv.constant0._ZN3cub18CUB_300001_SM_10006detail6select23DeviceSelectSweepKernelINS2_10policy_hubIjNS0_8NullTypeEiLb0ELNS0_10SelectImplE0EE10Policy1000EPjPS5_S9_PlNS0_13ScanTileStateIiLb1EEE17belongsToPivotBinS5_iNS2_19streaming_context_tIlLb1EEELS6_0EEEvT0_T1_T2_T3_T4_T5_T6_T7_iT8_NS1_7vsmem_tE)
        /*043c*/ 	.short	0x0380
        /*043e*/ 	.short	0x0070


	//----- nvinfo : EIATTR_SW_WAR
	.align		4
.L_130:
        /*0440*/ 	.byte	0x04, 0x36
        /*0442*/ 	.short	(.L_132 - .L_131)
.L_131:
        /*0444*/ 	.word	0x00000008
.L_132:


//--------------------- .nv.info._ZN3cub18CUB_300001_SM_10006detail4scan23DeviceCompactInitKernelINS0_13ScanTileStateIiLb1EEEPlEEvT_iT0_ --------------------------
	.section	.nv.info._ZN3cub18CUB_300001_SM_10006detail4scan23DeviceCompactInitKernelINS0_13ScanTileStateIiLb1EEEPlEEvT_iT0_,"",@"SHT_CUDA_INFO"
	.sectionflags	@""
	.align	4


	//----- nvinfo : EIATTR_CUDA_API_VERSION
	.align		4
        /*0000*/ 	.byte	0x04, 0x37
        /*0002*/ 	.short	(.L_134 - .L_133)
.L_133:
        /*0004*/ 	.word	0x00000082


	//----- nvinfo : EIATTR_KPARAM_INFO
	.align		4
.L_134:
        /*0008*/ 	.byte	0x04, 0x17
        /*000a*/ 	.short	(.L_136 - .L_135)
.L_135:
        /*000c*/ 	.word	0x00000000
        /*0010*/ 	.short	0x0002
        /*0012*/ 	.short	0x0010
        /*0014*/ 	.byte	0x00, 0xf5, 0x21, 0x00


	//----- nvinfo : EIATTR_KPARAM_INFO
	.align		4
.L_136:
        /*0018*/ 	.byte	0x04, 0x17
        /*001a*/ 	.short	(.L_138 - .L_137)
.L_137:
        /*001c*/ 	.word	0x00000000
        /*0020*/ 	.short	0x0001
        /*0022*/ 	.short	0x0008
        /*0024*/ 	.byte	0x00, 0xf0, 0x11, 0x00


	//----- nvinfo : EIATTR_KPARAM_INFO
	.align		4
.L_138:
        /*0028*/ 	.byte	0x04, 0x17
        /*002a*/ 	.short	(.L_140 - .L_139)
.L_139:
        /*002c*/ 	.word	0x00000000
        /*0030*/ 	.short	0x0000
        /*0032*/ 	.short	0x0000
        /*0034*/ 	.byte	0x00, 0xf0, 0x21, 0x00


	//----- nvinfo : EIATTR_SPARSE_MMA_MASK
	.align		4
.L_140:
        /*0038*/ 	.byte	0x03, 0x50
        /*003a*/ 	.short	0x0000


	//----- nvinfo : EIATTR_MAXREG_COUNT
	.align		4
        /*003c*/ 	.byte	0x03, 0x1b
        /*003e*/ 	.short	0x00ff


	//----- nvinfo : EIATTR_MERCURY_ISA_VERSION
	.align		4
        /*0040*/ 	.byte	0x03, 0x5f
        /*0042*/ 	.short	0x0101


	//----- nvinfo : EIATTR_VRC_CTA_INIT_COUNT
	.align		4
        /*0044*/ 	.byte	0x02, 0x4a
	.zero		1
	.zero		1


	//----- nvinfo : EIATTR_EXIT_INSTR_OFFSETS
	.align		4
        /*0048*/ 	.byte	0x04, 0x1c
        /*004a*/ 	.short	(.L_142 - .L_141)


	//   ....[0]....
.L_141:
        /*004c*/ 	.word	0x00000130


	//   ....[1]....
        /*0050*/ 	.word	0x00000160


	//----- nvinfo : EIATTR_CBANK_PARAM_SIZE
	.align		4
.L_142:
        /*0054*/ 	.byte	0x03, 0x19
        /*0056*/ 	.short	0x0018


	//----- nvinfo : EIATTR_PARAM_CBANK
	.align		4
        /*0058*/ 	.byte	0x04, 0x0a
        /*005a*/ 	.short	(.L_144 - .L_143)
	.align		4
.L_143:
        /*005c*/ 	.word	index@(.nv.constant0._ZN3cub18CUB_300001_SM_10006detail4scan23DeviceCompactInitKernelINS0_13ScanTileStateIiLb1EEEPlEEvT_iT0_)
        /*0060*/ 	.short	0x0380
        /*0062*/ 	.short	0x0018


	//----- nvinfo : EIATTR_SW_WAR
	.align		4
.L_144:
        /*0064*/ 	.byte	0x04, 0x36
        /*0066*/ 	.short	(.L_146 - .L_145)
.L_145:
        /*0068*/ 	.word	0x00000008
.L_146:


//--------------------- .nv.info._ZN3cub18CUB_300001_SM_10006detail4scan16DeviceScanKernelINS2_10policy_hubIiiimN4cuda3std3__44plusIvEEE10Policy1000EPiSC_NS0_13ScanTileStateIiLb1EEES9_NS0_8NullTypeEmiLb0ESF_EEvT0_T1_T2_iT3_T4_T5_ --------------------------
	.section	.nv.info._ZN3cub18CUB_300001_SM_10006detail4scan16DeviceScanKernelINS2_10policy_hubIiiimN4cuda3std3__44plusIvEEE10Policy1000EPiSC_NS0_13ScanTileStateIiLb1EEES9_NS0_8NullTypeEmiLb0ESF_EEvT0_T1_T2_iT3_T4_T5_,"",@"SHT_CUDA_INFO"
	.sectionflags	@""
	.align	4


	//----- nvinfo : EIATTR_CUDA_API_VERSION
	.align		4
        /*0000*/ 	.byte	0x04, 0x37
        /*0002*/ 	.short	(.L_148 - .L_147)
.L_147:
        /*0004*/ 	.word	0x00000082


	//----- nvinfo : EIATTR_KPARAM_INFO
	.align		4
.L_148:
        /*0008*/ 	.byte	0x04, 0x17
        /*000a*/ 	.short	(.L_150 - .L_149)
.L_149:
        /*000c*/ 	.word	0x00000000
        /*0010*/ 	.short	0x0006
        /*0012*/ 	.short	0x0020
        /*0014*/ 	.byte	0x00, 0xf0, 0x21, 0x00


	//----- nvinfo : EIATTR_KPARAM_INFO
	.align		4
.L_150:
        /*0018*/ 	.byte	0x04, 0x17
        /*001a*/ 	.short	(.L_152 - .L_151)
.L_151:
        /*001c*/ 	.word	0x00000000
        /*0020*/ 	.short	0x0005
        /*0022*/ 	.short	0x001d
        /*0024*/ 	.byte	0x00, 0xf0, 0x05, 0x00


	//----- nvinfo : EIATTR_KPARAM_INFO
	.align		4
.L_152:
        /*0028*/ 	.byte	0x04, 0x17
        /*002a*/ 	.short	(.L_154 - .L_153)
.L_153:
        /*002c*/ 	.word	0x00000000
        /*0030*/ 	.short	0x0004
        /*0032*/ 	.short	0x001c
        /*0034*/ 	.byte	0x00, 0xf0, 0x05, 0x00


	//----- nvinfo : EIATTR_KPARAM_INFO
	.align		4
.L_154:
        /*0038*/ 	.byte	0x04, 0x17
        /*003a*/ 	.short	(.L_156 - .L_155)
.L_155:
        /*003c*/ 	.word	0x00000000
        /*0040*/ 	.short	0x0003
        /*0042*/ 	.short	0x0018
        /*0044*/ 	.byte	0x00, 0xf0, 0x11, 0x00


	//----- nvinfo : EIATTR_KPARAM_INFO
	.align		4
.L_156:
        /*0048*/ 	.byte	0x04, 0x17
        /*004a*/ 	.short	(.L_158 - .L_157)
.L_157:
        /*004c*/ 	.word	0x00000000
        /*0050*/ 	.short	0x0002
        /*0052*/ 	.short	0x0010
        /*0054*/ 	.byte	0x00, 0xf0, 0x21, 0x00


	//----- nvinfo : EIATTR_KPARAM_INFO
	.align		4
.L_158:
        /*0058*/ 	.byte	0x04, 0x17
        /*005a*/ 	.short	(.L_160 - .L_159)
.L_159:
        /*005c*/ 	.word	0x00000000
        /*0060*/ 	.short	0x0001
        /*0062*/ 	.short	0x0008
        /*0064*/ 	.byte	0x00, 0xf5, 0x21, 0x00


	//----- nvinfo : EIATTR_KPARAM_INFO
	.align		4
.L_160:
        /*0068*/ 	.byte	0x04, 0x17
        /*006a*/ 	.short	(.L_162 - .L_161)
.L_161:
        /*006c*/ 	.word	0x00000000
        /*0070*/ 	.short	0x0000
        /*0072*/ 	.short	0x0000
        /*0074*/ 	.byte	0x00, 0xf5, 0x21, 0x00


	//----- nvinfo : EIATTR_SPARSE_MMA_MASK
	.align		4
.L_162:
        /*0078*/ 	.byte	0x03, 0x50
        /*007a*/ 	.short	0x0000


	//----- nvinfo : EIATTR_MAXREG_COUNT
	.align		4
        /*007c*/ 	.byte	0x03, 0x1b
        /*007e*/ 	.short	0x0080


	//----- nvinfo : EIATTR_NUM_BARRIERS
	.align		4
        /*0080*/ 	.byte	0x02, 0x4c
        /*0082*/ 	.byte	0x01
	.zero		1


	//----- nvinfo : EIATTR_MERCURY_ISA_VERSION
	.align		4
        /*0084*/ 	.byte	0x03, 0x5f
        /*0086*/ 	.short	0x0101


	//----- nvinfo : EIATTR_COOP_GROUP_MASK_REGIDS
	.align		4
        /*0088*/ 	.byte	0x04, 0x29
        /*008a*/ 	.short	(.L_164 - .L_163)


	//   ....[0]....
.L_163:
        /*008c*/ 	.word	0xffffffff


	//   ....[1]....
        /*0090*/ 	.word	0xffffffff


	//   ....[2]....
        /*0094*/ 	.word	0xffffffff


	//   ....[3]....
        /*0098*/ 	.word	0xffffffff


	//   ....[4]....
        /*009c*/ 	.word	0xffffffff


	//   ....[5]....
        /*00a0*/ 	.word	0xffffffff


	//   ....[6]....
        /*00a4*/ 	.word	0xffffffff


	//   ....[7]....
        /*00a8*/ 	.word	0xffffffff


	//   ....[8]....
        /*00ac*/ 	.word	0xffffffff


	//   ....[9]....
        /*00b0*/ 	.word	0xffffffff


	//   ....[10]....
        /*00b4*/ 	.word	0xffffffff


	//   ....[11]....
        /*00b8*/ 	.word	0xffffffff


	//   ....[12]....
        /*00bc*/ 	.word	0xffffffff


	//   ....[13]....
        /*00c0*/ 	.word	0xffffffff


	//   ....[14]....
        /*00c4*/ 	.word	0xffffffff


	//   ....[15]....
        /*00c8*/ 	.word	0xffffffff


	//   ....[16]....
        /*00cc*/ 	.word	0xffffffff


	//   ....[17]....
        /*00d0*/ 	.word	0xffffffff


	//   ....[18]....
        /*00d4*/ 	.word	0xffffffff


	//   ....[19]....
        /*00d8*/ 	.word	0xffffffff


	//   ....[20]....
        /*00dc*/ 	.word	0xffffffff


	//   ....[21]....
        /*00e0*/ 	.word	0xffffffff


	//   ....[22]....
        /*00e4*/ 	.word	0xffffffff


	//   ....[23]....
        /*00e8*/ 	.word	0xffffffff


	//   ....[24]....
        /*00ec*/ 	.word	0xffffffff


	//   ....[25]....
        /*00f0*/ 	.word	0xffffffff


	//   ....[26]....
        /*00f4*/ 	.word	0xffffffff


	//   ....[27]....
        /*00f8*/ 	.word	0xffffffff


	//   ....[28]....
        /*00fc*/ 	.word	0xffffffff


	//   ....[29]....
        /*0100*/ 	.word	0xffffffff


	//   ....[30]....
        /*0104*/ 	.word	0xffffffff


	//   ....[31]....
        /*0108*/ 	.word	0xffffffff


	//   ....[32]....
        /*010c*/ 	.word	0xffffffff


	//   ....[33]....
        /*0110*/ 	.word	0xffffffff


	//   ....[34]....
        /*0114*/ 	.word	0xffffffff


	//   ....[35]....
        /*0118*/ 	.word	0xffffffff


	//   ....[36]....
        /*011c*/ 	.word	0xffffffff


	//   ....[37]....
        /*0120*/ 	.word	0xffffffff


	//   ....[38]....
        /*0124*/ 	.word	0xffffffff


	//   ....[39]....
        /*0128*/ 	.word	0xffffffff


	//   ....[40]....
        /*012c*/ 	.word	0xffffffff


	//   ....[41]....
        /*0130*/ 	.word	0xffffffff


	//   ....[42]....
        /*0134*/ 	.word	0xffffffff


	//   ....[43]....
        /*0138*/ 	.word	0xffffffff


	//   ....[44]....
        /*013c*/ 	.word	0xffffffff


	//   ....[45]....
        /*0140*/ 	.word	0xffffffff


	//   ....[46]....
        /*0144*/ 	.word	0xffffffff


	//   ....[47]....
        /*0148*/ 	.word	0xffffffff


	//   ....[48]....
        /*014c*/ 	.word	0xffffffff


	//   ....[49]....
        /*0150*/ 	.word	0xffffffff


	//   ....[50]....
        /*0154*/ 	.word	0xffffffff


	//   ....[51]....
        /*0158*/ 	.word	0xffffffff


	//   ....[52]....
        /*015c*/ 	.word	0xffffffff


	//   ....[53]....
        /*0160*/ 	.word	0xffffffff


	//   ....[54]....
        /*0164*/ 	.word	0xffffffff


	//   ....[55]....
        /*0168*/ 	.word	0xffffffff


	//   ....[56]....
        /*016c*/ 	.word	0xffffffff


	//   ....[57]....
        /*0170*/ 	.word	0xffffffff


	//   ....[58]....
        /*0174*/ 	.word	0xffffffff


	//   ....[59]....
        /*0178*/ 	.word	0xffffffff


	//   ....[60]....
        /*017c*/ 	.word	0x05000008


	//   ....[61]....
        /*0180*/ 	.word	0x05000008


	//   ....[62]....
        /*0184*/ 	.word	0x05000008


	//   ....[63]....
        /*0188*/ 	.word	0x05000008


	//   ....[64]....
        /*018c*/ 	.word	0x05000008


	//   ....[65]....
        /*0190*/ 	.word	0x05000008


	//   ....[66]....
        /*0194*/ 	.word	0x05000008


	//   ....[67]....
        /*0198*/ 	.word	0x05000008


	//   ....[68]....
        /*019c*/ 	.word	0x05000008


	//   ....[69]....
        /*01a0*/ 	.word	0x05000008


	//   ....[70]....
        /*01a4*/ 	.word	0x05000008


	//   ....[71]....
        /*01a8*/ 	.word	0x05000008


	//   ....[72]....
        /*01ac*/ 	.word	0x05000008


	//   ....[73]....
        /*01b0*/ 	.word	0x05000008


	//   ....[74]....
        /*01b4*/ 	.word	0x05000008


	//   ....[75]....
        /*01b8*/ 	.word	0x05000008


	//   ....[76]....
        /*01bc*/ 	.word	0x05000008


	//   ....[77]....
        /*01c0*/ 	.word	0x05000008


	//   ....[78]....
        /*01c4*/ 	.word	0x05000008


	//   ....[79]....
        /*01c8*/ 	.word	0x05000008


	//   ....[80]....
        /*01cc*/ 	.word	0x05000008


	//   ....[81]....
        /*01d0*/ 	.word	0x05000008


	//   ....[82]....
        /*01d4*/ 	.word	0x05000008


	//   ....[83]....
        /*01d8*/ 	.word	0x05000008


	//   ....[84]....
        /*01dc*/ 	.word	0x05000008


	//   ....[85]....
        /*01e0*/ 	.word	0x05000008


	//   ....[86]....
        /*01e4*/ 	.word	0x05000008


	//   ....[87]....
        /*01e8*/ 	.word	0x05000008


	//   ....[88]....
        /*01ec*/ 	.word	0x05000008


	//   ....[89]....
        /*01f0*/ 	.word	0x05000008


	//   ....[90]....
        /*01f4*/ 	.word	0x05000008


	//   ....[91]....
        /*01f8*/ 	.word	0x05000008


	//   ....[92]....
        /*01fc*/ 	.word	0x05000008


	//   ....[93]....
        /*0200*/ 	.word	0x05000008


	//   ....[94]....
        /*0204*/ 	.word	0x05000008


	//   ....[95]....
        /*0208*/ 	.word	0x05000008


	//----- nvinfo : EIATTR_COOP_GROUP_INSTR_OFFSETS
	.align		4
.L_164:
        /*020c*/ 	.byte	0x04, 0x28
        /*020e*/ 	.short	(.L_166 - .L_165)


	//   ....[0]....
.L_165:
        /*0210*/ 	.word	0x00000470


	//   ....[1]....
        /*0214*/ 	.word	0x000006a0


	//   ....[2]....
        /*0218*/ 	.word	0x000006c0


	//   ....[3]....
        /*021c*/ 	.word	0x000006e0


	//   ....[4]....
        /*0220*/ 	.word	0x00000700


	//   ....[5]....
        /*0224*/ 	.word	0x00000720


	//   ....[6]....
        /*0228*/ 	.word	0x00000b20


	//   ....[7]....
        /*022c*/ 	.word	0x00000b40


	//   ....[8]....
        /*0230*/ 	.word	0x00000b60


	//   ....[9]....
        /*0234*/ 	.word	0x00000b80


	//   ....[10]....
        /*0238*/ 	.word	0x00000ba0


	//   ....[11]....
        /*023c*/ 	.word	0x00000fa0


	//   ....[12]....
        /*0240*/ 	.word	0x00001030


	//   ....[13]....
        /*0244*/ 	.word	0x00001090


	//   ....[14]....
        /*0248*/ 	.word	0x00001130


	//   ....[15]....
        /*024c*/ 	.word	0x00001190


	//   ....[16]....
        /*0250*/ 	.word	0x000011d0


	//   ....[17]....
        /*0254*/ 	.word	0x00001220


	//   ....[18]....
        /*0258*/ 	.word	0x00001270


	//   ....[19]....
        /*025c*/ 	.word	0x00001280


	//   ....[20]....
        /*0260*/ 	.word	0x00001360


	//   ....[21]....
        /*0264*/ 	.word	0x000013f0


	//   ....[22]....
        /*0268*/ 	.word	0x00001440


	//   ....[23]....
        /*026c*/ 	.word	0x000014a0


	//   ....[24]....
        /*0270*/ 	.word	0x00001500


	//   ....[25]....
        /*0274*/ 	.word	0x00001540


	//   ....[26]....
        /*0278*/ 	.word	0x00001580


	//   ....[27]....
        /*027c*/ 	.word	0x000015c0


	//   ....[28]....
        /*0280*/ 	.word	0x000015d0


	//   ....[29]....
        /*0284*/ 	.word	0x00001a50


	//   ....[30]....
        /*0288*/ 	.word	0x00002410


	//   ....[31]....
        /*028c*/ 	.word	0x00002640


	//   ....[32]....
        /*0290*/ 	.word	0x00002660


	//   ....[33]....
        /*0294*/ 	.word	0x00002680


	//   ....[34]....
        /*0298*/ 	.word	0x000026a0


	//   ....[35]....
        /*029c*/ 	.word	0x000026c0


	//   ....[36]....
        /*02a0*/ 	.word	0x00002a50


	//   ....[37]....
        /*02a4*/ 	.word	0x00002a70


	//   ....[38]....
        /*02a8*/ 	.word	0x00002a90


	//   ....[39]....
        /*02ac*/ 	.word	0x00002ab0


	//   ....[40]....
        /*02b0*/ 	.word	0x00002ad0


	//   ....[41]....
        /*02b4*/ 	.word	0x00002ed0


	//   ....[42]....
        /*02b8*/ 	.word	0x00002f60


	//   ....[43]....
        /*02bc*/ 	.word	0x00002fc0


	//   ....[44]....
        /*02c0*/ 	.word	0x00003030


	//   ....[45]....
        /*02c4*/ 	.word	0x00003090


	//   ....[46]....
        /*02c8*/ 	.word	0x000030f0


	//   ....[47]....
        /*02cc*/ 	.word	0x00003140


	//   ....[48]....
        /*02d0*/ 	.word	0x000031a0


	//   ....[49]....
        /*02d4*/ 	.word	0x000031b0


	//   ....[50]....
        /*02d8*/ 	.word	0x00003290


	//   ....[51]....
        /*02dc*/ 	.word	0x00003320


	//   ....[52]....
        /*02e0*/ 	.word	0x00003370


	//   ....[53]....
        /*02e4*/ 	.word	0x000033e0


	//   ....[54]....
        /*02e8*/ 	.word	0x00003440


	//   ....[55]....
        /*02ec*/ 	.word	0x00003490


	//   ....[56]....
        /*02f0*/ 	.word	0x000034f0


	//   ....[57]....
        /*02f4*/ 	.word	0x00003530


	//   ....[58]....
        /*02f8*/ 	.word	0x00003540


	//   ....[59]....
        /*02fc*/ 	.word	0x000039d0


	//   ....[60]....
        /*0300*/ 	.word	0x00003f90


	//   ....[61]....
        /*0304*/ 	.word	0x00004010


	//   ....[62]....
        /*0308*/ 	.word	0x000040b0


	//   ....[63]....
        /*030c*/ 	.word	0x000041a0


	//   ....[64]....
        /*0310*/ 	.word	0x00004220


	//   ....[65]....
        /*0314*/ 	.word	0x000042a0


	//   ....[66]....
        /*0318*/ 	.word	0x00004320


	//   ....[67]....
        /*031c*/ 	.word	0x000043a0


	//   ....[68]....
        /*0320*/ 	.word	0x00004440


	//   ....[69]....
        /*0324*/ 	.word	0x000044b0


	//   ....[70]....
        /*0328*/ 	.word	0x00004530


	//   ....[71]....
        /*032c*/ 	.word	0x000045b0


	//   ....[72]....
        /*0330*/ 	.word	0x00004660


	//   ....[73]....
        /*0334*/ 	.word	0x000046e0


	//   ....[74]....
        /*0338*/ 	.word	0x00004750


	//   ....[75]....
        /*033c*/ 	.word	0x000047c0


	//   ....[76]....
        /*0340*/ 	.word	0x00004830


	//   ....[77]....
        /*0344*/ 	.word	0x00004890


	//   ....[78]....
        /*0348*/ 	.word	0x00004900


	//   ....[79]....
        /*034c*/ 	.word	0x00004980


	//   ....[80]....
        /*0350*/ 	.word	0x00004a20


	//   ....[81]....
        /*0354*/ 	.word	0x00004af0


	//   ....[82]....
        /*0358*/ 	.word	0x00004b70


	//   ....[83]....
        /*035c*/ 	.word	0x00004c10


	//   ....[84]....
        /*0360*/ 	.word	0x00004ca0


	//   ....[85]....
        /*0364*/ 	.word	0x00004d10


	//   ....[86]....
        /*0368*/ 	.word	0x00004db0


	//   ....[87]....
        /*036c*/ 	.word	0x00004e20


	//   ....[88]....
        /*0370*/ 	.word	0x00004ea0


	//   ....[89]....
        /*0374*/ 	.word	0x00004f20


	//   ....[90]....
        /*0378*/ 	.word	0x00004fd0


	//   ....[91]....
        /*037c*/ 	.word	0x00005070


	//   ....[92]....
        /*0380*/ 	.word	0x00005100


	//   ....[93]....
        /*0384*/ 	.word	0x000051a0


	//   ....[94]....
        /*0388*/ 	.word	0x00005220


	//   ....[95]....
        /*038c*/ 	.word	0x00005280


	//----- nvinfo : EIATTR_VRC_CTA_INIT_COUNT
	.align		4
.L_166:
        /*0390*/ 	.byte	0x02, 0x4a
	.zero		1
	.zero		1


	//----- nvinfo : EIATTR_EXIT_INSTR_OFFSETS
	.align		4
        /*0394*/ 	.byte	0x04, 0x1c
        /*0396*/ 	.short	(.L_168 - .L_167)


	//   ....[0]....
.L_167:
        /*0398*/ 	.word	0x00001cc0


	//   ....[1]....
        /*039c*/ 	.word	0x00001cf0


	//   ....[2]....
        /*03a0*/ 	.word	0x00003f20


	//   ....[3]....
        /*03a4*/ 	.word	0x00003f40


	//----- nvinfo : EIATTR_MAX_THREADS
	.align		4
.L_168:
        /*03a8*/ 	.byte	0x04, 0x05
        /*03aa*/ 	.short	(.L_170 - .L_169)
.L_169:
        /*03ac*/ 	.word	0x000001a0
        /*03b0*/ 	.word	0x00000001
        /*03b4*/ 	.word	0x00000001


	//----- nvinfo : EIATTR_CRS_STACK_SIZE
	.align		4
.L_170:
        /*03b8*/ 	.byte	0x04, 0x1e
        /*03ba*/ 	.short	(.L_172 - .L_171)
.L_171:
        /*03bc*/ 	.word	0x00000000


	//----- nvinfo : EIATTR_CBANK_PARAM_SIZE
	.align		4
.L_172:
        /*03c0*/ 	.byte	0x03, 0x19
        /*03c2*/ 	.short	0x0028


	//----- nvinfo : EIATTR_PARAM_CBANK
	.align		4
        /*03c4*/ 	.byte	0x04, 0x0a
        /*03c6*/ 	.short	(.L_174 - .L_173)
	.align		4
.L_173:
        /*03c8*/ 	.word	index@(.nv.constant0._ZN3cub18CUB_300001_SM_10006detail4scan16DeviceScanKernelINS2_10policy_hubIiiimN4cuda3std3__44plusIvEEE10Policy1000EPiSC_NS0_13ScanTileStateIiLb1EEES9_NS0_8NullTypeEmiLb0ESF_EEvT0_T1_T2_iT3_T4_T5_)
        /*03cc*/ 	.short	0x0380
        /*03ce*/ 	.short	0x0028


	//----- nvinfo : EIATTR_SW_WAR
	.align		4
.L_174:
        /*03d0*/ 	.byte	0x04, 0x36
        /*03d2*/ 	.short	(.L_176 - .L_175)
.L_175:
        /*03d4*/ 	.word	0x00000008
.L_176:


//--------------------- .nv.info._ZN3cub18CUB_300001_SM_10006detail4scan16DeviceScanKernelINS2_10policy_hubIiiijN4cuda3std3__44plusIvEEE10Policy1000EPiSC_NS0_13ScanTileStateIiLb1EEES9_NS0_8NullTypeEjiLb0ESF_EEvT0_T1_T2_iT3_T4_T5_ --------------------------
	.section	.nv.info._ZN3cub18CUB_300001_SM_10006detail4scan16DeviceScanKernelINS2_10policy_hubIiiijN4cuda3std3__44plusIvEEE10Policy1000EPiSC_NS0_13ScanTileStateIiLb1EEES9_NS0_8NullTypeEjiLb0ESF_EEvT0_T1_T2_iT3_T4_T5_,"",@"SHT_CUDA_INFO"
	.sectionflags	@""
	.align	4


	//----- nvinfo : EIATTR_CUDA_API_VERSION
	.align		4
        /*0000*/ 	.byte	0x04, 0x37
        /*0002*/ 	.short	(.L_178 - .L_177)
.L_177:
        /*0004*/ 	.word	0x00000082


	//----- nvinfo : EIATTR_KPARAM_INFO
	.align		4
.L_178:
        /*0008*/ 	.byte	0x04, 0x17
        /*000a*/ 	.short	(.L_180 - .L_179)
.L_179:
        /*000c*/ 	.word	0x00000000
        /*0010*/ 	.short	0x0006
        /*0012*/ 	.short	0x0020
        /*0014*/ 	.byte	0x00, 0xf0, 0x11, 0x00


	//----- nvinfo : EIATTR_KPARAM_INFO
	.align		4
.L_180:
        /*0018*/ 	.byte	0x04, 0x17
        /*001a*/ 	.short	(.L_182 - .L_181)
.L_181:
        /*001c*/ 	.word	0x00000000
        /*0020*/ 	.short	0x0005
        /*0022*/ 	.short	0x001d
        /*0024*/ 	.byte	0x00, 0xf0, 0x05, 0x00


	//----- nvinfo : EIATTR_KPARAM_INFO
	.align		4
.L_182:
        /*0028*/ 	.byte	0x04, 0x17
        /*002a*/ 	.short	(.L_184 - .L_183)
.L_183:
        /*002c*/ 	.word	0x00000000
        /*0030*/ 	.short	0x0004
        /*0032*/ 	.short	0x001c
        /*0034*/ 	.byte	0x00, 0xf0, 0x05, 0x00


	//----- nvinfo : EIATTR_KPARAM_INFO
	.align		4
.L_184:
        /*0038*/ 	.byte	0x04, 0x17
        /*003a*/ 	.short	(.L_186 - .L_185)
.L_185:
        /*003c*/ 	.word	0x00000000
        /*0040*/ 	.short	0x0003
        /*0042*/ 	.short	0x0018
        /*0044*/ 	.byte	0x00, 0xf0, 0x11, 0x00


	//----- nvinfo : EIATTR_KPARAM_INFO
	.align		4
.L_186:
        /*0048*/ 	.byte	0x04, 0x17
        /*004a*/ 	.short	(.L_188 - .L_187)
.L_187:
        /*004c*/ 	.word	0x00000000
        /*0050*/ 	.short	0x0002
        /*0052*/ 	.short	0x0010
        /*0054*/ 	.byte	0x00, 0xf0, 0x21, 0x00


	//----- nvinfo : EIATTR_KPARAM_INFO
	.align		4
.L_188:
        /*0058*/ 	.byte	0x04, 0x17
        /*005a*/ 	.short	(.L_190 - .L_189)
.L_189:
        /*005c*/ 	.word	0x00000000
        /*0060*/ 	.short	0x0001
        /*0062*/ 	.short	0x0008
        /*0064*/ 	.byte	0x00, 0xf5, 0x21, 0x00


	//----- nvinfo : EIATTR_KPARAM_INFO
	.align		4
.L_190:
        /*0068*/ 	.byte	0x04, 0x17
        /*006a*/ 	.short	(.L_192 - .L_191)
.L_191:
        /*006c*/ 	.word	0x00000000
        /*0070*/ 	.short	0x0000
        /*0072*/ 	.short	0x0000
        /*0074*/ 	.byte	0x00, 0xf5, 0x21, 0x00


	//----- nvinfo : EIATTR_SPARSE_MMA_MASK
	.align		4
.L_192:
        /*0078*/ 	.byte	0x03, 0x50
        /*007a*/ 	.short	0x0000


	//----- nvinfo : EIATTR_MAXREG_COUNT
	.align		4
        /*007c*/ 	.byte	0x03, 0x1b
        /*007e*/ 	.short	0x00a8


	//----- nvinfo : EIATTR_NUM_BARRIERS
	.align		4
        /*0080*/ 	.byte	0x02, 0x4c
        /*0082*/ 	.byte	0x01
	.zero		1


	//----- nvinfo : EIATTR_MERCURY_ISA_VERSION
	.align		4
        /*0084*/ 	.byte	0x03, 0x5f
        /*0086*/ 	.short	0x0101


	//----- nvinfo : EIATTR_UNUSED_LOAD_BYTE_OFFSET
	.align		4
        /*0088*/ 	.byte	0x04, 0x44
        /*008a*/ 	.short	(.L_194 - .L_193)


	//   ....[0]....
.L_193:
        /*008c*/ 	.word	0x000029a0
        /*0090*/ 	.word	0x00000fff


	//----- nvinfo : EIATTR_COOP_GROUP_MASK_REGIDS
	.align		4
.L_194:
        /*0094*/ 	.byte	0x04, 0x29
        /*0096*/ 	.short	(.L_196 - .L_195)


	//   ....[0]....
.L_195:
        /*0098*/ 	.word	0xffffffff


	//   ....[1]....
        /*009c*/ 	.word	0xffffffff


	//   ....[2]....
        /*00a0*/ 	.word	0xffffffff


	//   ....[3]....
        /*00a4*/ 	.word	0xffffffff


	//   ....[4]....
        /*00a8*/ 	.word	0xffffffff


	//   ....[5]....
        /*00ac*/ 	.word	0xffffffff


	//   ....[6]....
        /*00b0*/ 	.word	0xffffffff


	//   ....[7]....
        /*00b4*/ 	.word	0xffffffff


	//   ....[8]....
        /*00b8*/ 	.word	0xffffffff


	//   ....[9]....
        /*00bc*/ 	.word	0xffffffff


	//   ....[10]....
        /*00c0*/ 	.word	0xffffffff


	//   ....[11]....
        /*00c4*/ 	.word	0xffffffff


	//   ....[12]....
        /*00c8*/ 	.word	0xffffffff


	//   ....[13]....
        /*00cc*/ 	.word	0xffffffff


	//   ....[14]....
        /*00d0*/ 	.word	0xffffffff


	//   ....[15]....
        /*00d4*/ 	.word	0xffffffff


	//   ....[16]....
        /*00d8*/ 	.word	0xffffffff


	//   ....[17]....
        /*00dc*/ 	.word	0xffffffff


	//   ....[18]....
        /*00e0*/ 	.word	0xffffffff


	//   ....[19]....
        /*00e4*/ 	.word	0xffffffff


	//   ....[20]....
        /*00e8*/ 	.word	0xffffffff


	//   ....[21]....
        /*00ec*/ 	.word	0xffffffff


	//   ....[22]....
        /*00f0*/ 	.word	0xffffffff


	//   ....[23]....
        /*00f4*/ 	.word	0xffffffff


	//   ....[24]....
        /*00f8*/ 	.word	0xffffffff


	//   ....[25]....
        /*00fc*/ 	.word	0xffffffff


	//   ....[26]....
        /*0100*/ 	.word	0xffffffff


	//   ....[27]....
        /*0104*/ 	.word	0xffffffff


	//   ....[28]....
        /*0108*/ 	.word	0xffffffff


	//   ....[29]....
        /*010c*/ 	.word	0xffffffff


	//   ....[30]....
        /*0110*/ 	.word	0xffffffff


	//   ....[31]....
        /*0114*/ 	.word	0xffffffff


	//   ....[32]....
        /*0118*/ 	.word	0xffffffff


	//   ....[33]....
        /*011c*/ 	.word	0xffffffff


	//   ....[34]....
        /*0120*/ 	.word	0xffffffff


	//   ....[35]....
        /*0124*/ 	.word	0xffffffff


	//   ....[36]....
        /*0128*/ 	.word	0xffffffff


	//   ....[37]....
        /*012c*/ 	.word	0xffffffff


	//   ....[38]....
        /*0130*/ 	.word	0xffffffff


	//   ....[39]....
        /*0134*/ 	.word	0xffffffff


	//   ....[40]....
        /*0138*/ 	.word	0xffffffff


	//   ....[41]....
        /*013c*/ 	.word	0xffffffff


	//   ....[42]....
        /*0140*/ 	.word	0xffffffff


	//   ....[43]....
        /*0144*/ 	.word	0xffffffff


	//   ....[44]....
        /*0148*/ 	.word	0xffffffff


	//   ....[45]....
        /*014c*/ 	.word	0xffffffff


	//   ....[46]....
        /*0150*/ 	.word	0xffffffff


	//   ....[47]....
        /*0154*/ 	.word	0xffffffff


	//   ....[48]....
        /*0158*/ 	.word	0xffffffff


	//   ....[49]....
        /*015c*/ 	.word	0xffffffff


	//   ....[50]....
        /*0160*/ 	.word	0xffffffff


	//   ....[51]....
        /*0164*/ 	.word	0xffffffff


	//   ....[52]....
        /*0168*/ 	.word	0xffffffff


	//   ....[53]....
        /*016c*/ 	.word	0xffffffff


	//   ....[54]....
        /*0170*/ 	.word	0xffffffff


	//   ....[55]....
        /*0174*/ 	.word	0xffffffff


	//   ....[56]....
        /*0178*/ 	.word	0xffffffff


	//   ....[57]....
        /*017c*/ 	.word	0xffffffff


	//   ....[58]....
        /*0180*/ 	.word	0xffffffff


	//   ....[59]....
        /*0184*/ 	.word	0xffffffff


	//   ....[60]....
        /*0188*/ 	.word	0x05000015


	//   ....[61]....
        /*018c*/ 	.word	0x05000015


	//   ....[62]....
        /*0190*/ 	.word	0x05000015


	//   ....[63]....
        /*0194*/ 	.word	0x05000015


	//   ....[64]....
        /*0198*/ 	.word	0x05000015


	//   ....[65]....
        /*019c*/ 	.word	0x05000015


	//   ....[66]....
        /*01a0*/ 	.word	0x05000015


	//   ....[67]....
        /*01a4*/ 	.word	0x05000015


	//   ....[68]....
        /*01a8*/ 	.word	0x05000015


	//   ....[69]....
        /*01ac*/ 	.word	0x05000015


	//   ....[70]....
        /*01b0*/ 	.word	0x05000015


	//   ....[71]....
        /*01b4*/ 	.word	0x05000015


	//   ....[72]....
        /*01b8*/ 	.word	0x05000015


	//   ....[73]....
        /*01bc*/ 	.word	0x05000015


	//   ....[74]....
        /*01c0*/ 	.word	0x05000015


	//   ....[75]....
        /*01c4*/ 	.word	0x05000015


	//   ....[76]....
        /*01c8*/ 	.word	0x05000015


	//   ....[77]....
        /*01cc*/ 	.word	0x05000015


	//   ....[78]....
        /*01d0*/ 	.word	0x05000015


	//   ....[79]....
        /*01d4*/ 	.word	0x05000015


	//   ....[80]....
        /*01d8*/ 	.word	0x05000015


	//   ....[81]....
        /*01dc*/ 	.word	0x05000015


	//   ....[82]....
        /*01e0*/ 	.word	0x05000015


	//   ....[83]....
        /*01e4*/ 	.word	0x05000015


	//   ....[84]....
        /*01e8*/ 	.word	0x05000015


	//   ....[85]....
        /*01ec*/ 	.word	0x05000015


	//   ....[86]....
        /*01f0*/ 	.word	0x05000015


	//   ....[87]....
        /*01f4*/ 	.word	0x05000015


	//   ....[88]....
        /*01f8*/ 	.word	0x05000015


	//   ....[89]....
        /*01fc*/ 	.word	0x05000015


	//   ....[90]....
        /*0200*/ 	.word	0x05000015


	//   ....[91]....
        /*0204*/ 	.word	0x05000015


	//   ....[92]....
        /*0208*/ 	.word	0x05000015


	//   ....[93]....
        /*020c*/ 	.word	0x05000015


	//   ....[94]....
        /*0210*/ 	.word	0x05000015


	//   ....[95]....
        /*0214*/ 	.word	0x05000015


	//----- nvinfo : EIATTR_COOP_GROUP_INSTR_OFFSETS
	.align		4
.L_196:
        /*0218*/ 	.byte	0x04, 0x28
        /*021a*/ 	.short	(.L_198 - .L_197)


	//   ....[0]....
.L_197:
        /*021c*/ 	.word	0x000004b0


	//   ....[1]....
        /*0220*/ 	.word	0x00000680


	//   ....[2]....
        /*0224*/ 	.word	0x000006a0


	//   ....[3]....
        /*0228*/ 	.word	0x000006c0


	//   ....[4]....
        /*022c*/ 	.word	0x000006e0


	//   ....[5]....
        /*0230*/ 	.word	0x00000700


	//   ....[6]....
        /*0234*/ 	.word	0x00000ae0


	//   ....[7]....
        /*0238*/ 	.word	0x00000b00


	//   ....[8]....
        /*023c*/ 	.word	0x00000b20


	//   ....[9]....
        /*0240*/ 	.word	0x00000b40


	//   ....[10]....
        /*0244*/ 	.word	0x00000b60


	//   ....[11]....
        /*0248*/ 	.word	0x00000f10


	//   ....[12]....
        /*024c*/ 	.word	0x000010e0


	//   ....[13]....
        /*0250*/ 	.word	0x00001140


	//   ....[14]....
        /*0254*/ 	.word	0x000011d0


	//   ....[15]....
        /*0258*/ 	.word	0x00001230


	//   ....[16]....
        /*025c*/ 	.word	0x00001280


	//   ....[17]....
        /*0260*/ 	.word	0x000012e0


	//   ....[18]....
        /*0264*/ 	.word	0x00001320


	//   ....[19]....
        /*0268*/ 	.word	0x00001330


	//   ....[20]....
        /*026c*/ 	.word	0x00001410


	//   ....[21]....
        /*0270*/ 	.word	0x000015e0


	//   ....[22]....
        /*0274*/ 	.word	0x00001630


	//   ....[23]....
        /*0278*/ 	.word	0x00001690


	//   ....[24]....
        /*027c*/ 	.word	0x000016f0


	//   ....[25]....
        /*0280*/ 	.word	0x00001730


	//   ....[26]....
        /*0284*/ 	.word	0x00001770


	//   ....[27]....
        /*0288*/ 	.word	0x000017b0


	//   ....[28]....
        /*028c*/ 	.word	0x000017c0


	//   ....[29]....
        /*0290*/ 	.word	0x00001be0


	//   ....[30]....
        /*0294*/ 	.word	0x000026c0


	//   ....[31]....
        /*0298*/ 	.word	0x00002890


	//   ....[32]....
        /*029c*/ 	.word	0x000028b0


	//   ....[33]....
        /*02a0*/ 	.word	0x000028d0


	//   ....[34]....
        /*02a4*/ 	.word	0x000028f0


	//   ....[35]....
        /*02a8*/ 	.word	0x00002910


	//   ....[36]....
        /*02ac*/ 	.word	0x00002c90


	//   ....[37]....
        /*02b0*/ 	.word	0x00002cb0


	//   ....[38]....
        /*02b4*/ 	.word	0x00002cd0


	//   ....[39]....
        /*02b8*/ 	.word	0x00002cf0


	//   ....[40]....
        /*02bc*/ 	.word	0x00002d10


	//   ....[41]....
        /*02c0*/ 	.word	0x000030d0


	//   ....[42]....
        /*02c4*/ 	.word	0x000032a0


	//   ....[43]....
        /*02c8*/ 	.word	0x00003300


	//   ....[44]....
        /*02cc*/ 	.word	0x00003360


	//   ....[45]....
        /*02d0*/ 	.word	0x000033c0


	//   ....[46]....
        /*02d4*/ 	.word	0x00003420


	//   ....[47]....
        /*02d8*/ 	.word	0x00003490


	//   ....[48]....
        /*02dc*/ 	.word	0x000034e0


	//   ....[49]....
        /*02e0*/ 	.word	0x000034f0


	//   ....[50]....
        /*02e4*/ 	.word	0x000035d0


	//   ....[51]....
        /*02e8*/ 	.word	0x000037a0


	//   ....[52]....
        /*02ec*/ 	.word	0x000037f0


	//   ....[53]....
        /*02f0*/ 	.word	0x00003860


	//   ....[54]....
        /*02f4*/ 	.word	0x000038c0


	//   ....[55]....
        /*02f8*/ 	.word	0x00003910


	//   ....[56]....
        /*02fc*/ 	.word	0x00003970


	//   ....[57]....
        /*0300*/ 	.word	0x000039b0


	//   ....[58]....
        /*0304*/ 	.word	0x000039c0


	//   ....[59]....
        /*0308*/ 	.word	0x00003e90


	//   ....[60]....
        /*030c*/ 	.word	0x00004470


	//   ....[61]....
        /*0310*/ 	.word	0x000044f0


	//   ....[62]....
        /*0314*/ 	.word	0x00004580


	//   ....[63]....
        /*0318*/ 	.word	0x00004670


	//   ....[64]....
        /*031c*/ 	.word	0x00004700


	//   ....[65]....
        /*0320*/ 	.word	0x00004790


	//   ....[66]....
        /*0324*/ 	.word	0x00004830


	//   ....[67]....
        /*0328*/ 	.word	0x000048b0


	//   ....[68]....
        /*032c*/ 	.word	0x000048e0


	//   ....[69]....
        /*0330*/ 	.word	0x00004980


	//   ....[70]....
        /*0334*/ 	.word	0x00004a00


	//   ....[71]....
        /*0338*/ 	.word	0x00004a80


	//   ....[72]....
        /*033c*/ 	.word	0x00004b40


	//   ....[73]....
        /*0340*/ 	.word	0x00004bd0


	//   ....[74]....
        /*0344*/ 	.word	0x00004c50


	//   ....[75]....
        /*0348*/ 	.word	0x00004cd0


	//   ....[76]....
        /*034c*/ 	.word	0x00004d50


	//   ....[77]....
        /*0350*/ 	.word	0x00004d80


	//   ....[78]....
        /*0354*/ 	.word	0x00004e20


	//   ....[79]....
        /*0358*/ 	.word	0x00004ea0


	//   ....[80]....
        /*035c*/ 	.word	0x00004f30


	//   ....[81]....
        /*0360*/ 	.word	0x00004fe0


	//   ....[82]....
        /*0364*/ 	.word	0x00005090


	//   ....[83]....
        /*0368*/ 	.word	0x00005120


	//   ....[84]....
        /*036c*/ 	.word	0x000051b0


	//   ....[85]....
        /*0370*/ 	.word	0x00005230


	//   ....[86]....
        /*0374*/ 	.word	0x00005270


	//   ....[87]....
        /*0378*/ 	.word	0x00005320


	//   ....[88]....
        /*037c*/ 	.word	0x000053a0


	//   ....[89]....
        /*0380*/ 	.word	0x00005420


	//   ....[90]....
        /*0384*/ 	.word	0x000054e0


	//   ....[91]....
        /*0388*/ 	.word	0x00005580


	//   ....[92]....
        /*038c*/ 	.word	0x00005610


	//   ....[93]....
        /*0390*/ 	.word	0x000056a0


	//   ....[94]....
        /*0394*/ 	.word	0x00005710


	//   ....[95]....
        /*0398*/ 	.word	0x00005790


	//----- nvinfo : EIATTR_VRC_CTA_INIT_COUNT
	.align		4
.L_198:
        /*039c*/ 	.byte	0x02, 0x4a
	.zero		1
	.zero		1


	//----- nvinfo : EIATTR_EXIT_INSTR_OFFSETS
	.align		4
        /*03a0*/ 	.byte	0x04, 0x1c
        /*03a2*/ 	.short	(.L_200 - .L_199)


	//   ....[0]....
.L_199:
        /*03a4*/ 	.word	0x00001eb0


	//   ....[1]....
        /*03a8*/ 	.word	0x00001ed0


	//   ....[2]....
        /*03ac*/ 	.word	0x00004400


	//   ....[3]....
        /*03b0*/ 	.word	0x00004420


	//----- nvinfo : EIATTR_MAX_THREADS
	.align		4
.L_200:
        /*03b4*/ 	.byte	0x04, 0x05
        /*03b6*/ 	.short	(.L_202 - .L_201)
.L_201:
        /*03b8*/ 	.word	0x00000180
        /*03bc*/ 	.word	0x00000001
        /*03c0*/ 	.word	0x00000001


	//----- nvinfo : EIATTR_CRS_STACK_SIZE
	.align		4
.L_202:
        /*03c4*/ 	.byte	0x04, 0x1e
        /*03c6*/ 	.short	(.L_204 - .L_203)
.L_203:
        /*03c8*/ 	.word	0x00000000


	//----- nvinfo : EIATTR_CBANK_PARAM_SIZE
	.align		4
.L_204:
        /*03cc*/ 	.byte	0x03, 0x19
        /*03ce*/ 	.short	0x0024


	//----- nvinfo : EIATTR_PARAM_CBANK
	.align		4
        /*03d0*/ 	.byte	0x04, 0x0a
        /*03d2*/ 	.short	(.L_206 - .L_205)
	.align		4
.L_205:
        /*03d4*/ 	.word	index@(.nv.constant0._ZN3cub18CUB_300001_SM_10006detail4scan16DeviceScanKernelINS2_10policy_hubIiiijN4cuda3std3__44plusIvEEE10Policy1000EPiSC_NS0_13ScanTileStateIiLb1EEES9_NS0_8NullTypeEjiLb0ESF_EEvT0_T1_T2_iT3_T4_T5_)
        /*03d8*/ 	.short	0x0380
        /*03da*/ 	.short	0x0024


	//----- nvinfo : EIATTR_SW_WAR
	.align		4
.L_206:
        /*03dc*/ 	.byte	0x04, 0x36
        /*03de*/ 	.short	(.L_208 - .L_207)
.L_207:
        /*03e0*/ 	.word	0x00000008
.L_208:


//--------------------- .nv.info._ZN3cub18CUB_300001_SM_10006detail4scan20DeviceScanInitKernelINS0_13ScanTileStateIiLb1EEEEEvT_i --------------------------
	.section	.nv.info._ZN3cub18CUB_300001_SM_10006detail4scan20DeviceScanInitKernelINS0_13ScanTileStateIiLb1EEEEEvT_i,"",@"SHT_CUDA_INFO"
	.sectionflags	@""
	.align	4


	//----- nvinfo : EIATTR_CUDA_API_VERSION
	.align		4
        /*0000*/ 	.byte	0x04, 0x37
        /*0002*/ 	.short	(.L_210 - .L_209)
.L_209:
        /*0004*/ 	.word	0x00000082


	//----- nvinfo : EIATTR_KPARAM_INFO
	.align		4
.L_210:
        /*0008*/ 	.byte	0x04, 0x17
        /*000a*/ 	.short	(.L_212 - .L_211)
.L_211:
        /*000c*/ 	.word	0x00000000
        /*0010*/ 	.short	0x0001
        /*0012*/ 	.short	0x0008
        /*0014*/ 	.byte	0x00, 0xf0, 0x11, 0x00


	//----- nvinfo : EIATTR_KPARAM_INFO
	.align		4
.L_212:
        /*0018*/ 	.byte	0x04, 0x17
        /*001a*/ 	.short	(.L_214 - .L_213)
.L_213:
        /*001c*/ 	.word	0x00000000
        /*0020*/ 	.short	0x0000
        /*0022*/ 	.short	0x0000
        /*0024*/ 	.byte	0x00, 0xf0, 0x21, 0x00


	//----- nvinfo : EIATTR_SPARSE_MMA_MASK
	.align		4
.L_214:
        /*0028*/ 	.byte	0x03, 0x50
        /*002a*/ 	.short	0x0000


	//----- nvinfo : EIATTR_MAXREG_COUNT
	.align		4
        /*002c*/ 	.byte	0x03, 0x1b
        /*002e*/ 	.short	0x00ff


	//----- nvinfo : EIATTR_MERCURY_ISA_VERSION
	.align		4
        /*0030*/ 	.byte	0x03, 0x5f
        /*0032*/ 	.short	0x0101


	//----- nvinfo : EIATTR_VRC_CTA_INIT_COUNT
	.align		4
        /*0034*/ 	.byte	0x02, 0x4a
	.zero		1
	.zero		1


	//----- nvinfo : EIATTR_EXIT_INSTR_OFFSETS
	.align		4
        /*0038*/ 	.byte	0x04, 0x1c
        /*003a*/ 	.short	(.L_216 - .L_215)


	//   ....[0]....
.L_215:
        /*003c*/ 	.word	0x000000f0


	//   ....[1]....
        /*0040*/ 	.word	0x00000130


	//----- nvinfo : EIATTR_CBANK_PARAM_SIZE
	.align		4
.L_216:
        /*0044*/ 	.byte	0x03, 0x19
        /*0046*/ 	.short	0x000c


	//----- nvinfo : EIATTR_PARAM_CBANK
	.align		4
        /*0048*/ 	.byte	0x04, 0x0a
        /*004a*/ 	.short	(.L_218 - .L_217)
	.align		4
.L_217:
        /*004c*/ 	.word	index@(.nv.constant0._ZN3cub18CUB_300001_SM_10006detail4scan20DeviceScanInitKernelINS0_13ScanTileStateIiLb1EEEEEvT_i)
        /*0050*/ 	.short	0x0380
        /*0052*/ 	.short	0x000c


	//----- nvinfo : EIATTR_SW_WAR
	.align		4
.L_218:
        /*0054*/ 	.byte	0x04, 0x36
        /*0056*/ 	.short	(.L_220 - .L_219)
.L_219:
        /*0058*/ 	.word	0x00000008
.L_220:


//--------------------- .nv.info._ZN3cub18CUB_300001_SM_10006detail8for_each13static_kernelINS2_12policy_hub_t12policy_500_tElNS2_12op_wrapper_tIlN6thrust24THRUST_300001_SM_1000_NS6system6detail7generic6detail21binary_search_functorIPiNSC_18binary_search_lessENSC_3lbfEEENS8_12zip_iteratorIN4cuda3std3__45tupleIJNS8_6detail15normal_iteratorINS8_7pointerIiNS8_8cuda_cub5par_tENS8_11use_defaultESS_EEEENSO_INSP_IlSR_SS_SS_EEEEEEEEEEEEEvT0_T1_ --------------------------
	.section	.nv.info._ZN3cub18CUB_300001_SM_10006detail8for_each13static_kernelINS2_12policy_hub_t12policy_500_tElNS2_12op_wrapper_tIlN6thrust24THRUST_300001_SM_1000_NS6system6detail7generic6detail21binary_search_functorIPiNSC_18binary_search_lessENSC_3lbfEEENS8_12zip_iteratorIN4cuda3std3__45tupleIJNS8_6detail15normal_iteratorINS8_7pointerIiNS8_8cuda_cub5par_tENS8_11use_defaultESS_EEEENSO_INSP_IlSR_SS_SS_EEEEEEEEEEEEEvT0_T1_,"",@"SHT_CUDA_INFO"
	.sectionflags	@""
	.align	4


	//----- nvinfo : EIATTR_CUDA_API_VERSION
	.align		4
        /*0000*/ 	.byte	0x04, 0x37
        /*0002*/ 	.short	(.L_222 - .L_221)
.L_221:
        /*0004*/ 	.word	0x00000082


	//----- nvinfo : EIATTR_KPARAM_INFO
	.align		4
.L_222:
        /*0008*/ 	.byte	0x04, 0x17
        /*000a*/ 	.short	(.L_224 - .L_223)
.L_223:
        /*000c*/ 	.word	0x00000000
        /*0010*/ 	.short	0x0001
        /*0012*/ 	.short	0x0008
        /*0014*/ 	.byte	0x00, 0xf0, 0xa1, 0x00


	//----- nvinfo : EIATTR_KPARAM_INFO
	.align		4
.L_224:
        /*0018*/ 	.byte	0x04, 0x17
        /*001a*/ 	.short	(.L_226 - .L_225)
.L_225:
        /*001c*/ 	.word	0x00000000
        /*0020*/ 	.short	0x0000
        /*0022*/ 	.short	0x0000
        /*0024*/ 	.byte	0x00, 0xf0, 0x21, 0x00


	//----- nvinfo : EIATTR_SPARSE_MMA_MASK
	.align		4
.L_226:
        /*0028*/ 	.byte	0x03, 0x50
        /*002a*/ 	.short	0x0000


	//----- nvinfo : EIATTR_MAXREG_COUNT
	.align		4
        /*002c*/ 	.byte	0x03, 0x1b
        /*002e*/ 	.short	0x00ff


	//----- nvinfo : EIATTR_MERCURY_ISA_VERSION
	.align		4
        /*0030*/ 	.byte	0x03, 0x5f
        /*0032*/ 	.short	0x0101


	//----- nvinfo : EIATTR_VRC_CTA_INIT_COUNT
	.align		4
        /*0034*/ 	.byte	0x02, 0x4a
	.zero		1
	.zero		1


	//----- nvinfo : EIATTR_EXIT_INSTR_OFFSETS
	.align		4
        /*0038*/ 	.byte	0x04, 0x1c
        /*003a*/ 	.short	(.L_228 - .L_227)


	//   ....[0]....
.L_227:
        /*003c*/ 	.word	0x00000590


	//   ....[1]....
        /*0040*/ 	.word	0x00000610


	//   ....[2]....
        /*0044*/ 	.word	0x00000a00


	//   ....[3]....
        /*0048*/ 	.word	0x00000c60


	//   ....[4]....
        /*004c*/ 	.word	0x00000d40


	//   ....[5]....
        /*0050*/ 	.word	0x00000d60


	//----- nvinfo : EIATTR_MAX_THREADS
	.align		4
.L_228:
        /*0054*/ 	.byte	0x04, 0x05
        /*0056*/ 	.short	(.L_230 - .L_229)
.L_229:
        /*0058*/ 	.word	0x00000100
        /*005c*/ 	.word	0x00000001
        /*0060*/ 	.word	0x00000001


	//----- nvinfo : EIATTR_CRS_STACK_SIZE
	.align		4
.L_230:
        /*0064*/ 	.byte	0x04, 0x1e
        /*0066*/ 	.short	(.L_232 - .L_231)
.L_231:
        /*0068*/ 	.word	0x00000000


	//----- nvinfo : EIATTR_CBANK_PARAM_SIZE
	.align		4
.L_232:
        /*006c*/ 	.byte	0x03, 0x19
        /*006e*/ 	.short	0x0030


	//----- nvinfo : EIATTR_PARAM_CBANK
	.align		4
        /*0070*/ 	.byte	0x04, 0x0a
        /*0072*/ 	.short	(.L_234 - .L_233)
	.align		4
.L_233:
        /*0074*/ 	.word	index@(.nv.constant0._ZN3cub18CUB_300001_SM_10006detail8for_each13static_kernelINS2_12policy_hub_t12policy_500_tElNS2_12op_wrapper_tIlN6thrust24THRUST_300001_SM_1000_NS6system6detail7generic6detail21binary_search_functorIPiNSC_18binary_search_lessENSC_3lbfEEENS8_12zip_iteratorIN4cuda3std3__45tupleIJNS8_6detail15normal_iteratorINS8_7pointerIiNS8_8cuda_cub5par_tENS8_11use_defaultESS_EEEENSO_INSP_IlSR_SS_SS_EEEEEEEEEEEEEvT0_T1_)
        /*0078*/ 	.short	0x0380
        /*007a*/ 	.short	0x0030


	//----- nvinfo : EIATTR_SW_WAR
	.align		4
.L_234:
        /*007c*/ 	.byte	0x04, 0x36
        /*007e*/ 	.short	(.L_236 - .L_235)
.L_235:
        /*0080*/ 	.word	0x00000008
.L_236:


//--------------------- .nv.info._ZN3cub18CUB_300001_SM_10006detail11EmptyKernelIvEEvv --------------------------
	.section	.nv.info._ZN3cub18CUB_300001_SM_10006detail11EmptyKernelIvEEvv,"",@"SHT_CUDA_INFO"
	.sectionflags	@""
	.align	4


	//----- nvinfo : EIATTR_CUDA_API_VERSION
	.align		4
        /*0000*/ 	.byte	0x04, 0x37
        /*0002*/ 	.short	(.L_238 - .L_237)
.L_237:
        /*0004*/ 	.word	0x00000082


	//----- nvinfo : EIATTR_SPARSE_MMA_MASK
	.align		4
.L_238:
        /*0008*/ 	.byte	0x03, 0x50
        /*000a*/ 	.short	0x0000


	//----- nvinfo : EIATTR_MAXREG_COUNT
	.align		4
        /*000c*/ 	.byte	0x03, 0x1b
        /*000e*/ 	.short	0x00ff


	//----- nvinfo : EIATTR_MERCURY_ISA_VERSION
	.align		4
        /*0010*/ 	.byte	0x03, 0x5f
        /*0012*/ 	.short	0x0101


	//----- nvinfo : EIATTR_VRC_CTA_INIT_COUNT
	.align		4
        /*0014*/ 	.byte	0x02, 0x4a
	.zero		1
	.zero		1


	//----- nvinfo : EIATTR_EXIT_INSTR_OFFSETS
	.align		4
        /*0018*/ 	.byte	0x04, 0x1c
        /*001a*/ 	.short	(.L_240 - .L_239)


	//   ....[0]....
.L_239:
        /*001c*/ 	.word	0x00000010


	//----- nvinfo : EIATTR_SW_WAR
	.align		4
.L_240:
        /*0020*/ 	.byte	0x04, 0x36
        /*0022*/ 	.short	(.L_242 - .L_241)
.L_241:
        /*0024*/ 	.word	0x00000008
.L_242:


//--------------------- .nv.info._Z16collectHistogramiPjPii --------------------------
	.section	.nv.info._Z16collectHistogramiPjPii,"",@"SHT_CUDA_INFO"
	.sectionflags	@""
	.align	4


	//----- nvinfo : EIATTR_CUDA_API_VERSION
	.align		4
        /*0000*/ 	.byte	0x04, 0x37
        /*0002*/ 	.short	(.L_244 - .L_243)
.L_243:
        /*0004*/ 	.word	0x00000082


	//----- nvinfo : EIATTR_KPARAM_INFO
	.align		4
.L_244:
        /*0008*/ 	.byte	0x04, 0x17
        /*000a*/ 	.short	(.L_246 - .L_245)
.L_245:
        /*000c*/ 	.word	0x00000000
        /*0010*/ 	.short	0x0003
        /*0012*/ 	.short	0x0018
        /*0014*/ 	.byte	0x00, 0xf0, 0x11, 0x00


	//----- nvinfo : EIATTR_KPARAM_INFO
	.align		4
.L_246:
        /*0018*/ 	.byte	0x04, 0x17
        /*001a*/ 	.short	(.L_248 - .L_247)
.L_247:
        /*001c*/ 	.word	0x00000000
        /*0020*/ 	.short	0x0002
        /*0022*/ 	.short	0x0010
        /*0024*/ 	.byte	0x00, 0xf5, 0x21, 0x00


	//----- nvinfo : EIATTR_KPARAM_INFO
	.align		4
.L_248:
        /*0028*/ 	.byte	0x04, 0x17
        /*002a*/ 	.short	(.L_250 - .L_249)
.L_249:
        /*002c*/ 	.word	0x00000000
        /*0030*/ 	.short	0x0001
        /*0032*/ 	.short	0x0008
        /*0034*/ 	.byte	0x00, 0xf5, 0x21, 0x00


	//----- nvinfo : EIATTR_KPARAM_INFO
	.align		4
.L_250:
        /*0038*/ 	.byte	0x04, 0x17
        /*003a*/ 	.short	(.L_252 - .L_251)
.L_251:
        /*003c*/ 	.word	0x00000000
        /*0040*/ 	.short	0x0000
        /*0042*/ 	.short	0x0000
        /*0044*/ 	.byte	0x00, 0xf0, 0x11, 0x00


	//----- nvinfo : EIATTR_SPARSE_MMA_MASK
	.align		4
.L_252:
        /*0048*/ 	.byte	0x03, 0x50
        /*004a*/ 	.short	0x0000


	//----- nvinfo : EIATTR_MAXREG_COUNT
	.align		4
        /*004c*/ 	.byte	0x03, 0x1b
        /*004e*/ 	.short	0x00ff


	//----- nvinfo : EIATTR_MERCURY_ISA_VERSION
	.align		4
        /*0050*/ 	.byte	0x03, 0x5f
        /*0052*/ 	.short	0x0101


	//----- nvinfo : EIATTR_VRC_CTA_INIT_COUNT
	.align		4
        /*0054*/ 	.byte	0x02, 0x4a
	.zero		1
	.zero		1


	//----- nvinfo : EIATTR_EXIT_INSTR_OFFSETS
	.align		4
        /*0058*/ 	.byte	0x04, 0x1c
        /*005a*/ 	.short	(.L_254 - .L_253)


	//   ....[0]....
.L_253:
        /*005c*/ 	.word	0x00000090


	//   ....[1]....
        /*0060*/ 	.word	0x00000400


	//   ....[2]....
        /*0064*/ 	.word	0x00000650


	//----- nvinfo : EIATTR_CRS_STACK_SIZE
	.align		4
.L_254:
        /*0068*/ 	.byte	0x04, 0x1e
        /*006a*/ 	.short	(.L_256 - .L_255)
.L_255:
        /*006c*/ 	.word	0x00000000


	//----- nvinfo : EIATTR_CBANK_PARAM_SIZE
	.align		4
.L_256:
        /*0070*/ 	.byte	0x03, 0x19
        /*0072*/ 	.short	0x001c


	//----- nvinfo : EIATTR_PARAM_CBANK
	.align		4
        /*0074*/ 	.byte	0x04, 0x0a
        /*0076*/ 	.short	(.L_258 - .L_257)
	.align		4
.L_257:
        /*0078*/ 	.word	index@(.nv.constant0._Z16collectHistogramiPjPii)
        /*007c*/ 	.short	0x0380
        /*007e*/ 	.short	0x001c


	//----- nvinfo : EIATTR_SW_WAR
	.align		4
.L_258:
        /*0080*/ 	.byte	0x04, 0x36
        /*0082*/ 	.short	(.L_260 - .L_259)
.L_259:
        /*0084*/ 	.word	0x00000008
.L_260:


//--------------------- .nv.callgraph             --------------------------
	.section	.nv.callgraph,"",@"SHT_CUDA_CALLGRAPH"
	.align	4
	.sectionentsize	8
	.align		4
        /*0000*/ 	.word	0x00000000
	.align		4
        /*0004*/ 	.word	0xffffffff
	.align		4
        /*0008*/ 	.word	0x00000000
	.align		4
        /*000c*/ 	.word	0xfffffffe
	.align		4
        /*0010*/ 	.word	0x00000000
	.align		4
        /*0014*/ 	.word	0xfffffffd
	.align		4
        /*0018*/ 	.word	0x00000000
	.align		4
        /*001c*/ 	.word	0xfffffffc


//--------------------- .nv.constant4             --------------------------
	.section	.nv.constant4,"a",@progbits
	.align	8
	.align		8
.nv.constant4:
        /*0000*/ 	.dword	_ZN34_INTERNAL_31135c9b_4_k_cu_ef8575d24cuda3std3__45__cpo5beginE
	.align		8
        /*0008*/ 	.dword	_ZN34_INTERNAL_31135c9b_4_k_cu_ef8575d24cuda3std3__45__cpo3endE
	.align		8
        /*0010*/ 	.dword	_ZN34_INTERNAL_31135c9b_4_k_cu_ef8575d24cuda3std3__45__cpo6cbeginE
	.align		8
        /*0018*/ 	.dword	_ZN34_INTERNAL_31135c9b_4_k_cu_ef8575d24cuda3std3__45__cpo4cendE
	.align		8
        /*0020*/ 	.dword	_ZN34_INTERNAL_31135c9b_4_k_cu_ef8575d24cuda3std3__45__cpo6rbeginE
	.align		8
        /*0028*/ 	.dword	_ZN34_INTERNAL_31135c9b_4_k_cu_ef8575d24cuda3std3__45__cpo4rendE
	.align		8
        /*0030*/ 	.dword	_ZN34_INTERNAL_31135c9b_4_k_cu_ef8575d24cuda3std3__45__cpo7crbeginE
	.align		8
        /*0038*/ 	.dword	_ZN34_INTERNAL_31135c9b_4_k_cu_ef8575d24cuda3std3__45__cpo5crendE
	.align		8
        /*0040*/ 	.dword	_ZN34_INTERNAL_31135c9b_4_k_cu_ef8575d24cuda3std3__436_GLOBAL__N__31135c9b_4_k_cu_ef8575d26ignoreE
	.align		8
        /*0048*/ 	.dword	_ZN34_INTERNAL_31135c9b_4_k_cu_ef8575d24cuda3std3__419piecewise_constructE
	.align		8
        /*0050*/ 	.dword	_ZN34_INTERNAL_31135c9b_4_k_cu_ef8575d24cuda3std3__48in_placeE
	.align		8
        /*0058*/ 	.dword	_ZN34_INTERNAL_31135c9b_4_k_cu_ef8575d24cuda3std3__420unreachable_sentinelE
	.align		8
        /*0060*/ 	.dword	_ZN34_INTERNAL_31135c9b_4_k_cu_ef8575d24cuda3std3__47nulloptE
	.align		8
        /*0068*/ 	.dword	_ZN34_INTERNAL_31135c9b_4_k_cu_ef8575d24cuda3std3__48unexpectE
	.align		8
        /*0070*/ 	.dword	_ZN34_INTERNAL_31135c9b_4_k_cu_ef8575d24cuda3std6ranges3__45__cpo4swapE
	.align		8
        /*0078*/ 	.dword	_ZN34_INTERNAL_31135c9b_4_k_cu_ef8575d24cuda3std6ranges3__45__cpo9iter_moveE
	.align		8
        /*0080*/ 	.dword	_ZN34_INTERNAL_31135c9b_4_k_cu_ef8575d24cuda3std6ranges3__45__cpo5beginE
	.align		8
        /*0088*/ 	.dword	_ZN34_INTERNAL_31135c9b_4_k_cu_ef8575d24cuda3std6ranges3__45__cpo3endE
	.align		8
        /*0090*/ 	.dword	_ZN34_INTERNAL_31135c9b_4_k_cu_ef8575d24cuda3std6ranges3__45__cpo6cbeginE
	.align		8
        /*0098*/ 	.dword	_ZN34_INTERNAL_31135c9b_4_k_cu_ef8575d24cuda3std6ranges3__45__cpo4cendE
	.align		8
        /*00a0*/ 	.dword	_ZN34_INTERNAL_31135c9b_4_k_cu_ef8575d24cuda3std6ranges3__45__cpo7advanceE
	.align		8
        /*00a8*/ 	.dword	_ZN34_INTERNAL_31135c9b_4_k_cu_ef8575d24cuda3std6ranges3__45__cpo9iter_swapE
	.align		8
        /*00b0*/ 	.dword	_ZN34_INTERNAL_31135c9b_4_k_cu_ef8575d24cuda3std6ranges3__45__cpo4nextE
	.align		8
        /*00b8*/ 	.dword	_ZN34_INTERNAL_31135c9b_4_k_cu_ef8575d24cuda3std6ranges3__45__cpo4prevE
	.align		8
        /*00c0*/ 	.dword	_ZN34_INTERNAL_31135c9b_4_k_cu_ef8575d24cuda3std6ranges3__45__cpo4dataE
	.align		8
        /*00c8*/ 	.dword	_ZN34_INTERNAL_31135c9b_4_k_cu_ef8575d24cuda3std6ranges3__45__cpo5cdataE
	.align		8
        /*00d0*/ 	.dword	_ZN34_INTERNAL_31135c9b_4_k_cu_ef8575d24cuda3std6ranges3__45__cpo4sizeE
	.align		8
        /*00d8*/ 	.dword	_ZN34_INTERNAL_31135c9b_4_k_cu_ef8575d24cuda3std6ranges3__45__cpo5ssizeE
	.align		8
        /*00e0*/ 	.dword	_ZN34_INTERNAL_31135c9b_4_k_cu_ef8575d24cuda3std6ranges3__45__cpo8distanceE
	.align		8
        /*00e8*/ 	.dword	_ZN34_INTERNAL_31135c9b_4_k_cu_ef8575d26thrust24THRUST_300001_SM_1000_NS8cuda_cub3parE
	.align		8
        /*00f0*/ 	.dword	_ZN34_INTERNAL_31135c9b_4_k_cu_ef8575d26thrust24THRUST_300001_SM_1000_NS8cuda_cub10par_nosyncE
	.align		8
        /*00f8*/ 	.dword	_ZN34_INTERNAL_31135c9b_4_k_cu_ef8575d26thrust24THRUST_300001_SM_1000_NS6system6detail10sequential3seqE
	.align		8
        /*0100*/ 	.dword	_ZN34_INTERNAL_31135c9b_4_k_cu_ef8575d26thrust24THRUST_300001_SM_1000_NS6system3cpp3parE
	.align		8
        /*0108*/ 	.dword	_ZN34_INTERNAL_31135c9b_4_k_cu_ef8575d26thrust24THRUST_300001_SM_1000_NS12placeholders2_1E
	.align		8
        /*0110*/ 	.dword	_ZN34_INTERNAL_31135c9b_4_k_cu_ef8575d26thrust24THRUST_300001_SM_1000_NS12placeholders2_2E
	.align		8
        /*0118*/ 	.dword	_ZN34_INTERNAL_31135c9b_4_k_cu_ef8575d26thrust24THRUST_300001_SM_1000_NS12placeholders2_3E
	.align		8
        /*0120*/ 	.dword	_ZN34_INTERNAL_31135c9b_4_k_cu_ef8575d26thrust24THRUST_300001_SM_1000_NS12placeholders2_4E
	.align		8
        /*0128*/ 	.dword	_ZN34_INTERNAL_31135c9b_4_k_cu_ef8575d26thrust24THRUST_300001_SM_1000_NS12placeholders2_5E
	.align		8
        /*0130*/ 	.dword	_ZN34_INTERNAL_31135c9b_4_k_cu_ef8575d26thrust24THRUST_300001_SM_1000_NS12placeholders2_6E
	.align		8
        /*0138*/ 	.dword	_ZN34_INTERNAL_31135c9b_4_k_cu_ef8575d26thrust24THRUST_300001_SM_1000_NS12placeholders2_7E
	.align		8
        /*0140*/ 	.dword	_ZN34_INTERNAL_31135c9b_4_k_cu_ef8575d26thrust24THRUST_300001_SM_1000_NS12placeholders2_8E
	.align		8
        /*0148*/ 	.dword	_ZN34_INTERNAL_31135c9b_4_k_cu_ef8575d26thrust24THRUST_300001_SM_1000_NS12placeholders2_9E
	.align		8
        /*0150*/ 	.dword	_ZN34_INTERNAL_31135c9b_4_k_cu_ef8575d26thrust24THRUST_300001_SM_1000_NS12placeholders3_10E
	.align		8
        /*0158*/ 	.dword	_ZN34_INTERNAL_31135c9b_4_k_cu_ef8575d26thrust24THRUST_300001_SM_1000_NS3seqE
	.align		8
        /*0160*/ 	.dword	_ZN34_INTERNAL_31135c9b_4_k_cu_ef8575d26thrust24THRUST_300001_SM_1000_NS6deviceE


//--------------------- .text._ZN3cub18CUB_300001_SM_10006detail6select23DeviceSelectSweepKernelINS2_10policy_hubIjNS0_8NullTypeEiLb0ELNS0_10SelectImplE0EE10Policy1000EPjPS5_S9_PlNS0_13ScanTileStateIiLb1EEE17belongsToPivotBinS5_iNS2_19streaming_context_tIlLb1EEELS6_0EEEvT0_T1_T2_T3_T4_T5_T6_T7_iT8_NS1_7vsmem_tE --------------------------
	.section	.text._ZN3cub18CUB_300001_SM_10006detail6select23DeviceSelectSweepKernelINS2_10policy_hubIjNS0_8NullTypeEiLb0ELNS0_10SelectImplE0EE10Policy1000EPjPS5_S9_PlNS0_13ScanTileStateIiLb1EEE17belongsToPivotBinS5_iNS2_19streaming_context_tIlLb1EEELS6_0EEEvT0_T1_T2_T3_T4_T5_T6_T7_iT8_NS1_7vsmem_tE,"ax",@progbits
	.align	128
        .global         _ZN3cub18CUB_300001_SM_10006detail6select23DeviceSelectSweepKernelINS2_10policy_hubIjNS0_8NullTypeEiLb0ELNS0_10SelectImplE0EE10Policy1000EPjPS5_S9_PlNS0_13ScanTileStateIiLb1EEE17belongsToPivotBinS5_iNS2_19streaming_context_tIlLb1EEELS6_0EEEvT0_T1_T2_T3_T4_T5_T6_T7_iT8_NS1_7vsmem_tE
        .type           _ZN3cub18CUB_300001_SM_10006detail6select23DeviceSelectSweepKernelINS2_10policy_hubIjNS0_8NullTypeEiLb0ELNS0_10SelectImplE0EE10Policy1000EPjPS5_S9_PlNS0_13ScanTileStateIiLb1EEE17belongsToPivotBinS5_iNS2_19streaming_context_tIlLb1EEELS6_0EEEvT0_T1_T2_T3_T4_T5_T6_T7_iT8_NS1_7vsmem_tE,@function
        .size           _ZN3cub18CUB_300001_SM_10006detail6select23DeviceSelectSweepKernelINS2_10policy_hubIjNS0_8NullTypeEiLb0ELNS0_10SelectImplE0EE10Policy1000EPjPS5_S9_PlNS0_13ScanTileStateIiLb1EEE17belongsToPivotBinS5_iNS2_19streaming_context_tIlLb1EEELS6_0EEEvT0_T1_T2_T3_T4_T5_T6_T7_iT8_NS1_7vsmem_tE,(.L_x_500 - _ZN3cub18CUB_300001_SM_10006detail6select23DeviceSelectSweepKernelINS2_10policy_hubIjNS0_8NullTypeEiLb0ELNS0_10SelectImplE0EE10Policy1000EPjPS5_S9_PlNS0_13ScanTileStateIiLb1EEE17belongsToPivotBinS5_iNS2_19streaming_context_tIlLb1EEELS6_0EEEvT0_T1_T2_T3_T4_T5_T6_T7_iT8_NS1_7vsmem_tE)
        .other          _ZN3cub18CUB_300001_SM_10006detail6select23DeviceSelectSweepKernelINS2_10policy_hubIjNS0_8NullTypeEiLb0ELNS0_10SelectImplE0EE10Policy1000EPjPS5_S9_PlNS0_13ScanTileStateIiLb1EEE17belongsToPivotBinS5_iNS2_19streaming_context_tIlLb1EEELS6_0EEEvT0_T1_T2_T3_T4_T5_T6_T7_iT8_NS1_7vsmem_tE,@"STO_CUDA_ENTRY STV_DEFAULT"
_ZN3cub18CUB_300001_SM_10006detail6select23DeviceSelectSweepKernelINS2_10policy_hubIjNS0_8NullTypeEiLb0ELNS0_10SelectImplE0EE10Policy1000EPjPS5_S9_PlNS0_13ScanTileStateIiLb1EEE17belongsToPivotBinS5_iNS2_19streaming_context_tIlLb1EEELS6_0EEEvT0_T1_T2_T3_T4_T5_T6_T7_iT8_NS1_7vsmem_tE:
.text._ZN3cub18CUB_300001_SM_10006detail6select23DeviceSelectSweepKernelINS2_10policy_hubIjNS0_8NullTypeEiLb0ELNS0_10SelectImplE0EE10Policy1000EPjPS5_S9_PlNS0_13ScanTileStateIiLb1EEE17belongsToPivotBinS5_iNS2_19streaming_context_tIlLb1EEELS6_0EEEvT0_T1_T2_T3_T4_T5_T6_T7_iT8_NS1_7vsmem_tE:
[----:B------:R-:W-:Y:S08]  /*0000*/  LDC R1, c[0x0][0x37c] ;  /* 0x0000df00ff017b82 */ /* 0x000ff00000000800 */
[----:B------:R-:W-:Y:S01]  /*0010*/  S2UR UR9, SR_CTAID.X ;  /* 0x00000000000979c3 */ /* 0x000fe20000002500 */
[----:B------:R-:W0:Y:S01]  /*0020*/  LDCU UR4, c[0x0][0x374] ;  /* 0x00006e80ff0477ac */ /* 0x000e220008000800 */
[----:B------:R-:W1:Y:S06]  /*0030*/  LDCU UR5, c[0x0][0x3b8] ;  /* 0x00007700ff0577ac */ /* 0x000e6c0008000800 */
[----:B------:R-:W0:Y:S01]  /*0040*/  S2UR UR10, SR_CTAID.Y ;  /* 0x00000000000a79c3 */ /* 0x000e220000002600 */
[----:B------:R-:W2:Y:S01]  /*0050*/  LDCU.64 UR18, c[0x0][0x358] ;  /* 0x00006b00ff1277ac */ /* 0x000ea20008000a00 */
[----:B-1----:R-:W-:-:S02]  /*0060*/  UIADD3 UR5, UPT, UPT, UR5, -0x1, URZ ;  /* 0xffffffff05057890 */ /* 0x002fc4000fffe0ff */
[----:B0-----:R-:W-:-:S04]  /*0070*/  UIMAD UR4, UR9, UR4, UR10 ;  /* 0x00000004090472a4 */ /* 0x001fc8000f8e020a */
[----:B------:R-:W-:Y:S02]  /*0080*/  UISETP.GE.AND UP0, UPT, UR4, UR5, UPT ;  /* 0x000000050400728c */ /* 0x000fe4000bf06270 */
[----:B------:R-:W-:Y:S01]  /*0090*/  IMAD.U32 R36, RZ, RZ, UR4 ;  /* 0x00000004ff247e24 */ /* 0x000fe2000f8e00ff */
[----:B------:R-:W-:-:S06]  /*00a0*/  UIMAD UR8, UR4, 0x1680, URZ ;  /* 0x00001680040878a4 */ /* 0x000fcc000f8e02ff */
[----:B--2---:R-:W-:Y:S06]  /*00b0*/  BRA.U UP0, `(.L_x_0) ;  /* 0x0000005d00207547 */ /* 0x004fec000b800000 */
[----:B------:R-:W0:Y:S01]  /*00c0*/  LDCU UR5, c[0x0][0x3a8] ;  /* 0x00007500ff0577ac */ /* 0x000e220008000800 */
[----:B------:R-:W-:Y:S01]  /*00d0*/  ISETP.NE.AND P0, PT, R36, RZ, PT ;  /* 0x000000ff2400720c */ /* 0x000fe20003f05270 */
[----:B0-----:R-:W-:-:S04]  /*00e0*/  UIADD3 UR5, UPT, UPT, -UR5, URZ, URZ ;  /* 0x000000ff05057290 */ /* 0x001fc8000fffe1ff */
[----:B------:R-:W-:-:S08]  /*00f0*/  ULEA UR5, UR5, 0x20, 0x3 ;  /* 0x0000002005057891 */ /* 0x000fd0000f8e18ff */
[----:B------:R-:W-:Y:S05]  /*0100*/  @P0 BRA `(.L_x_1) ;  /* 0x0000002800440947 */ /* 0x000fea0003800000 */
[----:B------:R-:W0:Y:S01]  /*0110*/  S2R R0, SR_TID.X ;  /* 0x0000000000007919 */ /* 0x000e220000002100 */
[----:B------:R-:W1:Y:S01]  /*0120*/  LDC.64 R4, c[0x0][0x3d0] ;  /* 0x0000f400ff047b82 */ /* 0x000e620000000a00 */
[----:B------:R-:W2:Y:S01]  /*0130*/  LDCU.U8 UR17, c[0x0][0x3c0] ;  /* 0x00007800ff1177ac */ /* 0x000ea20008000000 */
[----:B------:R-:W3:Y:S01]  /*0140*/  LDCU.64 UR6, c[0x0][0x380] ;  /* 0x00007000ff0677ac */ /* 0x000ee20008000a00 */
[----:B------:R-:W4:Y:S01]  /*0150*/  S2R R49, SR_LANEID ;  /* 0x0000000000317919 */ /* 0x000f220000000000 */
[----:B------:R-:W-:Y:S01]  /*0160*/  UMOV UR4, 0x400 ;  /* 0x0000040000047882 */ /* 0x000fe20000000000 */
[----:B------:R-:W5:Y:S01]  /*0170*/  LDCU UR21, c[0x0][0x3ac] ;  /* 0x00007580ff1577ac */ /* 0x000f620008000800 */
[----:B--2---:R-:W-:Y:S02]  /*0180*/  ISETP.NE.AND P0, PT, RZ, UR17, PT ;  /* 0x00000011ff007c0c */ /* 0x004fe4000bf05270 */
[C---:B0-----:R-:W-:Y:S02]  /*0190*/  LOP3.LUT R2, R0.reuse, 0x1f, RZ, 0xc0, !PT ;  /* 0x0000001f00027812 */ /* 0x041fe400078ec0ff */
[----:B------:R-:W-:-:S05]  /*01a0*/  LOP3.LUT R3, R0, 0x3e0, RZ, 0xc0, !PT ;  /* 0x000003e000037812 */ /* 0x000fca00078ec0ff */
[----:B------:R-:W-:Y:S01]  /*01b0*/  IMAD R2, R3, 0xf, R2 ;  /* 0x0000000f03027824 */ /* 0x000fe200078e0202 */
[----:B-1----:R-:W-:Y:S02]  /*01c0*/  SEL R3, R4, RZ, !P0 ;  /* 0x000000ff04037207 */ /* 0x002fe40004000000 */
[----:B------:R-:W-:Y:S02]  /*01d0*/  SEL R4, R5, RZ, !P0 ;  /* 0x000000ff05047207 */ /* 0x000fe40004000000 */
[----:B------:R-:W-:-:S04]  /*01e0*/  IADD3 R3, P0, P1, R2, UR8, R3 ;  /* 0x0000000802037c10 */ /* 0x000fc8000f91e003 */
[----:B------:R-:W-:Y:S02]  /*01f0*/  IADD3.X R4, PT, PT, RZ, R4, RZ, P0, P1 ;  /* 0x00000004ff047210 */ /* 0x000fe400007e24ff */
[----:B---3--:R-:W-:-:S04]  /*0200*/  LEA R2, P0, R3, UR6, 0x2 ;  /* 0x0000000603027c11 */ /* 0x008fc8000f8010ff */
[----:B------:R-:W-:-:S05]  /*0210*/  LEA.HI.X R3, R3, UR7, R4, 0x2, P0 ;  /* 0x0000000703037c11 */ /* 0x000fca00080f1404 */
[----:B------:R-:W2:Y:S04]  /*0220*/  LDG.E R4, desc[UR18][R2.64] ;  /* 0x0000001202047981 */ /* 0x000ea8000c1e1900 */
[----:B------:R-:W3:Y:S04]  /*0230*/  LDG.E R5, desc[UR18][R2.64+0x80] ;  /* 0x0000801202057981 */ /* 0x000ee8000c1e1900 */
[----:B------:R-:W5:Y:S04]  /*0240*/  LDG.E R6, desc[UR18][R2.64+0x100] ;  /* 0x0001001202067981 */ /* 0x000f68000c1e1900 */
        /* <DEDUP_REMOVED lines=11> */
[----:B------:R-:W5:Y:S01]  /*0300*/  LDG.E R19, desc[UR18][R2.64+0x700] ;  /* 0x0007001202137981 */ /* 0x000f62000c1e1900 */
[----:B------:R-:W0:Y:S01]  /*0310*/  S2UR UR6, SR_CgaCtaId ;  /* 0x00000000000679c3 */ /* 0x000e220000008800 */
[----:B------:R-:W-:Y:S01]  /*0320*/  SHF.R.U32.HI R52, RZ, 0x5, R0 ;  /* 0x00000005ff347819 */ /* 0x000fe20000011600 */
[----:B------:R-:W-:Y:S04]  /*0330*/  BSSY.RECONVERGENT B0, `(.L_x_2) ;  /* 0x00000e4000007945 */ /* 0x000fe80003800200 */
[----:B----4-:R-:W-:Y:S01]  /*0340*/  IMAD R12, R52, 0x1e0, R49 ;  /* 0x000001e0340c7824 */ /* 0x010fe200078e0231 */
[----:B0-----:R-:W-:-:S06]  /*0350*/  ULEA UR4, UR6, UR4, 0x18 ;  /* 0x0000000406047291 */ /* 0x001fcc000f8ec0ff */
[----:B------:R-:W-:-:S05]  /*0360*/  LEA R20, R12, UR4, 0x2 ;  /* 0x000000040c147c11 */ /* 0x000fca000f8e10ff */
[----:B------:R-:W-:Y:S01]  /*0370*/  IMAD R12, R49, 0x38, R20 ;  /* 0x00000038310c7824 */ /* 0x000fe200078e0214 */
[----:B--2---:R-:W-:Y:S04]  /*0380*/  STS [R20], R4 ;  /* 0x0000000414007388 */ /* 0x004fe80000000800 */
[----:B---3--:R-:W-:Y:S04]  /*0390*/  STS [R20+0x80], R5 ;  /* 0x0000800514007388 */ /* 0x008fe80000000800 */
[----:B-----5:R-:W-:Y:S04]  /*03a0*/  STS [R20+0x100], R6 ;  /* 0x0001000614007388 */ /* 0x020fe80000000800 */
[----:B------:R-:W-:Y:S04]  /*03b0*/  STS [R20+0x180], R7 ;  /* 0x0001800714007388 */ /* 0x000fe80000000800 */
[----:B------:R-:W-:Y:S04]  /*03c0*/  STS [R20+0x200], R8 ;  /* 0x0002000814007388 */ /* 0x000fe80000000800 */
[----:B------:R-:W-:Y:S04]  /*03d0*/  STS [R20+0x280], R9 ;  /* 0x0002800914007388 */ /* 0x000fe80000000800 */
[----:B------:R-:W-:Y:S04]  /*03e0*/  STS [R20+0x300], R10 ;  /* 0x0003000a14007388 */ /* 0x000fe80000000800 */
[----:B------:R-:W-:Y:S04]  /*03f0*/  STS [R20+0x380], R11 ;  /* 0x0003800b14007388 */ /* 0x000fe80000000800 */
[----:B------:R-:W-:Y:S04]  /*0400*/  STS [R20+0x400], R13 ;  /* 0x0004000d14007388 */ /* 0x000fe80000000800 */
[----:B------:R0:W-:Y:S04]  /*0410*/  STS [R20+0x480], R14 ;  /* 0x0004800e14007388 */ /* 0x0001e80000000800 */
[----:B------:R-:W-:Y:S04]  /*0420*/  STS [R20+0x500], R15 ;  /* 0x0005000f14007388 */ /* 0x000fe80000000800 */
[----:B------:R-:W-:Y:S01]  /*0430*/  STS [R20+0x580], R16 ;  /* 0x0005801014007388 */ /* 0x000fe20000000800 */
[----:B0-----:R-:W-:-:S03]  /*0440*/  IMAD.MOV.U32 R14, RZ, RZ, 0x2 ;  /* 0x00000002ff0e7424 */ /* 0x001fc600078e00ff */
[----:B------:R-:W-:Y:S04]  /*0450*/  STS [R20+0x600], R17 ;  /* 0x0006001114007388 */ /* 0x000fe80000000800 */
[----:B------:R-:W-:Y:S04]  /*0460*/  STS [R20+0x680], R18 ;  /* 0x0006801214007388 */ /* 0x000fe80000000800 */
[----:B------:R-:W-:Y:S01]  /*0470*/  STS [R20+0x700], R19 ;  /* 0x0007001314007388 */ /* 0x000fe20000000800 */
[----:B------:R-:W-:-:S03]  /*0480*/  NOP ;  /* 0x0000000000007918 */ /* 0x000fc60000000000 */
[----:B------:R-:W0:Y:S04]  /*0490*/  LDS R48, [R12] ;  /* 0x000000000c307984 */ /* 0x000e280000000800 */
[----:B------:R-:W1:Y:S04]  /*04a0*/  LDS R2, [R12+0x4] ;  /* 0x000004000c027984 */ /* 0x000e680000000800 */
[----:B------:R-:W2:Y:S04]  /*04b0*/  LDS R3, [R12+0x8] ;  /* 0x000008000c037984 */ /* 0x000ea80000000800 */
[----:B------:R-:W3:Y:S04]  /*04c0*/  LDS R4, [R12+0xc] ;  /* 0x00000c000c047984 */ /* 0x000ee80000000800 */
[----:B------:R-:W4:Y:S04]  /*04d0*/  LDS R5, [R12+0x10] ;  /* 0x000010000c057984 */ /* 0x000f280000000800 */
[----:B------:R-:W5:Y:S04]  /*04e0*/  LDS R6, [R12+0x14] ;  /* 0x000014000c067984 */ /* 0x000f680000000800 */
[----:B------:R-:W5:Y:S04]  /*04f0*/  LDS R8, [R12+0x18] ;  /* 0x000018000c087984 */ /* 0x000f680000000800 */
[----:B------:R-:W5:Y:S04]  /*0500*/  LDS R10, [R12+0x1c] ;  /* 0x00001c000c0a7984 */ /* 0x000f680000000800 */
[----:B------:R-:W5:Y:S04]  /*0510*/  LDS R21, [R12+0x20] ;  /* 0x000020000c157984 */ /* 0x000f680000000800 */
[----:B------:R-:W5:Y:S01]  /*0520*/  LDS R23, [R12+0x24] ;  /* 0x000024000c177984 */ /* 0x000f620000000800 */
[----:B0-----:R-:W-:-:S03]  /*0530*/  SHF.R.U32.HI R7, RZ, UR5, R48 ;  /* 0x00000005ff077c19 */ /* 0x001fc60008011630 */
[----:B------:R-:W0:Y:S01]  /*0540*/  LDS R25, [R12+0x28] ;  /* 0x000028000c197984 */ /* 0x000e220000000800 */
[----:B-1----:R-:W-:-:S03]  /*0550*/  SHF.R.U32.HI R9, RZ, UR5, R2 ;  /* 0x00000005ff097c19 */ /* 0x002fc60008011602 */
[----:B------:R-:W1:Y:S01]  /*0560*/  LDS R28, [R12+0x2c] ;  /* 0x00002c000c1c7984 */ /* 0x000e620000000800 */
[----:B------:R-:W-:Y:S02]  /*0570*/  LOP3.LUT R7, R7, 0xff, RZ, 0xc0, !PT ;  /* 0x000000ff07077812 */ /* 0x000fe400078ec0ff */
[----:B------:R-:W-:Y:S01]  /*0580*/  LOP3.LUT R9, R9, 0xff, RZ, 0xc0, !PT ;  /* 0x000000ff09097812 */ /* 0x000fe200078ec0ff */
[----:B------:R-:W1:Y:S01]  /*0590*/  LDS R31, [R12+0x30] ;  /* 0x000030000c1f7984 */ /* 0x000e620000000800 */
[----:B--2---:R-:W-:Y:S02]  /*05a0*/  SHF.R.U32.HI R11, RZ, UR5, R3 ;  /* 0x00000005ff0b7c19 */ /* 0x004fe40008011603 */
[----:B------:R-:W-:Y:S01]  /*05b0*/  ISETP.NE.AND P0, PT, R7, UR21, PT ;  /* 0x0000001507007c0c */ /* 0x000fe2000bf05270 */
[----:B------:R-:W2:Y:S01]  /*05c0*/  LDS R36, [R12+0x34] ;  /* 0x000034000c247984 */ /* 0x000ea20000000800 */
[----:B------:R-:W-:Y:S02]  /*05d0*/  ISETP.NE.AND P4, PT, R9, UR21, PT ;  /* 0x0000001509007c0c */ /* 0x000fe4000bf85270 */
[----:B------:R-:W-:Y:S01]  /*05e0*/  LOP3.LUT R11, R11, 0xff, RZ, 0xc0, !PT ;  /* 0x000000ff0b0b7812 */ /* 0x000fe200078ec0ff */
[----:B------:R-:W2:Y:S01]  /*05f0*/  LDS R39, [R12+0x38] ;  /* 0x000038000c277984 */ /* 0x000ea20000000800 */
[----:B---3--:R-:W-:-:S02]  /*0600*/  SHF.R.U32.HI R22, RZ, UR5, R4 ;  /* 0x00000005ff167c19 */ /* 0x008fc40008011604 */
[----:B------:R-:W-:Y:S02]  /*0610*/  ISETP.NE.AND P1, PT, R11, UR21, PT ;  /* 0x000000150b007c0c */ /* 0x000fe4000bf25270 */
[----:B------:R-:W-:Y:S02]  /*0620*/  LOP3.LUT R22, R22, 0xff, RZ, 0xc0, !PT ;  /* 0x000000ff16167812 */ /* 0x000fe400078ec0ff */
[----:B----4-:R-:W-:Y:S01]  /*0630*/  SHF.R.U32.HI R24, RZ, UR5, R5 ;  /* 0x00000005ff187c19 */ /* 0x010fe20008011605 */
[----:B------:R-:W-:Y:S01]  /*0640*/  @P0 IMAD.MOV R14, RZ, RZ, 0x1 ;  /* 0x00000001ff0e0424 */ /* 0x000fe200078e02ff */
[----:B------:R-:W-:Y:S02]  /*0650*/  SEL R20, RZ, 0x1, P0 ;  /* 0x00000001ff147807 */ /* 0x000fe40000000000 */
[----:B------:R-:W-:Y:S02]  /*0660*/  ISETP.NE.AND P3, PT, R22, UR21, PT ;  /* 0x0000001516007c0c */ /* 0x000fe4000bf65270 */
[----:B------:R-:W-:Y:S01]  /*0670*/  LOP3.LUT R24, R24, 0xff, RZ, 0xc0, !PT ;  /* 0x000000ff18187812 */ /* 0x000fe200078ec0ff */
[----:B------:R-:W-:Y:S01]  /*0680*/  @P4 IMAD.MOV R14, RZ, RZ, R20 ;  /* 0x000000ffff0e4224 */ /* 0x000fe200078e0214 */
[----:B-----5:R-:W-:Y:S01]  /*0690*/  SHF.R.U32.HI R26, RZ, UR5, R6 ;  /* 0x00000005ff1a7c19 */ /* 0x020fe20008011606 */
[----:B------:R-:W-:Y:S01]  /*06a0*/  VIADD R29, R20, 0x1 ;  /* 0x00000001141d7836 */ /* 0x000fe20000000000 */
[----:B------:R-:W-:Y:S01]  /*06b0*/  ISETP.NE.AND P2, PT, R24, UR21, PT ;  /* 0x0000001518007c0c */ /* 0x000fe2000bf45270 */
[----:B------:R-:W-:Y:S01]  /*06c0*/  VIADD R15, R14, 0x1 ;  /* 0x000000010e0f7836 */ /* 0x000fe20000000000 */
[----:B------:R-:W-:Y:S01]  /*06d0*/  LOP3.LUT R26, R26, 0xff, RZ, 0xc0, !PT ;  /* 0x000000ff1a1a7812 */ /* 0x000fe200078ec0ff */
[----:B------:R-:W-:Y:S01]  /*06e0*/  @P1 IMAD.MOV R15, RZ, RZ, R14 ;  /* 0x000000ffff0f1224 */ /* 0x000fe200078e020e */
[----:B------:R-:W-:Y:S01]  /*06f0*/  SHF.R.U32.HI R27, RZ, UR5, R8 ;  /* 0x00000005ff1b7c19 */ /* 0x000fe20008011608 */
[----:B------:R-:W-:Y:S01]  /*0700*/  @P4 IMAD.MOV R29, RZ, RZ, R20 ;  /* 0x000000ffff1d4224 */ /* 0x000fe200078e0214 */
[----:B------:R-:W-:Y:S01]  /*0710*/  ISETP.NE.AND P6, PT, R26, UR21, PT ;  /* 0x000000151a007c0c */ /* 0x000fe2000bfc5270 */
[----:B------:R-:W-:Y:S01]  /*0720*/  VIADD R14, R15, 0x1 ;  /* 0x000000010f0e7836 */ /* 0x000fe20000000000 */
[----:B------:R-:W-:Y:S01]  /*0730*/  LOP3.LUT R27, R27, 0xff, RZ, 0xc0, !PT ;  /* 0x000000ff1b1b7812 */ /* 0x000fe200078ec0ff */
[----:B------:R-:W-:Y:S01]  /*0740*/  @P3 IMAD.MOV R14, RZ, RZ, R15 ;  /* 0x000000ffff0e3224 */ /* 0x000fe200078e020f */
[----:B------:R-:W-:Y:S01]  /*0750*/  SHF.R.U32.HI R30, RZ, UR5, R10 ;  /* 0x00000005ff1e7c19 */ /* 0x000fe2000801160a */
[----:B------:R-:W-:Y:S01]  /*0760*/  VIADD R32, R29, 0x1 ;  /* 0x000000011d207836 */ /* 0x000fe20000000000 */
[----:B------:R-:W-:Y:S01]  /*0770*/  ISETP.NE.AND P5, PT, R27, UR21, PT ;  /* 0x000000151b007c0c */ /* 0x000fe2000bfa5270 */
[----:B------:R-:W-:Y:S01]  /*0780*/  VIADD R15, R14, 0x1 ;  /* 0x000000010e0f7836 */ /* 0x000fe20000000000 */
[----:B------:R-:W-:Y:S01]  /*0790*/  LOP3.LUT R30, R30, 0xff, RZ, 0xc0, !PT ;  /* 0x000000ff1e1e7812 */ /* 0x000fe200078ec0ff */
[----:B------:R-:W-:Y:S01]  /*07a0*/  @P2 IMAD.MOV R15, RZ, RZ, R14 ;  /* 0x000000ffff0f2224 */ /* 0x000fe200078e020e */
[----:B------:R-:W-:Y:S01]  /*07b0*/  SHF.R.U32.HI R33, RZ, UR5, R21 ;  /* 0x00000005ff217c19 */ /* 0x000fe20008011615 */
[----:B------:R-:W-:Y:S01]  /*07c0*/  @P1 IMAD.MOV R32, RZ, RZ, R29 ;  /* 0x000000ffff201224 */ /* 0x000fe200078e021d */
[----:B------:R-:W-:Y:S01]  /*07d0*/  P2R R13, PR, RZ, 0x1 ;  /* 0x00000001ff0d7803 */ /* 0x000fe20000000000 */
[----:B------:R-:W-:Y:S01]  /*07e0*/  VIADD R14, R15, 0x1 ;  /* 0x000000010f0e7836 */ /* 0x000fe20000000000 */
[----:B------:R-:W-:Y:S01]  /*07f0*/  ISETP.NE.AND P0, PT, R30, UR21, PT ;  /* 0x000000151e007c0c */ /* 0x000fe2000bf05270 */
[----:B------:R-:W-:Y:S01]  /*0800*/  @P6 IMAD.MOV R14, RZ, RZ, R15 ;  /* 0x000000ffff0e6224 */ /* 0x000fe200078e020f */
[----:B------:R-:W-:Y:S01]  /*0810*/  LOP3.LUT R33, R33, 0xff, RZ, 0xc0, !PT ;  /* 0x000000ff21217812 */ /* 0x000fe200078ec0ff */
[----:B------:R-:W-:Y:S01]  /*0820*/  VIADD R34, R32, 0x1 ;  /* 0x0000000120227836 */ /* 0x000fe20000000000 */
[----:B------:R-:W-:Y:S01]  /*0830*/  SHF.R.U32.HI R35, RZ, UR5, R23 ;  /* 0x00000005ff237c19 */ /* 0x000fe20008011617 */
[----:B------:R-:W-:Y:S01]  /*0840*/  VIADD R15, R14, 0x1 ;  /* 0x000000010e0f7836 */ /* 0x000fe20000000000 */
[----:B------:R-:W-:Y:S01]  /*0850*/  ISETP.NE.AND P1, PT, R33, UR21, PT ;  /* 0x0000001521007c0c */ /* 0x000fe2000bf25270 */
[----:B------:R-:W-:Y:S01]  /*0860*/  @P5 IMAD.MOV R15, RZ, RZ, R14 ;  /* 0x000000ffff0f5224 */ /* 0x000fe200078e020e */
[----:B------:R-:W-:Y:S01]  /*0870*/  LOP3.LUT R35, R35, 0xff, RZ, 0xc0, !PT ;  /* 0x000000ff23237812 */ /* 0x000fe200078ec0ff */
[----:B------:R-:W-:Y:S01]  /*0880*/  @P3 IMAD.MOV R34, RZ, RZ, R32 ;  /* 0x000000ffff223224 */ /* 0x000fe200078e0220 */
[----:B0-----:R-:W-:Y:S01]  /*0890*/  SHF.R.U32.HI R38, RZ, UR5, R25 ;  /* 0x00000005ff267c19 */ /* 0x001fe20008011619 */
[----:B------:R-:W-:Y:S01]  /*08a0*/  VIADD R17, R15, 0x1 ;  /* 0x000000010f117836 */ /* 0x000fe20000000000 */
[----:B------:R-:W-:Y:S01]  /*08b0*/  ISETP.NE.AND P4, PT, R35, UR21, PT ;  /* 0x0000001523007c0c */ /* 0x000fe2000bf85270 */
[----:B------:R-:W-:Y:S01]  /*08c0*/  @P0 IMAD.MOV R17, RZ, RZ, R15 ;  /* 0x000000ffff110224 */ /* 0x000fe200078e020f */
[----:B------:R-:W-:Y:S01]  /*08d0*/  LOP3.LUT R38, R38, 0xff, RZ, 0xc0, !PT ;  /* 0x000000ff26267812 */ /* 0x000fe200078ec0ff */
[----:B------:R-:W-:Y:S01]  /*08e0*/  VIADD R37, R34, 0x1 ;  /* 0x0000000122257836 */ /* 0x000fe20000000000 */
[----:B-1----:R-:W-:Y:S01]  /*08f0*/  SHF.R.U32.HI R40, RZ, UR5, R28 ;  /* 0x00000005ff287c19 */ /* 0x002fe2000801161c */
[----:B------:R-:W-:Y:S01]  /*0900*/  @P2 IMAD.MOV R37, RZ, RZ, R34 ;  /* 0x000000ffff252224 */ /* 0x000fe200078e0222 */
[----:B------:R-:W-:Y:S01]  /*0910*/  ISETP.NE.AND P2, PT, R38, UR21, PT ;  /* 0x0000001526007c0c */ /* 0x000fe2000bf45270 */
[----:B------:R-:W-:Y:S01]  /*0920*/  VIADD R14, R17, 0x1 ;  /* 0x00000001110e7836 */ /* 0x000fe20000000000 */
[----:B------:R-:W-:Y:S01]  /*0930*/  LOP3.LUT R40, R40, 0xff, RZ, 0xc0, !PT ;  /* 0x000000ff28287812 */ /* 0x000fe200078ec0ff */
[----:B------:R-:W-:Y:S01]  /*0940*/  @P1 IMAD.MOV R14, RZ, RZ, R17 ;  /* 0x000000ffff0e1224 */ /* 0x000fe200078e0211 */
[----:B------:R-:W-:Y:S01]  /*0950*/  SHF.R.U32.HI R41, RZ, UR5, R31 ;  /* 0x00000005ff297c19 */ /* 0x000fe2000801161f */
[----:B------:R-:W-:Y:S01]  /*0960*/  VIADD R44, R37, 0x1 ;  /* 0x00000001252c7836 */ /* 0x000fe20000000000 */
[----:B------:R-:W-:Y:S01]  /*0970*/  BAR.SYNC.DEFER_BLOCKING 0x0 ;  /* 0x0000000000007b1d */ /* 0x000fe20000010000 */
[----:B------:R-:W-:Y:S01]  /*0980*/  ISETP.NE.AND P3, PT, R40, UR21, PT ;  /* 0x0000001528007c0c */ /* 0x000fe2000bf65270 */
[----:B------:R-:W-:Y:S01]  /*0990*/  VIADD R15, R14, 0x1 ;  /* 0x000000010e0f7836 */ /* 0x000fe20000000000 */
[----:B------:R-:W-:Y:S01]  /*09a0*/  LOP3.LUT R41, R41, 0xff, RZ, 0xc0, !PT ;  /* 0x000000ff29297812 */ /* 0x000fe200078ec0ff */
[----:B------:R-:W-:Y:S01]  /*09b0*/  @P4 IMAD.MOV R15, RZ, RZ, R14 ;  /* 0x000000ffff0f4224 */ /* 0x000fe200078e020e */
[----:B--2---:R-:W-:-:S02]  /*09c0*/  SHF.R.U32.HI R42, RZ, UR5, R36 ;  /* 0x00000005ff2a7c19 */ /* 0x004fc40008011624 */
[----:B------:R-:W-:Y:S01]  /*09d0*/  ISETP.NE.AND P4, PT, R41, UR21, PT ;  /* 0x0000001529007c0c */ /* 0x000fe2000bf85270 */
[----:B------:R-:W-:Y:S01]  /*09e0*/  VIADD R14, R15, 0x1 ;  /* 0x000000010f0e7836 */ /* 0x000fe20000000000 */
[----:B------:R-:W-:Y:S01]  /*09f0*/  LOP3.LUT R42, R42, 0xff, RZ, 0xc0, !PT ;  /* 0x000000ff2a2a7812 */ /* 0x000fe200078ec0ff */
[----:B------:R-:W-:Y:S01]  /*0a00*/  @P2 IMAD.MOV R14, RZ, RZ, R15 ;  /* 0x000000ffff0e2224 */ /* 0x000fe200078e020f */
[----:B------:R-:W-:Y:S02]  /*0a10*/  SHF.R.U32.HI R43, RZ, UR5, R39 ;  /* 0x00000005ff2b7c19 */ /* 0x000fe40008011627 */
[----:B------:R-:W-:Y:S01]  /*0a20*/  ISETP.NE.AND P5, PT, R42, UR21, PT ;  /* 0x000000152a007c0c */ /* 0x000fe2000bfa5270 */
[----:B------:R-:W-:Y:S01]  /*0a30*/  VIADD R15, R14, 0x1 ;  /* 0x000000010e0f7836 */ /* 0x000fe20000000000 */
[----:B------:R-:W-:Y:S01]  /*0a40*/  LOP3.LUT R43, R43, 0xff, RZ, 0xc0, !PT ;  /* 0x000000ff2b2b7812 */ /* 0x000fe200078ec0ff */
[----:B------:R-:W-:Y:S01]  /*0a50*/  @P3 IMAD.MOV R15, RZ, RZ, R14 ;  /* 0x000000ffff0f3224 */ /* 0x000fe200078e020e */
[----:B------:R-:W-:-:S02]  /*0a60*/  P2R R17, PR, RZ, 0x2 ;  /* 0x00000002ff117803 */ /* 0x000fc40000000000 */
[----:B------:R-:W-:Y:S01]  /*0a70*/  ISETP.NE.AND P6, PT, R43, UR21, PT ;  /* 0x000000152b007c0c */ /* 0x000fe2000bfc5270 */
[----:B------:R-:W-:Y:S01]  /*0a80*/  VIADD R14, R15, 0x1 ;  /* 0x000000010f0e7836 */ /* 0x000fe20000000000 */
[----:B------:R-:W-:Y:S01]  /*0a90*/  P2R R16, PR, RZ, 0x1 ;  /* 0x00000001ff107803 */ /* 0x000fe20000000000 */
[----:B------:R-:W-:Y:S01]  /*0aa0*/  @P4 IMAD.MOV R14, RZ, RZ, R15 ;  /* 0x000000ffff0e4224 */ /* 0x000fe200078e020f */
[----:B------:R-:W-:-:S03]  /*0ab0*/  ISETP.NE.AND P0, PT, R26, UR21, PT ;  /* 0x000000151a007c0c */ /* 0x000fc6000bf05270 */
[----:B------:R-:W-:Y:S02]  /*0ac0*/  VIADD R15, R14, 0x1 ;  /* 0x000000010e0f7836 */ /* 0x000fe40000000000 */
[----:B------:R-:W-:-:S04]  /*0ad0*/  @P5 IMAD.MOV R15, RZ, RZ, R14 ;  /* 0x000000ffff0f5224 */ /* 0x000fc800078e020e */
[----:B------:R-:W-:Y:S02]  /*0ae0*/  VIADD R12, R15, 0x1 ;  /* 0x000000010f0c7836 */ /* 0x000fe40000000000 */
[----:B------:R-:W-:Y:S02]  /*0af0*/  @P6 IMAD.MOV R12, RZ, RZ, R15 ;  /* 0x000000ffff0c6224 */ /* 0x000fe400078e020f */
[----:B------:R-:W-:Y:S01]  /*0b00*/  @P0 IMAD.MOV R44, RZ, RZ, R37 ;  /* 0x000000ffff2c0224 */ /* 0x000fe200078e0225 */
[----:B------:R-:W-:Y:S02]  /*0b10*/  ISETP.NE.AND P0, PT, R27, UR21, PT ;  /* 0x000000151b007c0c */ /* 0x000fe4000bf05270 */
[----:B------:R-:W0:Y:S01]  /*0b20*/  SHFL.UP P1, R15, R12, 0x1, RZ ;  /* 0x042000000c0f7989 */ /* 0x000e2200000200ff */
[----:B------:R-:W-:-:S10]  /*0b30*/  VIADD R45, R44, 0x1 ;  /* 0x000000012c2d7836 */ /* 0x000fd40000000000 */
[----:B------:R-:W-:-:S04]  /*0b40*/  @P0 IMAD.MOV R45, RZ, RZ, R44 ;  /* 0x000000ffff2d0224 */ /* 0x000fc800078e022c */
[----:B------:R-:W-:Y:S02]  /*0b50*/  VIADD R46, R45, 0x1 ;  /* 0x000000012d2e7836 */ /* 0x000fe40000000000 */
[----:B0-----:R-:W-:-:S05]  /*0b60*/  @P1 IMAD.IADD R15, R15, 0x1, R12 ;  /* 0x000000010f0f1824 */ /* 0x001fca00078e020c */
[----:B------:R-:W0:Y:S02]  /*0b70*/  SHFL.UP P1, R14, R15, 0x2, RZ ;  /* 0x044000000f0e7989 */ /* 0x000e2400000200ff */
[----:B0-----:R-:W-:Y:S01]  /*0b80*/  @P1 IMAD.IADD R14, R15, 0x1, R14 ;  /* 0x000000010f0e1824 */ /* 0x001fe200078e020e */
[----:B------:R-:W-:-:S04]  /*0b90*/  ISETP.NE.AND P1, PT, R17, RZ, PT ;  /* 0x000000ff1100720c */ /* 0x000fc80003f25270 */
[----:B------:R-:W0:Y:S02]  /*0ba0*/  SHFL.UP P0, R17, R14, 0x4, RZ ;  /* 0x048000000e117989 */ /* 0x000e2400000000ff */
[----:B0-----:R-:W-:Y:S01]  /*0bb0*/  @P0 IMAD.IADD R17, R14, 0x1, R17 ;  /* 0x000000010e110824 */ /* 0x001fe200078e0211 */
[----:B------:R-:W-:-:S13]  /*0bc0*/  ISETP.NE.AND P0, PT, R16, RZ, PT ;  /* 0x000000ff1000720c */ /* 0x000fda0003f05270 */
[----:B------:R-:W-:Y:S01]  /*0bd0*/  @P0 IMAD.MOV R46, RZ, RZ, R45 ;  /* 0x000000ffff2e0224 */ /* 0x000fe200078e022d */
[----:B------:R-:W0:Y:S03]  /*0be0*/  SHFL.UP P0, R16, R17, 0x8, RZ ;  /* 0x0500000011107989 */ /* 0x000e2600000000ff */
[----:B------:R-:W-:Y:S02]  /*0bf0*/  VIADD R47, R46, 0x1 ;  /* 0x000000012e2f7836 */ /* 0x000fe40000000000 */
[----:B------:R-:W-:-:S04]  /*0c00*/  @P1 IMAD.MOV R47, RZ, RZ, R46 ;  /* 0x000000ffff2f1224 */ /* 0x000fc800078e022e */
[----:B------:R-:W-:Y:S02]  /*0c10*/  VIADD R51, R47, 0x1 ;  /* 0x000000012f337836 */ /* 0x000fe40000000000 */
[----:B0-----:R-:W-:Y:S01]  /*0c20*/  @P0 IMAD.IADD R16, R17, 0x1, R16 ;  /* 0x0000000111100824 */ /* 0x001fe200078e0210 */
[----:B------:R-:W-:-:S04]  /*0c30*/  ISETP.NE.AND P0, PT, R13, RZ, PT ;  /* 0x000000ff0d00720c */ /* 0x000fc80003f05270 */
[----:B------:R-:W0:Y:S02]  /*0c40*/  SHFL.UP P1, R50, R16, 0x10, RZ ;  /* 0x0600000010327989 */ /* 0x000e2400000200ff */
[----:B0-----:R-:W-:Y:S01]  /*0c50*/  @P1 IMAD.IADD R50, R16, 0x1, R50 ;  /* 0x0000000110321824 */ /* 0x001fe200078e0232 */
[----:B------:R-:W-:-:S13]  /*0c60*/  ISETP.NE.AND P1, PT, R49, 0x1f, PT ;  /* 0x0000001f3100780c */ /* 0x000fda0003f25270 */
[----:B------:R-:W-:-:S05]  /*0c70*/  @!P1 LEA R19, R52, UR4, 0x2 ;  /* 0x0000000434139c11 */ /* 0x000fca000f8e10ff */
[----:B------:R-:W-:Y:S01]  /*0c80*/  @!P1 STS [R19], R50 ;  /* 0x0000003213009388 */ /* 0x000fe20000000800 */
[----:B------:R-:W-:Y:S01]  /*0c90*/  BAR.SYNC.DEFER_BLOCKING 0x0 ;  /* 0x0000000000007b1d */ /* 0x000fe20000010000 */
[----:B------:R-:W-:-:S05]  /*0ca0*/  ISETP.NE.AND P1, PT, R52, 0x2, PT ;  /* 0x000000023400780c */ /* 0x000fca0003f25270 */
[----:B------:R-:W0:Y:S02]  /*0cb0*/  LDS.128 R12, [UR4] ;  /* 0x00000004ff0c7984 */ /* 0x000e240008000c00 */
[----:B0-----:R-:W-:Y:S02]  /*0cc0*/  R2UR UR5, R13 ;  /* 0x000000000d0572ca */ /* 0x001fe400000e0000 */
[----:B------:R-:W-:Y:S02]  /*0cd0*/  R2UR UR20, R12 ;  /* 0x000000000c1472ca */ /* 0x000fe400000e0000 */
[----:B------:R-:W-:-:S11]  /*0ce0*/  R2UR UR6, R14 ;  /* 0x000000000e0672ca */ /* 0x000fd600000e0000 */
[----:B------:R-:W-:-:S04]  /*0cf0*/  UIADD3 UR7, UPT, UPT, UR20, UR5, URZ ;  /* 0x0000000514077290 */ /* 0x000fc8000fffe0ff */
[----:B------:R-:W-:Y:S02]  /*0d00*/  UIADD3 UR8, UPT, UPT, UR6, UR7, URZ ;  /* 0x0000000706087290 */ /* 0x000fe4000fffe0ff */
[----:B------:R-:W-:Y:S01]  /*0d10*/  IMAD.U32 R12, RZ, RZ, UR7 ;  /* 0x00000007ff0c7e24 */ /* 0x000fe2000f8e00ff */
[----:B------:R-:W-:-:S03]  /*0d20*/  R2UR UR7, R15 ;  /* 0x000000000f0772ca */ /* 0x000fc600000e0000 */
[----:B------:R-:W-:Y:S01]  /*0d30*/  IMAD.U32 R13, RZ, RZ, UR8 ;  /* 0x00000008ff0d7e24 */ /* 0x000fe2000f8e00ff */
[----:B------:R-:W-:Y:S02]  /*0d40*/  SEL R12, R12, UR20, !P1 ;  /* 0x000000140c0c7c07 */ /* 0x000fe4000c800000 */
[----:B------:R-:W-:-:S04]  /*0d50*/  ISETP.NE.AND P1, PT, R52, 0x3, PT ;  /* 0x000000033400780c */ /* 0x000fc80003f25270 */
[----:B------:R-:W-:Y:S02]  /*0d60*/  SEL R12, R13, R12, !P1 ;  /* 0x0000000c0d0c7207 */ /* 0x000fe40004800000 */
[----:B------:R-:W-:Y:S01]  /*0d70*/  ISETP.NE.AND P1, PT, R52, 0x4, PT ;  /* 0x000000043400780c */ /* 0x000fe20003f25270 */
[----:B------:R-:W-:-:S06]  /*0d80*/  UIADD3 UR8, UPT, UPT, UR7, UR8, URZ ;  /* 0x0000000807087290 */ /* 0x000fcc000fffe0ff */
[----:B------:R-:W-:Y:S02]  /*0d90*/  SEL R16, R12, UR8, P1 ;  /* 0x000000080c107c07 */ /* 0x000fe40008800000 */
[----:B------:R-:W0:Y:S01]  /*0da0*/  LDS.128 R12, [UR4+0x10] ;  /* 0x00001004ff0c7984 */ /* 0x000e220008000c00 */
[----:B------:R-:W-:Y:S02]  /*0db0*/  ISETP.NE.AND P1, PT, R52, 0x5, PT ;  /* 0x000000053400780c */ /* 0x000fe40003f25270 */
[----:B0-----:R-:W-:Y:S02]  /*0dc0*/  R2UR UR9, R12 ;  /* 0x000000000c0972ca */ /* 0x001fe400000e0000 */
[----:B------:R-:W-:-:S11]  /*0dd0*/  R2UR UR11, R15 ;  /* 0x000000000f0b72ca */ /* 0x000fd600000e0000 */
[----:B------:R-:W-:Y:S01]  /*0de0*/  UIADD3 UR10, UPT, UPT, UR8, UR9, URZ ;  /* 0x00000009080a7290 */ /* 0x000fe2000fffe0ff */
[----:B------:R-:W-:-:S05]  /*0df0*/  R2UR UR8, R13 ;  /* 0x000000000d0872ca */ /* 0x000fca00000e0000 */
[----:B------:R-:W-:Y:S02]  /*0e00*/  SEL R16, R16, UR10, P1 ;  /* 0x0000000a10107c07 */ /* 0x000fe40008800000 */
[----:B------:R-:W-:-:S06]  /*0e10*/  ISETP.NE.AND P1, PT, R52, 0x6, PT ;  /* 0x000000063400780c */ /* 0x000fcc0003f25270 */
[----:B------:R-:W-:Y:S01]  /*0e20*/  UIADD3 UR12, UPT, UPT, UR8, UR10, URZ ;  /* 0x0000000a080c7290 */ /* 0x000fe2000fffe0ff */
[----:B------:R-:W-:-:S05]  /*0e30*/  R2UR UR10, R14 ;  /* 0x000000000e0a72ca */ /* 0x000fca00000e0000 */
[----:B------:R-:W-:Y:S02]  /*0e40*/  SEL R12, R16, UR12, P1 ;  /* 0x0000000c100c7c07 */ /* 0x000fe40008800000 */
[----:B------:R-:W0:Y:S01]  /*0e50*/  LDS.128 R16, [UR4+0x20] ;  /* 0x00002004ff107984 */ /* 0x000e220008000c00 */
[----:B------:R-:W-:-:S05]  /*0e60*/  ISETP.NE.AND P1, PT, R35, UR21, PT ;  /* 0x0000001523007c0c */ /* 0x000fca000bf25270 */
[----:B------:R-:W-:-:S04]  /*0e70*/  UIADD3 UR12, UPT, UPT, UR10, UR12, URZ ;  /* 0x0000000c0a0c7290 */ /* 0x000fc8000fffe0ff */
[----:B------:R-:W-:-:S04]  /*0e80*/  UIADD3 UR13, UPT, UPT, UR11, UR12, URZ ;  /* 0x0000000c0b0d7290 */ /* 0x000fc8000fffe0ff */
[----:B------:R-:W-:Y:S01]  /*0e90*/  @P1 IMAD.MOV R51, RZ, RZ, R47 ;  /* 0x000000ffff331224 */ /* 0x000fe200078e022f */
[----:B------:R-:W-:-:S04]  /*0ea0*/  ISETP.NE.AND P1, PT, R52, 0x7, PT ;  /* 0x000000073400780c */ /* 0x000fc80003f25270 */
[----:B------:R-:W-:Y:S02]  /*0eb0*/  SEL R12, R12, UR12, P1 ;  /* 0x0000000c0c0c7c07 */ /* 0x000fe40008800000 */
[----:B------:R-:W-:Y:S02]  /*0ec0*/  ISETP.NE.AND P1, PT, R52, 0x9, PT ;  /* 0x000000093400780c */ /* 0x000fe40003f25270 */
[----:B0-----:R-:W-:Y:S02]  /*0ed0*/  R2UR UR14, R16 ;  /* 0x00000000100e72ca */ /* 0x001fe400000e0000 */
[----:B------:R-:W-:Y:S01]  /*0ee0*/  R2UR UR15, R17 ;  /* 0x00000000110f72ca */ /* 0x000fe200000e0000 */
[----:B------:R-:W-:Y:S01]  /*0ef0*/  VIADD R17, R51, 0x1 ;  /* 0x0000000133117836 */ /* 0x000fe20000000000 */
[----:B------:R-:W-:Y:S01]  /*0f00*/  R2UR UR12, R18 ;  /* 0x00000000120c72ca */ /* 0x000fe200000e0000 */
[----:B------:R-:W-:Y:S01]  /*0f10*/  @P2 IMAD.MOV R17, RZ, RZ, R51 ;  /* 0x000000ffff112224 */ /* 0x000fe200078e0233 */
[----:B------:R-:W-:-:S03]  /*0f20*/  ISETP.NE.AND P2, PT, R52, 0x8, PT ;  /* 0x000000083400780c */ /* 0x000fc60003f45270 */
[----:B------:R-:W-:Y:S01]  /*0f30*/  VIADD R16, R17, 0x1 ;  /* 0x0000000111107836 */ /* 0x000fe20000000000 */
[----:B------:R-:W-:Y:S01]  /*0f40*/  SEL R12, R12, UR13, P2 ;  /* 0x0000000d0c0c7c07 */ /* 0x000fe20009000000 */
[----:B------:R-:W-:Y:S01]  /*0f50*/  @P3 IMAD.MOV R16, RZ, RZ, R17 ;  /* 0x000000ffff103224 */ /* 0x000fe200078e0211 */
[C---:B------:R-:W-:Y:S01]  /*0f60*/  ISETP.NE.AND P3, PT, R52.reuse, 0xb, PT ;  /* 0x0000000b3400780c */ /* 0x040fe20003f65270 */
[----:B------:R-:W-:Y:S01]  /*0f70*/  UIADD3 UR13, UPT, UPT, UR13, UR14, URZ ;  /* 0x0000000e0d0d7290 */ /* 0x000fe2000fffe0ff */
[----:B------:R-:W-:Y:S01]  /*0f80*/  ISETP.NE.AND P2, PT, R52, 0xa, PT ;  /* 0x0000000a3400780c */ /* 0x000fe20003f45270 */
[----:B------:R-:W-:Y:S02]  /*0f90*/  VIADD R52, R16, 0x1 ;  /* 0x0000000110347836 */ /* 0x000fe40000000000 */
[----:B------:R-:W-:Y:S01]  /*0fa0*/  @P4 IMAD.MOV R52, RZ, RZ, R16 ;  /* 0x000000ffff344224 */ /* 0x000fe200078e0210 */
[----:B------:R-:W-:Y:S02]  /*0fb0*/  UIADD3 UR16, UPT, UPT, UR15, UR13, URZ ;  /* 0x0000000d0f107290 */ /* 0x000fe4000fffe0ff */
[----:B------:R-:W-:Y:S01]  /*0fc0*/  SEL R12, R12, UR13, P1 ;  /* 0x0000000d0c0c7c07 */ /* 0x000fe20008800000 */
[----:B------:R-:W-:Y:S01]  /*0fd0*/  IMAD.U32 R13, RZ, RZ, UR12 ;  /* 0x0000000cff0d7e24 */ /* 0x000fe2000f8e00ff */
[----:B------:R-:W-:Y:S01]  /*0fe0*/  ISETP.GE.U32.AND P1, PT, R0, 0x20, PT ;  /* 0x000000200000780c */ /* 0x000fe20003f26070 */
[----:B------:R-:W-:Y:S01]  /*0ff0*/  VIADD R18, R52, 0x1 ;  /* 0x0000000134127836 */ /* 0x000fe20000000000 */
[----:B------:R-:W-:Y:S01]  /*1000*/  R2UR UR13, R19 ;  /* 0x00000000130d72ca */ /* 0x000fe200000e0000 */
[----:B------:R-:W-:Y:S01]  /*1010*/  @P5 IMAD.MOV R18, RZ, RZ, R52 ;  /* 0x000000ffff125224 */ /* 0x000fe200078e0234 */
[----:B------:R-:W-:Y:S01]  /*1020*/  SEL R12, R12, UR16, P2 ;  /* 0x000000100c0c7c07 */ /* 0x000fe20009000000 */
[----:B------:R-:W-:Y:S01]  /*1030*/  @!P3 VIADD R12, R13, UR16 ;  /* 0x000000100d0cbc36 */ /* 0x000fe20008000000 */
[----:B------:R-:W-:Y:S01]  /*1040*/  ISETP.NE.AND P3, PT, R0, RZ, PT ;  /* 0x000000ff0000720c */ /* 0x000fe20003f65270 */
[----:B------:R-:W-:Y:S01]  /*1050*/  VIADD R13, R18, 0x1 ;  /* 0x00000001120d7836 */ /* 0x000fe20000000000 */
[----:B------:R-:W-:Y:S01]  /*1060*/  ISETP.NE.AND P2, PT, R49, RZ, PT ;  /* 0x000000ff3100720c */ /* 0x000fe20003f45270 */
[----:B------:R-:W-:Y:S01]  /*1070*/  @P6 IMAD.MOV R13, RZ, RZ, R18 ;  /* 0x000000ffff0d6224 */ /* 0x000fe200078e0212 */
[----:B------:R-:W-:-:S03]  /*1080*/  SEL R12, R12, RZ, P1 ;  /* 0x000000ff0c0c7207 */ /* 0x000fc60000800000 */
[----:B------:R-:W-:-:S05]  /*1090*/  IMAD.IADD R13, R50, 0x1, -R13 ;  /* 0x00000001320d7824 */ /* 0x000fca00078e0a0d */
[----:B------:R-:W-:-:S05]  /*10a0*/  SEL R13, R13, RZ, P2 ;  /* 0x000000ff0d0d7207 */ /* 0x000fca0001000000 */
[----:B------:R-:W-:Y:S01]  /*10b0*/  IMAD.IADD R49, R12, 0x1, R13 ;  /* 0x000000010c317824 */ /* 0x000fe200078e020d */
[----:B------:R-:W-:Y:S06]  /*10c0*/  @P3 BRA `(.L_x_3) ;  /* 0x0000000000283947 */ /* 0x000fec0003800000 */
[----:B------:R-:W-:Y:S01]  /*10d0*/  UIADD3 UR16, UPT, UPT, UR6, UR5, UR20 ;  /* 0x0000000506107290 */ /* 0x000fe2000fffe014 */
[----:B------:R-:W0:Y:S01]  /*10e0*/  LDC.64 R14, c[0x0][0x3a0] ;  /* 0x0000e800ff0e7b82 */ /* 0x000e220000000a00 */
[----:B------:R-:W-:Y:S02]  /*10f0*/  IMAD.MOV.U32 R12, RZ, RZ, 0x65 ;  /* 0x00000065ff0c7424 */ /* 0x000fe400078e00ff */
[----:B------:R-:W-:-:S04]  /*1100*/  UIADD3 UR16, UPT, UPT, UR9, UR16, UR7 ;  /* 0x0000001009107290 */ /* 0x000fc8000fffe007 */
[----:B------:R-:W-:-:S04]  /*1110*/  UIADD3 UR16, UPT, UPT, UR10, UR16, UR8 ;  /* 0x000000100a107290 */ /* 0x000fc8000fffe008 */
[----:B------:R-:W-:-:S04]  /*1120*/  UIADD3 UR16, UPT, UPT, UR14, UR16, UR11 ;  /* 0x000000100e107290 */ /* 0x000fc8000fffe00b */
[----:B------:R-:W-:-:S04]  /*1130*/  UIADD3 UR16, UPT, UPT, UR12, UR16, UR15 ;  /* 0x000000100c107290 */ /* 0x000fc8000fffe00f */
[----:B------:R-:W-:-:S06]  /*1140*/  UIADD3 UR16, UPT, UPT, UR13, UR16, URZ ;  /* 0x000000100d107290 */ /* 0x000fcc000fffe0ff */
[----:B------:R-:W-:-:S05]  /*1150*/  IMAD.U32 R13, RZ, RZ, UR16 ;  /* 0x00000010ff0d7e24 */ /* 0x000fca000f8e00ff */
[----:B0-----:R0:W-:Y:S02]  /*1160*/  ST.E.64.STRONG.GPU desc[UR18][R14.64+0x100], R12 ;  /* 0x0001000c0e007985 */ /* 0x0011e4000c10fb12 */
.L_x_3:
[----:B------:R-:W-:Y:S05]  /*1170*/  BSYNC.RECONVERGENT B0 ;  /* 0x0000000000007941 */ /* 0x000fea0003800200 */
.L_x_2:
[----:B------:R-:W-:Y:S01]  /*1180*/  UIADD3 UR16, UPT, UPT, UR6, UR5, UR20 ;  /* 0x0000000506107290 */ /* 0x000fe2000fffe014 */
[----:B------:R-:W-:Y:S02]  /*1190*/  IMAD.IADD R20, R20, 0x1, R49 ;  /* 0x0000000114147824 */ /* 0x000fe400078e0231 */
[C---:B------:R-:W-:Y:S01]  /*11a0*/  IMAD.IADD R29, R49.reuse, 0x1, R29 ;  /* 0x00000001311d7824 */ /* 0x040fe200078e021d */
[----:B------:R-:W-:Y:S01]  /*11b0*/  UIADD3 UR16, UPT, UPT, UR9, UR16, UR7 ;  /* 0x0000001009107290 */ /* 0x000fe2000fffe007 */
[C---:B------:R-:W-:Y:S02]  /*11c0*/  IMAD.IADD R32, R49.reuse, 0x1, R32 ;  /* 0x0000000131207824 */ /* 0x040fe400078e0220 */
[C---:B------:R-:W-:Y:S01]  /*11d0*/  IMAD.IADD R34, R49.reuse, 0x1, R34 ;  /* 0x0000000131227824 */ /* 0x040fe200078e0222 */
[----:B------:R-:W-:Y:S01]  /*11e0*/  UIADD3 UR16, UPT, UPT, UR10, UR16, UR8 ;  /* 0x000000100a107290 */ /* 0x000fe2000fffe008 */
[C---:B------:R-:W-:Y:S02]  /*11f0*/  IMAD.IADD R37, R49.reuse, 0x1, R37 ;  /* 0x0000000131257824 */ /* 0x040fe400078e0225 */
[C---:B------:R-:W-:Y:S01]  /*1200*/  IMAD.IADD R44, R49.reuse, 0x1, R44 ;  /* 0x00000001312c7824 */ /* 0x040fe200078e022c */
[----:B------:R-:W-:Y:S01]  /*1210*/  UIADD3 UR16, UPT, UPT, UR14, UR16, UR11 ;  /* 0x000000100e107290 */ /* 0x000fe2000fffe00b */
[----:B------:R-:W-:-:S02]  /*1220*/  IMAD.IADD R45, R49, 0x1, R45 ;  /* 0x00000001312d7824 */ /* 0x000fc400078e022d */
[C---:B------:R-:W-:Y:S01]  /*1230*/  IMAD.IADD R46, R49.reuse, 0x1, R46 ;  /* 0x00000001312e7824 */ /* 0x040fe200078e022e */
[----:B------:R-:W-:Y:S01]  /*1240*/  UIADD3 UR16, UPT, UPT, UR12, UR16, UR15 ;  /* 0x000000100c107290 */ /* 0x000fe2000fffe00f */
[C---:B------:R-:W-:Y:S02]  /*1250*/  IMAD.IADD R47, R49.reuse, 0x1, R47 ;  /* 0x00000001312f7824 */ /* 0x040fe400078e022f */
[C---:B------:R-:W-:Y:S01]  /*1260*/  IMAD.IADD R51, R49.reuse, 0x1, R51 ;  /* 0x0000000131337824 */ /* 0x040fe200078e0233 */
[----:B------:R-:W-:Y:S01]  /*1270*/  UIADD3 UR16, UPT, UPT, UR13, UR16, URZ ;  /* 0x000000100d107290 */ /* 0x000fe2000fffe0ff */
[C---:B------:R-:W-:Y:S02]  /*1280*/  IMAD.IADD R17, R49.reuse, 0x1, R17 ;  /* 0x0000000131117824 */ /* 0x040fe400078e0211 */
[C---:B------:R-:W-:Y:S01]  /*1290*/  IMAD.IADD R16, R49.reuse, 0x1, R16 ;  /* 0x0000000131107824 */ /* 0x040fe200078e0210 */
[----:B------:R-:W-:Y:S01]  /*12a0*/  UISETP.GT.AND UP0, UPT, UR16, 0x180, UPT ;  /* 0x000001801000788c */ /* 0x000fe2000bf04270 */
[----:B------:R-:W-:-:S02]  /*12b0*/  IMAD.IADD R52, R49, 0x1, R52 ;  /* 0x0000000131347824 */ /* 0x000fc400078e0234 */
[----:B------:R-:W-:-:S06]  /*12c0*/  IMAD.IADD R18, R49, 0x1, R18 ;  /* 0x0000000131127824 */ /* 0x000fcc00078e0212 */
[----:B------:R-:W-:Y:S05]  /*12d0*/  BRA.U UP0, `(.L_x_4) ;  /* 0x0000000d007c7547 */ /* 0x000fea000b800000 */
[----:B------:R-:W-:Y:S04]  /*12e0*/  BSSY.RECONVERGENT B0, `(.L_x_5) ;  /* 0x000000d000007945 */ /* 0x000fe80003800200 */
[----:B------:R-:W-:Y:S05]  /*12f0*/  @P0 BRA `(.L_x_6) ;  /* 0x00000000002c0947 */ /* 0x000fea0003800000 */
[----:B------:R-:W-:Y:S01]  /*1300*/  UISETP.NE.AND UP0, UPT, UR17, URZ, UPT ;  /* 0x000000ff1100728c */ /* 0x000fe2000bf05270 */
[----:B0-----:R-:W-:Y:S01]  /*1310*/  CS2R R12, SRZ ;  /* 0x00000000000c7805 */ /* 0x001fe2000001ff00 */
[----:B------:R-:W0:Y:S07]  /*1320*/  LDCU.64 UR4, c[0x0][0x390] ;  /* 0x00007200ff0477ac */ /* 0x000e2e0008000a00 */
[----:B------:R-:W-:Y:S05]  /*1330*/  BRA.U UP0, `(.L_x_7) ;  /* 0x0000000100087547 */ /* 0x000fea000b800000 */
[----:B------:R-:W1:Y:S02]  /*1340*/  LDC.64 R12, c[0x0][0x3d8] ;  /* 0x0000f600ff0c7b82 */ /* 0x000e640000000a00 */
[----:B-1----:R-:W5:Y:S02]  /*1350*/  LDG.E.64 R12, desc[UR18][R12.64] ;  /* 0x000000120c0c7981 */ /* 0x002f64000c1e1b00 */
.L_x_7:
[----:B-----5:R-:W-:-:S04]  /*1360*/  IADD3 R0, P0, PT, R49, R12, RZ ;  /* 0x0000000c31007210 */ /* 0x020fc80007f1e0ff */
[----:B------:R-:W-:Y:S02]  /*1370*/  LEA.HI.X.SX32 R13, R49, R13, 0x1, P0 ;  /* 0x0000000d310d7211 */ /* 0x000fe400000f0eff */
[----:B0-----:R-:W-:-:S04]  /*1380*/  LEA R12, P0, R0, UR4, 0x2 ;  /* 0x00000004000c7c11 */ /* 0x001fc8000f8010ff */
[----:B------:R-:W-:-:S05]  /*1390*/  LEA.HI.X R13, R0, UR5, R13, 0x2, P0 ;  /* 0x00000005000d7c11 */ /* 0x000fca00080f140d */
[----:B------:R1:W-:Y:S04]  /*13a0*/  STG.E desc[UR18][R12.64], R48 ;  /* 0x000000300c007986 */ /* 0x0003e8000c101912 */
.L_x_6:
[----:B------:R-:W-:Y:S05]  /*13b0*/  BSYNC.RECONVERGENT B0 ;  /* 0x0000000000007941 */ /* 0x000fea0003800200 */
.L_x_5:
[----:B------:R-:W-:Y:S01]  /*13c0*/  ISETP.NE.AND P0, PT, R9, UR21, PT ;  /* 0x0000001509007c0c */ /* 0x000fe2000bf05270 */
[----:B------:R-:W-:-:S12]  /*13d0*/  BSSY.RECONVERGENT B0, `(.L_x_8) ;  /* 0x000000d000007945 */ /* 0x000fd80003800200 */
[----:B------:R-:W-:Y:S05]  /*13e0*/  @P0 BRA `(.L_x_9) ;  /* 0x00000000002c0947 */ /* 0x000fea0003800000 */
[----:B------:R-:W-:Y:S01]  /*13f0*/  UISETP.NE.AND UP0, UPT, UR17, URZ, UPT ;  /* 0x000000ff1100728c */ /* 0x000fe2000bf05270 */
[----:B01----:R-:W-:Y:S01]  /*1400*/  CS2R R12, SRZ ;  /* 0x00000000000c7805 */ /* 0x003fe2000001ff00 */
[----:B------:R-:W0:Y:S07]  /*1410*/  LDCU.64 UR4, c[0x0][0x390] ;  /* 0x00007200ff0477ac */ /* 0x000e2e0008000a00 */
[----:B------:R-:W-:Y:S05]  /*1420*/  BRA.U UP0, `(.L_x_10) ;  /* 0x0000000100087547 */ /* 0x000fea000b800000 */
[----:B------:R-:W1:Y:S02]  /*1430*/  LDC.64 R12, c[0x0][0x3d8] ;  /* 0x0000f600ff0c7b82 */ /* 0x000e640000000a00 */
[----:B-1----:R-:W5:Y:S02]  /*1440*/  LDG.E.64 R12, desc[UR18][R12.64] ;  /* 0x000000120c0c7981 */ /* 0x002f64000c1e1b00 */
.L_x_10:
[----:B-----5:R-:W-:-:S04]  /*1450*/  IADD3 R0, P0, PT, R20, R12, RZ ;  /* 0x0000000c14007210 */ /* 0x020fc80007f1e0ff */
[----:B------:R-:W-:Y:S02]  /*1460*/  LEA.HI.X.SX32 R13, R20, R13, 0x1, P0 ;  /* 0x0000000d140d7211 */ /* 0x000fe400000f0eff */
[----:B0-----:R-:W-:-:S04]  /*1470*/  LEA R12, P0, R0, UR4, 0x2 ;  /* 0x00000004000c7c11 */ /* 0x001fc8000f8010ff */
[----:B------:R-:W-:-:S05]  /*1480*/  LEA.HI.X R13, R0, UR5, R13, 0x2, P0 ;  /* 0x00000005000d7c11 */ /* 0x000fca00080f140d */
[----:B------:R2:W-:Y:S04]  /*1490*/  STG.E desc[UR18][R12.64], R2 ;  /* 0x000000020c007986 */ /* 0x0005e8000c101912 */
.L_x_9:
[----:B------:R-:W-:Y:S05]  /*14a0*/  BSYNC.RECONVERGENT B0 ;  /* 0x0000000000007941 */ /* 0x000fea0003800200 */
.L_x_8:
[----:B------:R-:W-:Y:S01]  /*14b0*/  ISETP.NE.AND P0, PT, R11, UR21, PT ;  /* 0x000000150b007c0c */ /* 0x000fe2000bf05270 */
[----:B------:R-:W-:-:S12]  /*14c0*/  BSSY.RECONVERGENT B0, `(.L_x_11) ;  /* 0x000000d000007945 */ /* 0x000fd80003800200 */
[----:B------:R-:W-:Y:S05]  /*14d0*/  @P0 BRA `(.L_x_12) ;  /* 0x00000000002c0947 */ /* 0x000fea0003800000 */
[----:B------:R-:W-:Y:S01]  /*14e0*/  UISETP.NE.AND UP0, UPT, UR17, URZ, UPT ;  /* 0x000000ff1100728c */ /* 0x000fe2000bf05270 */
[----:B012---:R-:W-:Y:S01]  /*14f0*/  CS2R R12, SRZ ;  /* 0x00000000000c7805 */ /* 0x007fe2000001ff00 */
[----:B------:R-:W0:Y:S07]  /*1500*/  LDCU.64 UR4, c[0x0][0x390] ;  /* 0x00007200ff0477ac */ /* 0x000e2e0008000a00 */
[----:B------:R-:W-:Y:S05]  /*1510*/  BRA.U UP0, `(.L_x_13) ;  /* 0x0000000100087547 */ /* 0x000fea000b800000 */
[----:B------:R-:W1:Y:S02]  /*1520*/  LDC.64 R12, c[0x0][0x3d8] ;  /* 0x0000f600ff0c7b82 */ /* 0x000e640000000a00 */
[----:B-1----:R-:W5:Y:S02]  /*1530*/  LDG.E.64 R12, desc[UR18][R12.64] ;  /* 0x000000120c0c7981 */ /* 0x002f64000c1e1b00 */
.L_x_13:
[----:B-----5:R-:W-:-:S04]  /*1540*/  IADD3 R0, P0, PT, R29, R12, RZ ;  /* 0x0000000c1d007210 */ /* 0x020fc80007f1e0ff */
[----:B------:R-:W-:Y:S02]  /*1550*/  LEA.HI.X.SX32 R13, R29, R13, 0x1, P0 ;  /* 0x0000000d1d0d7211 */ /* 0x000fe400000f0eff */
[----:B0-----:R-:W-:-:S04]  /*1560*/  LEA R12, P0, R0, UR4, 0x2 ;  /* 0x00000004000c7c11 */ /* 0x001fc8000f8010ff */
[----:B------:R-:W-:-:S05]  /*1570*/  LEA.HI.X R13, R0, UR5, R13, 0x2, P0 ;  /* 0x00000005000d7c11 */ /* 0x000fca00080f140d */
[----:B------:R3:W-:Y:S04]  /*1580*/  STG.E desc[UR18][R12.64], R3 ;  /* 0x000000030c007986 */ /* 0x0007e8000c101912 */
.L_x_12:
[----:B------:R-:W-:Y:S05]  /*1590*/  BSYNC.RECONVERGENT B0 ;  /* 0x0000000000007941 */ /* 0x000fea0003800200 */
.L_x_11:
[----:B------:R-:W-:Y:S01]  /*15a0*/  ISETP.NE.AND P0, PT, R22, UR21, PT ;  /* 0x0000001516007c0c */ /* 0x000fe2000bf05270 */
[----:B------:R-:W-:-:S12]  /*15b0*/  BSSY.RECONVERGENT B0, `(.L_x_14) ;  /* 0x000000d000007945 */ /* 0x000fd80003800200 */
[----:B------:R-:W-:Y:S05]  /*15c0*/  @P0 BRA `(.L_x_15) ;  /* 0x00000000002c0947 */ /* 0x000fea0003800000 */
[----:B------:R-:W-:Y:S01]  /*15d0*/  UISETP.NE.AND UP0, UPT, UR17, URZ, UPT ;  /* 0x000000ff1100728c */ /* 0x000fe2000bf05270 */
[----:B--23--:R-:W-:Y:S01]  /*15e0*/  CS2R R2, SRZ ;  /* 0x0000000000027805 */ /* 0x00cfe2000001ff00 */
[----:B------:R-:W2:Y:S07]  /*15f0*/  LDCU.64 UR4, c[0x0][0x390] ;  /* 0x00007200ff0477ac */ /* 0x000eae0008000a00 */
[----:B------:R-:W-:Y:S05]  /*1600*/  BRA.U UP0, `(.L_x_16) ;  /* 0x0000000100087547 */ /* 0x000fea000b800000 */
[----:B------:R-:W3:Y:S02]  /*1610*/  LDC.64 R2, c[0x0][0x3d8] ;  /* 0x0000f600ff027b82 */ /* 0x000ee40000000a00 */
[----:B---3--:R-:W5:Y:S02]  /*1620*/  LDG.E.64 R2, desc[UR18][R2.64] ;  /* 0x0000001202027981 */ /* 0x008f64000c1e1b00 */
.L_x_16:
[----:B-----5:R-:W-:-:S04]  /*1630*/  IADD3 R0, P0, PT, R32, R2, RZ ;  /* 0x0000000220007210 */ /* 0x020fc80007f1e0ff */
[----:B------:R-:W-:Y:S02]  /*1640*/  LEA.HI.X.SX32 R3, R32, R3, 0x1, P0 ;  /* 0x0000000320037211 */ /* 0x000fe400000f0eff */
[----:B--2---:R-:W-:-:S04]  /*1650*/  LEA R2, P0, R0, UR4, 0x2 ;  /* 0x0000000400027c11 */ /* 0x004fc8000f8010ff */
[----:B------:R-:W-:-:S05]  /*1660*/  LEA.HI.X R3, R0, UR5, R3, 0x2, P0 ;  /* 0x0000000500037c11 */ /* 0x000fca00080f1403 */
[----:B------:R4:W-:Y:S04]  /*1670*/  STG.E desc[UR18][R2.64], R4 ;  /* 0x0000000402007986 */ /* 0x0009e8000c101912 */
.L_x_15:
[----:B------:R-:W-:Y:S05]  /*1680*/  BSYNC.RECONVERGENT B0 ;  /* 0x0000000000007941 */ /* 0x000fea0003800200 */
.L_x_14:
[----:B------:R-:W-:Y:S01]  /*1690*/  ISETP.NE.AND P0, PT, R24, UR21, PT ;  /* 0x0000001518007c0c */ /* 0x000fe2000bf05270 */
[----:B------:R-:W-:-:S12]  /*16a0*/  BSSY.RECONVERGENT B0, `(.L_x_17) ;  /* 0x000000d000007945 */ /* 0x000fd80003800200 */
[----:B------:R-:W-:Y:S05]  /*16b0*/  @P0 BRA `(.L_x_18) ;  /* 0x00000000002c0947 */ /* 0x000fea0003800000 */
[----:B------:R-:W-:Y:S01]  /*16c0*/  UISETP.NE.AND UP0, UPT, UR17, URZ, UPT ;  /* 0x000000ff1100728c */ /* 0x000fe2000bf05270 */
[----:B--234-:R-:W-:Y:S01]  /*16d0*/  CS2R R2, SRZ ;  /* 0x0000000000027805 */ /* 0x01cfe2000001ff00 */
[----:B------:R-:W2:Y:S07]  /*16e0*/  LDCU.64 UR4, c[0x0][0x390] ;  /* 0x00007200ff0477ac */ /* 0x000eae0008000a00 */
[----:B------:R-:W-:Y:S05]  /*16f0*/  BRA.U UP0, `(.L_x_19) ;  /* 0x0000000100087547 */ /* 0x000fea000b800000 */
[----:B------:R-:W3:Y:S02]  /*1700*/  LDC.64 R2, c[0x0][0x3d8] ;  /* 0x0000f600ff027b82 */ /* 0x000ee40000000a00 */
[----:B---3--:R-:W5:Y:S02]  /*1710*/  LDG.E.64 R2, desc[UR18][R2.64] ;  /* 0x0000001202027981 */ /* 0x008f64000c1e1b00 */
.L_x_19:
[----:B-----5:R-:W-:-:S04]  /*1720*/  IADD3 R0, P0, PT, R34, R2, RZ ;  /* 0x0000000222007210 */ /* 0x020fc80007f1e0ff */
[----:B------:R-:W-:Y:S02]  /*1730*/  LEA.HI.X.SX32 R3, R34, R3, 0x1, P0 ;  /* 0x0000000322037211 */ /* 0x000fe400000f0eff */
[----:B--2---:R-:W-:-:S04]  /*1740*/  LEA R2, P0, R0, UR4, 0x2 ;  /* 0x0000000400027c11 */ /* 0x004fc8000f8010ff */
[----:B------:R-:W-:-:S05]  /*1750*/  LEA.HI.X R3, R0, UR5, R3, 0x2, P0 ;  /* 0x0000000500037c11 */ /* 0x000fca00080f1403 */
[----:B------:R2:W-:Y:S04]  /*1760*/  STG.E desc[UR18][R2.64], R5 ;  /* 0x0000000502007986 */ /* 0x0005e8000c101912 */
.L_x_18:
[----:B------:R-:W-:Y:S05]  /*1770*/  BSYNC.RECONVERGENT B0 ;  /* 0x0000000000007941 */ /* 0x000fea0003800200 */
.L_x_17:
        /* <DEDUP_REMOVED lines=9> */
.L_x_22:
[----:B-----5:R-:W-:-:S04]  /*1810*/  IADD3 R0, P0, PT, R37, R2, RZ ;  /* 0x0000000225007210 */ /* 0x020fc80007f1e0ff */
[----:B------:R-:W-:Y:S02]  /*1820*/  LEA.HI.X.SX32 R3, R37, R3, 0x1, P0 ;  /* 0x0000000325037211 */ /* 0x000fe400000f0eff */
[----:B--2---:R-:W-:-:S04]  /*1830*/  LEA R2, P0, R0, UR4, 0x2 ;  /* 0x0000000400027c11 */ /* 0x004fc8000f8010ff */
[----:B------:R-:W-:-:S05]  /*1840*/  LEA.HI.X R3, R0, UR5, R3, 0x2, P0 ;  /* 0x0000000500037c11 */ /* 0x000fca00080f1403 */
[----:B------:R2:W-:Y:S04]  /*1850*/  STG.E desc[UR18][R2.64], R6 ;  /* 0x0000000602007986 */ /* 0x0005e8000c101912 */
.L_x_21:
[----:B------:R-:W-:Y:S05]  /*1860*/  BSYNC.RECONVERGENT B0 ;  /* 0x0000000000007941 */ /* 0x000fea0003800200 */
.L_x_20:
        /* <DEDUP_REMOVED lines=9> */
.L_x_25:
[----:B-----5:R-:W-:-:S04]  /*1900*/  IADD3 R0, P0, PT, R44, R2, RZ ;  /* 0x000000022c007210 */ /* 0x020fc80007f1e0ff */
[----:B------:R-:W-:Y:S02]  /*1910*/  LEA.HI.X.SX32 R3, R44, R3, 0x1, P0 ;  /* 0x000000032c037211 */ /* 0x000fe400000f0eff */
[----:B--2---:R-:W-:-:S04]  /*1920*/  LEA R2, P0, R0, UR4, 0x2 ;  /* 0x0000000400027c11 */ /* 0x004fc8000f8010ff */
[----:B------:R-:W-:-:S05]  /*1930*/  LEA.HI.X R3, R0, UR5, R3, 0x2, P0 ;  /* 0x0000000500037c11 */ /* 0x000fca00080f1403 */
[----:B------:R2:W-:Y:S04]  /*1940*/  STG.E desc[UR18][R2.64], R8 ;  /* 0x0000000802007986 */ /* 0x0005e8000c101912 */
.L_x_24:
[----:B------:R-:W-:Y:S05]  /*1950*/  BSYNC.RECONVERGENT B0 ;  /* 0x0000000000007941 */ /* 0x000fea0003800200 */
.L_x_23:
        /* <DEDUP_REMOVED lines=9> */
.L_x_28:
[----:B-----5:R-:W-:-:S04]  /*19f0*/  IADD3 R0, P0, PT, R45, R2, RZ ;  /* 0x000000022d007210 */ /* 0x020fc80007f1e0ff */
[----:B------:R-:W-:Y:S02]  /*1a00*/  LEA.HI.X.SX32 R3, R45, R3, 0x1, P0 ;  /* 0x000000032d037211 */ /* 0x000fe400000f0eff */
[----:B--2---:R-:W-:-:S04]  /*1a10*/  LEA R2, P0, R0, UR4, 0x2 ;  /* 0x0000000400027c11 */ /* 0x004fc8000f8010ff */
[----:B------:R-:W-:-:S05]  /*1a20*/  LEA.HI.X R3, R0, UR5, R3, 0x2, P0 ;  /* 0x0000000500037c11 */ /* 0x000fca00080f1403 */
[----:B------:R2:W-:Y:S04]  /*1a30*/  STG.E desc[UR18][R2.64], R10 ;  /* 0x0000000a02007986 */ /* 0x0005e8000c101912 */
.L_x_27:
[----:B------:R-:W-:Y:S05]  /*1a40*/  BSYNC.RECONVERGENT B0 ;  /* 0x0000000000007941 */ /* 0x000fea0003800200 */
.L_x_26:
        /* <DEDUP_REMOVED lines=9> */
.L_x_31:
[----:B-----5:R-:W-:-:S04]  /*1ae0*/  IADD3 R0, P0, PT, R46, R2, RZ ;  /* 0x000000022e007210 */ /* 0x020fc80007f1e0ff */
[----:B------:R-:W-:Y:S02]  /*1af0*/  LEA.HI.X.SX32 R3, R46, R3, 0x1, P0 ;  /* 0x000000032e037211 */ /* 0x000fe400000f0eff */
[----:B--2---:R-:W-:-:S04]  /*1b00*/  LEA R2, P0, R0, UR4, 0x2 ;  /* 0x0000000400027c11 */ /* 0x004fc8000f8010ff */
[----:B------:R-:W-:-:S05]  /*1b10*/  LEA.HI.X R3, R0, UR5, R3, 0x2, P0 ;  /* 0x0000000500037c11 */ /* 0x000fca00080f1403 */
[----:B------:R2:W-:Y:S04]  /*1b20*/  STG.E desc[UR18][R2.64], R21 ;  /* 0x0000001502007986 */ /* 0x0005e8000c101912 */
.L_x_30:
[----:B------:R-:W-:Y:S05]  /*1b30*/  BSYNC.RECONVERGENT B0 ;  /* 0x0000000000007941 */ /* 0x000fea0003800200 */
.L_x_29:
        /* <DEDUP_REMOVED lines=9> */
.L_x_34:
[----:B-----5:R-:W-:-:S04]  /*1bd0*/  IADD3 R0, P0, PT, R47, R2, RZ ;  /* 0x000000022f007210 */ /* 0x020fc80007f1e0ff */
[----:B------:R-:W-:Y:S02]  /*1be0*/  LEA.HI.X.SX32 R3, R47, R3, 0x1, P0 ;  /* 0x000000032f037211 */ /* 0x000fe400000f0eff */
[----:B--2---:R-:W-:-:S04]  /*1bf0*/  LEA R2, P0, R0, UR4, 0x2 ;  /* 0x0000000400027c11 */ /* 0x004fc8000f8010ff */
[----:B------:R-:W-:-:S05]  /*1c00*/  LEA.HI.X R3, R0, UR5, R3, 0x2, P0 ;  /* 0x0000000500037c11 */ /* 0x000fca00080f1403 */
[----:B------:R2:W-:Y:S04]  /*1c10*/  STG.E desc[UR18][R2.64], R23 ;  /* 0x0000001702007986 */ /* 0x0005e8000c101912 */
.L_x_33:
[----:B------:R-:W-:Y:S05]  /*1c20*/  BSYNC.RECONVERGENT B0 ;  /* 0x0000000000007941 */ /* 0x000fea0003800200 */
.L_x_32:
        /* <DEDUP_REMOVED lines=9> */
.L_x_37:
[----:B-----5:R-:W-:-:S04]  /*1cc0*/  IADD3 R0, P0, PT, R51, R2, RZ ;  /* 0x0000000233007210 */ /* 0x020fc80007f1e0ff */
[----:B------:R-:W-:Y:S02]  /*1cd0*/  LEA.HI.X.SX32 R3, R51, R3, 0x1, P0 ;  /* 0x0000000333037211 */ /* 0x000fe400000f0eff */
[----:B--2---:R-:W-:-:S04]  /*1ce0*/  LEA R2, P0, R0, UR4, 0x2 ;  /* 0x0000000400027c11 */ /* 0x004fc8000f8010ff */
[----:B------:R-:W-:-:S05]  /*1cf0*/  LEA.HI.X R3, R0, UR5, R3, 0x2, P0 ;  /* 0x0000000500037c11 */ /* 0x000fca00080f1403 */
[----:B------:R2:W-:Y:S04]  /*1d00*/  STG.E desc[UR18][R2.64], R25 ;  /* 0x0000001902007986 */ /* 0x0005e8000c101912 */
.L_x_36:
[----:B------:R-:W-:Y:S05]  /*1d10*/  BSYNC.RECONVERGENT B0 ;  /* 0x0000000000007941 */ /* 0x000fea0003800200 */
.L_x_35:
        /* <DEDUP_REMOVED lines=9> */
.L_x_40:
[----:B-----5:R-:W-:-:S04]  /*1db0*/  IADD3 R0, P0, PT, R17, R2, RZ ;  /* 0x0000000211007210 */ /* 0x020fc80007f1e0ff */
[----:B------:R-:W-:Y:S02]  /*1dc0*/  LEA.HI.X.SX32 R3, R17, R3, 0x1, P0 ;  /* 0x0000000311037211 */ /* 0x000fe400000f0eff */
[----:B--2---:R-:W-:-:S04]  /*1dd0*/  LEA R2, P0, R0, UR4, 0x2 ;  /* 0x0000000400027c11 */ /* 0x004fc8000f8010ff */
[----:B------:R-:W-:-:S05]  /*1de0*/  LEA.HI.X R3, R0, UR5, R3, 0x2, P0 ;  /* 0x0000000500037c11 */ /* 0x000fca00080f1403 */
[----:B------:R2:W-:Y:S04]  /*1df0*/  STG.E desc[UR18][R2.64], R28 ;  /* 0x0000001c02007986 */ /* 0x0005e8000c101912 */
.L_x_39:
[----:B------:R-:W-:Y:S05]  /*1e00*/  BSYNC.RECONVERGENT B0 ;  /* 0x0000000000007941 */ /* 0x000fea0003800200 */
.L_x_38:
        /* <DEDUP_REMOVED lines=9> */
.L_x_43:
[----:B-----5:R-:W-:-:S04]  /*1ea0*/  IADD3 R0, P0, PT, R16, R2, RZ ;  /* 0x0000000210007210 */ /* 0x020fc80007f1e0ff */
[----:B------:R-:W-:Y:S02]  /*1eb0*/  LEA.HI.X.SX32 R3, R16, R3, 0x1, P0 ;  /* 0x0000000310037211 */ /* 0x000fe400000f0eff */
[----:B--2---:R-:W-:-:S04]  /*1ec0*/  LEA R2, P0, R0, UR4, 0x2 ;  /* 0x0000000400027c11 */ /* 0x004fc8000f8010ff */
[----:B------:R-:W-:-:S05]  /*1ed0*/  LEA.HI.X R3, R0, UR5, R3, 0x2, P0 ;  /* 0x0000000500037c11 */ /* 0x000fca00080f1403 */
[----:B------:R2:W-:Y:S04]  /*1ee0*/  STG.E desc[UR18][R2.64], R31 ;  /* 0x0000001f02007986 */ /* 0x0005e8000c101912 */
.L_x_42:
[----:B------:R-:W-:Y:S05]  /*1ef0*/  BSYNC.RECONVERGENT B0 ;  /* 0x0000000000007941 */ /* 0x000fea0003800200 */
.L_x_41:
        /* <DEDUP_REMOVED lines=9> */
.L_x_46:
[----:B-----5:R-:W-:-:S04]  /*1f90*/  IADD3 R0, P0, PT, R52, R2, RZ ;  /* 0x0000000234007210 */ /* 0x020fc80007f1e0ff */
[----:B------:R-:W-:Y:S02]  /*1fa0*/  LEA.HI.X.SX32 R3, R52, R3, 0x1, P0 ;  /* 0x0000000334037211 */ /* 0x000fe400000f0eff */
[----:B--2---:R-:W-:-:S04]  /*1fb0*/  LEA R2, P0, R0, UR4, 0x2 ;  /* 0x0000000400027c11 */ /* 0x004fc8000f8010ff */
[----:B------:R-:W-:-:S05]  /*1fc0*/  LEA.HI.X R3, R0, UR5, R3, 0x2, P0 ;  /* 0x0000000500037c11 */ /* 0x000fca00080f1403 */
[----:B------:R2:W-:Y:S04]  /*1fd0*/  STG.E desc[UR18][R2.64], R36 ;  /* 0x0000002402007986 */ /* 0x0005e8000c101912 */
.L_x_45:
[----:B------:R-:W-:Y:S05]  /*1fe0*/  BSYNC.RECONVERGENT B0 ;  /* 0x0000000000007941 */ /* 0x000fea0003800200 */
.L_x_44:
[----:B------:R-:W-:-:S13]  /*1ff0*/  ISETP.NE.AND P0, PT, R43, UR21, PT ;  /* 0x000000152b007c0c */ /* 0x000fda000bf05270 */
[----:B------:R-:W-:Y:S05]  /*2000*/  @P0 EXIT ;  /* 0x000000000000094d */ /* 0x000fea0003800000 */
[----:B------:R-:W-:Y:S01]  /*2010*/  UISETP.NE.AND UP0, UPT, UR17, URZ, UPT ;  /* 0x000000ff1100728c */ /* 0x000fe2000bf05270 */
[----:B--234-:R-:W-:-:S08]  /*2020*/  CS2R R2, SRZ ;  /* 0x0000000000027805 */ /* 0x01cfd0000001ff00 */
[----:B------:R-:W-:Y:S05]  /*2030*/  BRA.U UP0, `(.L_x_47) ;  /* 0x0000000100087547 */ /* 0x000fea000b800000 */
[----:B------:R-:W2:Y:S02]  /*2040*/  LDC.64 R2, c[0x0][0x3d8] ;  /* 0x0000f600ff027b82 */ /* 0x000ea40000000a00 */
[----:B--2---:R-:W5:Y:S02]  /*2050*/  LDG.E.64 R2, desc[UR18][R2.64] ;  /* 0x0000001202027981 */ /* 0x004f64000c1e1b00 */
.L_x_47:
[----:B------:R-:W2:Y:S01]  /*2060*/  LDCU.64 UR4, c[0x0][0x390] ;  /* 0x00007200ff0477ac */ /* 0x000ea20008000a00 */
[----:B-----5:R-:W-:-:S04]  /*2070*/  IADD3 R0, P0, PT, R18, R2, RZ ;  /* 0x0000000212007210 */ /* 0x020fc80007f1e0ff */
[----:B------:R-:W-:Y:S02]  /*2080*/  LEA.HI.X.SX32 R3, R18, R3, 0x1, P0 ;  /* 0x0000000312037211 */ /* 0x000fe400000f0eff */
[----:B--2---:R-:W-:-:S04]  /*2090*/  LEA R2, P0, R0, UR4, 0x2 ;  /* 0x0000000400027c11 */ /* 0x004fc8000f8010ff */
[----:B------:R-:W-:-:S05]  /*20a0*/  LEA.HI.X R3, R0, UR5, R3, 0x2, P0 ;  /* 0x0000000500037c11 */ /* 0x000fca00080f1403 */
[----:B------:R-:W-:Y:S01]  /*20b0*/  STG.E desc[UR18][R2.64], R39 ;  /* 0x0000002702007986 */ /* 0x000fe2000c101912 */
[----:B------:R-:W-:Y:S05]  /*20c0*/  EXIT ;  /* 0x000000000000794d */ /* 0x000fea0003800000 */
.L_x_4:
[----:B------:R-:W-:Y:S01]  /*20d0*/  BAR.SYNC.DEFER_BLOCKING 0x0 ;  /* 0x0000000000007b1d */ /* 0x000fe20000010000 */
[----:B------:R-:W-:Y:S02]  /*20e0*/  ISETP.NE.AND P0, PT, R7, UR21, PT ;  /* 0x0000001507007c0c */ /* 0x000fe4000bf05270 */
[----:B------:R-:W-:Y:S02]  /*20f0*/  ISETP.NE.AND P1, PT, R9, UR21, PT ;  /* 0x0000001509007c0c */ /* 0x000fe4000bf25270 */
[----:B------:R-:W-:Y:S02]  /*2100*/  ISETP.NE.AND P4, PT, R11, UR21, PT ;  /* 0x000000150b007c0c */ /* 0x000fe4000bf85270 */
[----:B------:R-:W-:Y:S02]  /*2110*/  ISETP.NE.AND P3, PT, R22, UR21, PT ;  /* 0x0000001516007c0c */ /* 0x000fe4000bf65270 */
[----:B------:R-:W-:Y:S02]  /*2120*/  ISETP.NE.AND P6, PT, R24, UR21, PT ;  /* 0x0000001518007c0c */ /* 0x000fe4000bfc5270 */
[----:B------:R-:W-:-:S02]  /*2130*/  ISETP.NE.AND P5, PT, R26, UR21, PT ;  /* 0x000000151a007c0c */ /* 0x000fc4000bfa5270 */
[----:B------:R-:W-:Y:S02]  /*2140*/  ISETP.NE.AND P2, PT, R27, UR21, PT ;  /* 0x000000151b007c0c */ /* 0x000fe4000bf45270 */
[----:B------:R-:W-:Y:S02]  /*2150*/  @!P0 LEA R49, R49, UR4, 0x2 ;  /* 0x0000000431318c11 */ /* 0x000fe4000f8e10ff */
[----:B------:R-:W-:Y:S02]  /*2160*/  @!P1 LEA R7, R20, UR4, 0x2 ;  /* 0x0000000414079c11 */ /* 0x000fe4000f8e10ff */
[----:B0-----:R-:W-:Y:S02]  /*2170*/  @!P4 LEA R12, R29, UR4, 0x2 ;  /* 0x000000041d0ccc11 */ /* 0x001fe4000f8e10ff */
[----:B------:R-:W-:Y:S02]  /*2180*/  @!P3 LEA R9, R32, UR4, 0x2 ;  /* 0x000000042009bc11 */ /* 0x000fe4000f8e10ff */
[----:B------:R-:W-:Y:S01]  /*2190*/  @!P6 LEA R34, R34, UR4, 0x2 ;  /* 0x000000042222ec11 */ /* 0x000fe2000f8e10ff */
[----:B------:R-:W-:Y:S01]  /*21a0*/  @!P0 STS [R49], R48 ;  /* 0x0000003031008388 */ /* 0x000fe20000000800 */
[----:B------:R-:W-:-:S02]  /*21b0*/  ISETP.NE.AND P0, PT, R30, UR21, PT ;  /* 0x000000151e007c0c */ /* 0x000fc4000bf05270 */
[----:B------:R-:W-:Y:S01]  /*21c0*/  @!P5 LEA R37, R37, UR4, 0x2 ;  /* 0x000000042525dc11 */ /* 0x000fe2000f8e10ff */
[----:B------:R0:W-:Y:S01]  /*21d0*/  @!P1 STS [R7], R2 ;  /* 0x0000000207009388 */ /* 0x0001e20000000800 */
[----:B------:R-:W-:Y:S02]  /*21e0*/  @!P2 LEA R11, R44, UR4, 0x2 ;  /* 0x000000042c0bac11 */ /* 0x000fe4000f8e10ff */
[----:B------:R-:W-:Y:S01]  /*21f0*/  ISETP.NE.AND P1, PT, R33, UR21, PT ;  /* 0x0000001521007c0c */ /* 0x000fe2000bf25270 */
[----:B------:R-:W-:Y:S01]  /*2200*/  @!P4 STS [R12], R3 ;  /* 0x000000030c00c388 */ /* 0x000fe20000000800 */
[----:B------:R-:W-:-:S03]  /*2210*/  ISETP.NE.AND P4, PT, R35, UR21, PT ;  /* 0x0000001523007c0c */ /* 0x000fc6000bf85270 */
[----:B------:R1:W-:Y:S01]  /*2220*/  @!P3 STS [R9], R4 ;  /* 0x000000040900b388 */ /* 0x0003e20000000800 */
[----:B------:R-:W-:Y:S02]  /*2230*/  ISETP.NE.AND P3, PT, R38, UR21, PT ;  /* 0x0000001526007c0c */ /* 0x000fe4000bf65270 */
[----:B------:R-:W-:Y:S01]  /*2240*/  @!P0 LEA R45, R45, UR4, 0x2 ;  /* 0x000000042d2d8c11 */ /* 0x000fe2000f8e10ff */
[----:B------:R2:W-:Y:S01]  /*2250*/  @!P6 STS [R34], R5 ;  /* 0x000000052200e388 */ /* 0x0005e20000000800 */
[----:B------:R-:W-:-:S03]  /*2260*/  ISETP.NE.AND P6, PT, R40, UR21, PT ;  /* 0x0000001528007c0c */ /* 0x000fc6000bfc5270 */
[----:B------:R2:W-:Y:S01]  /*2270*/  @!P5 STS [R37], R6 ;  /* 0x000000062500d388 */ /* 0x0005e20000000800 */
[----:B------:R-:W-:Y:S02]  /*2280*/  ISETP.NE.AND P5, PT, R41, UR21, PT ;  /* 0x0000001529007c0c */ /* 0x000fe4000bfa5270 */
[----:B------:R-:W-:Y:S01]  /*2290*/  @!P1 LEA R46, R46, UR4, 0x2 ;  /* 0x000000042e2e9c11 */ /* 0x000fe2000f8e10ff */
[----:B------:R2:W-:Y:S01]  /*22a0*/  @!P2 STS [R11], R8 ;  /* 0x000000080b00a388 */ /* 0x0005e20000000800 */
[----:B------:R-:W-:Y:S02]  /*22b0*/  ISETP.NE.AND P2, PT, R42, UR21, PT ;  /* 0x000000152a007c0c */ /* 0x000fe4000bf45270 */
[----:B0-----:R-:W-:Y:S01]  /*22c0*/  @!P4 LEA R2, R47, UR4, 0x2 ;  /* 0x000000042f02cc11 */ /* 0x001fe2000f8e10ff */
[----:B------:R2:W-:Y:S01]  /*22d0*/  @!P0 STS [R45], R10 ;  /* 0x0000000a2d008388 */ /* 0x0005e20000000800 */
[----:B------:R-:W-:Y:S02]  /*22e0*/  ISETP.NE.AND P0, PT, R43, UR21, PT ;  /* 0x000000152b007c0c */ /* 0x000fe4000bf05270 */
[----:B-1----:R-:W-:Y:S01]  /*22f0*/  @!P3 LEA R4, R51, UR4, 0x2 ;  /* 0x000000043304bc11 */ /* 0x002fe2000f8e10ff */
[----:B------:R2:W-:Y:S01]  /*2300*/  @!P1 STS [R46], R21 ;  /* 0x000000152e009388 */ /* 0x0005e20000000800 */
[----:B------:R-:W-:-:S02]  /*2310*/  @!P6 LEA R17, R17, UR4, 0x2 ;  /* 0x000000041111ec11 */ /* 0x000fc4000f8e10ff */
[----:B------:R-:W-:Y:S01]  /*2320*/  @!P5 LEA R16, R16, UR4, 0x2 ;  /* 0x000000041010dc11 */ /* 0x000fe2000f8e10ff */
[----:B------:R2:W-:Y:S01]  /*2330*/  @!P4 STS [R2], R23 ;  /* 0x000000170200c388 */ /* 0x0005e20000000800 */
[----:B------:R-:W-:Y:S02]  /*2340*/  ISETP.GE.U32.AND P1, PT, R0, UR16, PT ;  /* 0x0000001000007c0c */ /* 0x000fe4000bf26070 */
[----:B------:R-:W-:Y:S01]  /*2350*/  @!P2 LEA R3, R52, UR4, 0x2 ;  /* 0x000000043403ac11 */ /* 0x000fe2000f8e10ff */
[----:B------:R2:W-:Y:S02]  /*2360*/  @!P3 STS [R4], R25 ;  /* 0x000000190400b388 */ /* 0x0005e40000000800 */
[----:B------:R-:W-:Y:S02]  /*2370*/  @!P0 LEA R18, R18, UR4, 0x2 ;  /* 0x0000000412128c11 */ /* 0x000fe4000f8e10ff */
[----:B------:R2:W-:Y:S04]  /*2380*/  @!P6 STS [R17], R28 ;  /* 0x0000001c1100e388 */ /* 0x0005e80000000800 */
[----:B------:R2:W-:Y:S04]  /*2390*/  @!P5 STS [R16], R31 ;  /* 0x0000001f1000d388 */ /* 0x0005e80000000800 */
[----:B------:R2:W-:Y:S04]  /*23a0*/  @!P2 STS [R3], R36 ;  /* 0x000000240300a388 */ /* 0x0005e80000000800 */
[----:B------:R2:W-:Y:S01]  /*23b0*/  @!P0 STS [R18], R39 ;  /* 0x0000002712008388 */ /* 0x0005e20000000800 */
[----:B------:R-:W-:Y:S06]  /*23c0*/  BAR.SYNC.DEFER_BLOCKING 0x0 ;  /* 0x0000000000007b1d */ /* 0x000fec0000010000 */
[----:B------:R-:W-:Y:S05]  /*23d0*/  @P1 EXIT ;  /* 0x000000000000194d */ /* 0x000fea0003800000 */
[----:B------:R-:W-:Y:S01]  /*23e0*/  UIADD3 UR5, UPT, UPT, UR7, UR5, UR6 ;  /* 0x0000000507057290 */ /* 0x000fe2000fffe006 */
[----:B--2---:R-:W-:Y:S01]  /*23f0*/  LOP3.LUT R2, RZ, R0, RZ, 0x33, !PT ;  /* 0x00000000ff027212 */ /* 0x004fe200078e33ff */
[----:B------:R-:W0:Y:S01]  /*2400*/  LDCU.64 UR6, c[0x0][0x390] ;  /* 0x00007200ff0677ac */ /* 0x000e220008000a00 */
[----:B------:R-:W-:Y:S01]  /*2410*/  BSSY.RECONVERGENT B0, `(.L_x_48) ;  /* 0x0000026000007945 */ /* 0x000fe20003800200 */
[----:B------:R-:W-:-:S04]  /*2420*/  UIADD3 UR5, UPT, UPT, UR8, UR5, UR9 ;  /* 0x0000000508057290 */ /* 0x000fc8000fffe009 */
[----:B------:R-:W-:-:S04]  /*2430*/  UIADD3 UR5, UPT, UPT, UR11, UR5, UR10 ;  /* 0x000000050b057290 */ /* 0x000fc8000fffe00a */
[----:B------:R-:W-:-:S04]  /*2440*/  UIADD3 UR5, UPT, UPT, UR15, UR5, UR14 ;  /* 0x000000050f057290 */ /* 0x000fc8000fffe00e */
[----:B------:R-:W-:-:S06]  /*2450*/  UIADD3 UR5, UPT, UPT, UR13, UR5, UR12 ;  /* 0x000000050d057290 */ /* 0x000fcc000fffe00c */
[----:B------:R-:W-:-:S05]  /*2460*/  IMAD.U32 R3, RZ, RZ, UR5 ;  /* 0x00000005ff037e24 */ /* 0x000fca000f8e00ff */
[----:B------:R-:W-:-:S05]  /*2470*/  IADD3 R10, PT, PT, R2, UR20, R3 ;  /* 0x00000014020a7c10 */ /* 0x000fca000fffe003 */
[----:B------:R-:W-:-:S05]  /*2480*/  IMAD.HI.U32 R2, R10, -0x55555555, RZ ;  /* 0xaaaaaaab0a027827 */ /* 0x000fca00078e00ff */
[----:B------:R-:W-:-:S04]  /*2490*/  SHF.R.U32.HI R2, RZ, 0x8, R2 ;  /* 0x00000008ff027819 */ /* 0x000fc80000011602 */
[----:B------:R-:W-:-:S04]  /*24a0*/  LOP3.LUT R3, R2, 0x3, RZ, 0xc0, !PT ;  /* 0x0000000302037812 */ /* 0x000fc800078ec0ff */
[----:B------:R-:W-:-:S13]  /*24b0*/  ISETP.NE.AND P0, PT, R3, 0x3, PT ;  /* 0x000000030300780c */ /* 0x000fda0003f05270 */
[----:B0-----:R-:W-:Y:S05]  /*24c0*/  @!P0 BRA `(.L_x_49) ;  /* 0x0000000000688947 */ /* 0x001fea0003800000 */
[----:B------:R-:W-:Y:S01]  /*24d0*/  VIADD R2, R2, 0x1 ;  /* 0x0000000102027836 */ /* 0x000fe20000000000 */
[----:B------:R-:W-:Y:S01]  /*24e0*/  BSSY.RECONVERGENT B1, `(.L_x_50) ;  /* 0x0000017000017945 */ /* 0x000fe20003800200 */
[----:B------:R-:W-:Y:S01]  /*24f0*/  LEA R6, R0, UR4, 0x2 ;  /* 0x0000000400067c11 */ /* 0x000fe2000f8e10ff */
[----:B------:R-:W-:Y:S02]  /*2500*/  IMAD.MOV.U32 R9, RZ, RZ, R0 ;  /* 0x000000ffff097224 */ /* 0x000fe400078e0000 */
[----:B------:R-:W-:Y:S01]  /*2510*/  LOP3.LUT R2, R2, 0x3, RZ, 0xc0, !PT ;  /* 0x0000000302027812 */ /* 0x000fe200078ec0ff */
[----:B------:R-:W-:-:S04]  /*2520*/  IMAD.MOV.U32 R11, RZ, RZ, RZ ;  /* 0x000000ffff0b7224 */ /* 0x000fc800078e00ff */
[----:B------:R-:W-:-:S07]  /*2530*/  IMAD.MOV R0, RZ, RZ, -R2 ;  /* 0x000000ffff007224 */ /* 0x000fce00078e0a02 */
.L_x_51:
[----:B------:R-:W-:Y:S02]  /*2540*/  ISETP.NE.AND P0, PT, RZ, UR17, PT ;  /* 0x00000011ff007c0c */ /* 0x000fe4000bf05270 */
[----:B0-----:R-:W-:Y:S01]  /*2550*/  CS2R R2, SRZ ;  /* 0x0000000000027805 */ /* 0x001fe2000001ff00 */
[----:B------:R0:W1:Y:S10]  /*2560*/  LDS R13, [R6] ;  /* 0x00000000060d7984 */ /* 0x0000740000000800 */
[----:B------:R-:W2:Y:S02]  /*2570*/  @!P0 LDC.64 R4, c[0x0][0x3d8] ;  /* 0x0000f600ff048b82 */ /* 0x000ea40000000a00 */
[----:B--2---:R-:W2:Y:S01]  /*2580*/  @!P0 LDG.E.64 R2, desc[UR18][R4.64] ;  /* 0x0000001204028981 */ /* 0x004ea2000c1e1b00 */
[----:B------:R-:W-:-:S02]  /*2590*/  VIADD R0, R0, 0x1 ;  /* 0x0000000100007836 */ /* 0x000fc40000000000 */
[----:B0-----:R-:W-:Y:S01]  /*25a0*/  VIADD R6, R6, 0x600 ;  /* 0x0000060006067836 */ /* 0x001fe20000000000 */
[----:B--2---:R-:W-:-:S05]  /*25b0*/  IADD3 R7, P0, PT, R9, R2, RZ ;  /* 0x0000000209077210 */ /* 0x004fca0007f1e0ff */
[----:B------:R-:W-:Y:S01]  /*25c0*/  IMAD.X R8, R11, 0x1, R3, P0 ;  /* 0x000000010b087824 */ /* 0x000fe200000e0603 */
[----:B------:R-:W-:-:S04]  /*25d0*/  LEA R2, P0, R7, UR6, 0x2 ;  /* 0x0000000607027c11 */ /* 0x000fc8000f8010ff */
[----:B------:R-:W-:Y:S02]  /*25e0*/  LEA.HI.X R3, R7, UR7, R8, 0x2, P0 ;  /* 0x0000000707037c11 */ /* 0x000fe400080f1408 */
[----:B------:R-:W-:Y:S02]  /*25f0*/  ISETP.NE.AND P0, PT, R0, RZ, PT ;  /* 0x000000ff0000720c */ /* 0x000fe40003f05270 */
[----:B------:R-:W-:Y:S01]  /*2600*/  IADD3 R7, P1, PT, R9, 0x180, RZ ;  /* 0x0000018009077810 */ /* 0x000fe20007f3e0ff */
[----:B-1----:R0:W-:Y:S04]  /*2610*/  STG.E desc[UR18][R2.64], R13 ;  /* 0x0000000d02007986 */ /* 0x0021e8000c101912 */
[----:B------:R-:W-:Y:S02]  /*2620*/  IMAD.MOV.U32 R9, RZ, RZ, R7 ;  /* 0x000000ffff097224 */ /* 0x000fe400078e0007 */
[----:B------:R-:W-:-:S04]  /*2630*/  IMAD.X R11, RZ, RZ, R11, P1 ;  /* 0x000000ffff0b7224 */ /* 0x000fc800008e060b */
[----:B------:R-:W-:Y:S05]  /*2640*/  @P0 BRA `(.L_x_51) ;  /* 0xfffffffc00bc0947 */ /* 0x000fea000383ffff */
[----:B------:R-:W-:Y:S05]  /*2650*/  BSYNC.RECONVERGENT B1 ;  /* 0x0000000000017941 */ /* 0x000fea0003800200 */
.L_x_50:
[----:B------:R-:W-:-:S07]  /*2660*/  IMAD.MOV.U32 R0, RZ, RZ, R7 ;  /* 0x000000ffff007224 */ /* 0x000fce00078e0007 */
.L_x_49:
[----:B------:R-:W-:Y:S05]  /*2670*/  BSYNC.RECONVERGENT B0 ;  /* 0x0000000000007941 */ /* 0x000fea0003800200 */
.L_x_48:
[----:B------:R-:W-:-:S13]  /*2680*/  ISETP.GE.U32.AND P0, PT, R10, 0x480, PT ;  /* 0x000004800a00780c */ /* 0x000fda0003f06070 */
[----:B------:R-:W-:Y:S05]  /*2690*/  @!P0 EXIT ;  /* 0x000000000000894d */ /* 0x000fea0003800000 */
[----:B------:R-:W1:Y:S01]  /*26a0*/  S2UR UR5, SR_CgaCtaId ;  /* 0x00000000000579c3 */ /* 0x000e620000008800 */
[----:B------:R-:W-:Y:S01]  /*26b0*/  UMOV UR4, 0x400 ;  /* 0x0000040000047882 */ /* 0x000fe20000000000 */
[----:B------:R-:W-:Y:S01]  /*26c0*/  UISETP.NE.AND UP0, UPT, UR17, URZ, UPT ;  /* 0x000000ff1100728c */ /* 0x000fe2000bf05270 */
[----:B------:R-:W-:Y:S02]  /*26d0*/  IMAD.MOV.U32 R15, RZ, RZ, RZ ;  /* 0x000000ffff0f7224 */ /* 0x000fe400078e00ff */
[----:B------:R-:W-:-:S03]  /*26e0*/  IMAD.MOV.U32 R17, RZ, RZ, RZ ;  /* 0x000000ffff117224 */ /* 0x000fc600078e00ff */
[----:B0-----:R-:W0:Y:S01]  /*26f0*/  LDC.64 R2, c[0x0][0x390] ;  /* 0x0000e400ff027b82 */ /* 0x001e220000000a00 */
[----:B------:R-:W-:Y:S01]  /*2700*/  PLOP3.LUT P0, PT, PT, PT, UP0, 0x80, 0x8 ;  /* 0x000000000008781c */ /* 0x000fe20003f0f008 */
[----:B------:R-:W-:Y:S02]  /*2710*/  UISETP.NE.AND UP0, UPT, UR17, URZ, UPT ;  /* 0x000000ff1100728c */ /* 0x000fe4000bf05270 */
[----:B-1----:R-:W-:-:S06]  /*2720*/  ULEA UR4, UR5, UR4, 0x18 ;  /* 0x0000000405047291 */ /* 0x002fcc000f8ec0ff */
[C---:B------:R-:W-:Y:S01]  /*2730*/  LEA R14, R0.reuse, UR4, 0x2 ;  /* 0x00000004000e7c11 */ /* 0x040fe2000f8e10ff */
[----:B0-----:R-:W-:-:S04]  /*2740*/  IMAD.WIDE.U32 R2, R0, 0x4, R2 ;  /* 0x0000000400027825 */ /* 0x001fc800078e0002 */
[----:B------:R-:W-:-:S07]  /*2750*/  VIADD R14, R14, 0xc00 ;  /* 0x00000c000e0e7836 */ /* 0x000fce0000000000 */
.L_x_52:
[----:B------:R-:W0:Y:S01]  /*2760*/  @!P0 LDC.64 R8, c[0x0][0x3d8] ;  /* 0x0000f600ff088b82 */ /* 0x000e220000000a00 */
[----:B-1----:R-:W-:Y:S01]  /*2770*/  CS2R R4, SRZ ;  /* 0x0000000000047805 */ /* 0x002fe2000001ff00 */
[----:B------:R-:W1:Y:S04]  /*2780*/  LDS R19, [R14+-0xc00] ;  /* 0xfff400000e137984 */ /* 0x000e680000000800 */
[----:B------:R-:W2:Y:S04]  /*2790*/  LDS R21, [R14+-0x600] ;  /* 0xfffa00000e157984 */ /* 0x000ea80000000800 */
[----:B0-----:R-:W3:Y:S01]  /*27a0*/  @!P0 LDG.E.64 R4, desc[UR18][R8.64] ;  /* 0x0000001208048981 */ /* 0x001ee2000c1e1b00 */
[----:B------:R-:W-:-:S13]  /*27b0*/  PLOP3.LUT P0, PT, PT, PT, UP0, 0x80, 0x8 ;  /* 0x000000000008781c */ /* 0x000fda0003f0f008 */
[----:B------:R-:W0:Y:S01]  /*27c0*/  @!P0 LDC.64 R10, c[0x0][0x3d8] ;  /* 0x0000f600ff0a8b82 */ /* 0x000e220000000a00 */
[----:B---3--:R-:W-:-:S04]  /*27d0*/  LEA R7, P1, R4, R15, 0x2 ;  /* 0x0000000f04077211 */ /* 0x008fc800078210ff */
[----:B------:R-:W-:Y:S02]  /*27e0*/  LEA.HI.X R5, R4, R17, R5, 0x2, P1 ;  /* 0x0000001104057211 */ /* 0x000fe400008f1405 */
[----:B------:R-:W-:-:S05]  /*27f0*/  IADD3 R6, P1, PT, R2, R7, RZ ;  /* 0x0000000702067210 */ /* 0x000fca0007f3e0ff */
[----:B------:R-:W-:Y:S01]  /*2800*/  IMAD.X R7, R3, 0x1, R5, P1 ;  /* 0x0000000103077824 */ /* 0x000fe200008e0605 */
[----:B------:R-:W-:-:S04]  /*2810*/  CS2R R4, SRZ ;  /* 0x0000000000047805 */ /* 0x000fc8000001ff00 */
[----:B-1----:R1:W-:Y:S04]  /*2820*/  STG.E desc[UR18][R6.64], R19 ;  /* 0x0000001306007986 */ /* 0x0023e8000c101912 */
[----:B0-----:R-:W3:Y:S01]  /*2830*/  @!P0 LDG.E.64 R4, desc[UR18][R10.64] ;  /* 0x000000120a048981 */ /* 0x001ee2000c1e1b00 */
[----:B------:R-:W0:Y:S03]  /*2840*/  @!P0 LDC.64 R12, c[0x0][0x3d8] ;  /* 0x0000f600ff0c8b82 */ /* 0x000e260000000a00 */
[----:B------:R-:W4:Y:S01]  /*2850*/  LDS R19, [R14] ;  /* 0x000000000e137984 */ /* 0x000f220000000800 */
[----:B---3--:R-:W-:-:S04]  /*2860*/  LEA R9, P1, R4, R15, 0x2 ;  /* 0x0000000f04097211 */ /* 0x008fc800078210ff */
[----:B------:R-:W-:Y:S02]  /*2870*/  LEA.HI.X R5, R4, R17, R5, 0x2, P1 ;  /* 0x0000001104057211 */ /* 0x000fe400008f1405 */
[----:B------:R-:W-:-:S05]  /*2880*/  IADD3 R8, P1, PT, R2, R9, RZ ;  /* 0x0000000902087210 */ /* 0x000fca0007f3e0ff */
[----:B------:R-:W-:Y:S01]  /*2890*/  IMAD.X R9, R3, 0x1, R5, P1 ;  /* 0x0000000103097824 */ /* 0x000fe200008e0605 */
[----:B------:R-:W-:-:S04]  /*28a0*/  CS2R R4, SRZ ;  /* 0x0000000000047805 */ /* 0x000fc8000001ff00 */
[----:B--2---:R-:W-:Y:S04]  /*28b0*/  STG.E desc[UR18][R8.64+0x600], R21 ;  /* 0x0006001508007986 */ /* 0x004fe8000c101912 */
[----:B0-----:R-:W1:Y:S01]  /*28c0*/  @!P0 LDG.E.64 R4, desc[UR18][R12.64] ;  /* 0x000000120c048981 */ /* 0x001e62000c1e1b00 */
[----:B------:R-:W0:Y:S03]  /*28d0*/  @!P0 LDC.64 R10, c[0x0][0x3d8] ;  /* 0x0000f600ff0a8b82 */ /* 0x000e260000000a00 */
[----:B------:R2:W3:Y:S01]  /*28e0*/  LDS R21, [R14+0x600] ;  /* 0x000600000e157984 */ /* 0x0004e20000000800 */
[----:B-1----:R-:W-:-:S04]  /*28f0*/  LEA R7, P1, R4, R15, 0x2 ;  /* 0x0000000f04077211 */ /* 0x002fc800078210ff */
[----:B------:R-:W-:Y:S02]  /*2900*/  LEA.HI.X R5, R4, R17, R5, 0x2, P1 ;  /* 0x0000001104057211 */ /* 0x000fe400008f1405 */
[----:B------:R-:W-:-:S05]  /*2910*/  IADD3 R6, P1, PT, R2, R7, RZ ;  /* 0x0000000702067210 */ /* 0x000fca0007f3e0ff */
[----:B------:R-:W-:Y:S01]  /*2920*/  IMAD.X R7, R3, 0x1, R5, P1 ;  /* 0x0000000103077824 */ /* 0x000fe200008e0605 */
[----:B------:R-:W-:-:S04]  /*2930*/  CS2R R4, SRZ ;  /* 0x0000000000047805 */ /* 0x000fc8000001ff00 */
[----:B----4-:R1:W-:Y:S04]  /*2940*/  STG.E desc[UR18][R6.64+0xc00], R19 ;  /* 0x000c001306007986 */ /* 0x0103e8000c101912 */
[----:B0-----:R-:W4:Y:S01]  /*2950*/  @!P0 LDG.E.64 R4, desc[UR18][R10.64] ;  /* 0x000000120a048981 */ /* 0x001f22000c1e1b00 */
[----:B------:R-:W-:Y:S02]  /*2960*/  VIADD R0, R0, 0x600 ;  /* 0x0000060000007836 */ /* 0x000fe40000000000 */
[----:B--2---:R-:W-:Y:S01]  /*2970*/  VIADD R14, R14, 0x1800 ;  /* 0x000018000e0e7836 */ /* 0x004fe20000000000 */
[----:B----4-:R-:W-:Y:S02]  /*2980*/  LEA R9, P1, R4, R15, 0x2 ;  /* 0x0000000f04097211 */ /* 0x010fe400078210ff */
[----:B------:R-:W-:-:S02]  /*2990*/  IADD3 R15, P2, PT, R15, 0x1800, RZ ;  /* 0x000018000f0f7810 */ /* 0x000fc40007f5e0ff */
[----:B------:R-:W-:Y:S02]  /*29a0*/  LEA.HI.X R5, R4, R17, R5, 0x2, P1 ;  /* 0x0000001104057211 */ /* 0x000fe400008f1405 */
[----:B------:R-:W-:Y:S01]  /*29b0*/  IADD3 R4, P1, PT, R2, R9, RZ ;  /* 0x0000000902047210 */ /* 0x000fe20007f3e0ff */
[----:B------:R-:W-:-:S04]  /*29c0*/  IMAD.X R17, RZ, RZ, R17, P2 ;  /* 0x000000ffff117224 */ /* 0x000fc800010e0611 */
[----:B------:R-:W-:Y:S01]  /*29d0*/  IMAD.X R5, R3, 0x1, R5, P1 ;  /* 0x0000000103057824 */ /* 0x000fe200008e0605 */
[----:B------:R-:W-:-:S04]  /*29e0*/  ISETP.GE.AND P1, PT, R0, UR16, PT ;  /* 0x0000001000007c0c */ /* 0x000fc8000bf26270 */
[----:B---3--:R1:W-:Y:S09]  /*29f0*/  STG.E desc[UR18][R4.64+0x1200], R21 ;  /* 0x0012001504007986 */ /* 0x0083f2000c101912 */
[----:B------:R-:W-:Y:S05]  /*2a00*/  @!P1 BRA `(.L_x_52) ;  /* 0xfffffffc00549947 */ /* 0x000fea000383ffff */
[----:B------:R-:W-:Y:S05]  /*2a10*/  EXIT ;  /* 0x000000000000794d */ /* 0x000fea0003800000 */
.L_x_1:
[----:B------:R-:W0:Y:S01]  /*2a20*/  S2R R44, SR_TID.X ;  /* 0x00000000002c7919 */ /* 0x000e220000002100 */
[----:B------:R-:W1:Y:S01]  /*2a30*/  LDC.64 R2, c[0x0][0x3d0] ;  /* 0x0000f400ff027b82 */ /* 0x000e620000000a00 */
[----:B------:R-:W2:Y:S01]  /*2a40*/  LDCU.U8 UR6, c[0x0][0x3c0] ;  /* 0x00007800ff0677ac */ /* 0x000ea20008000000 */
[----:B------:R-:W3:Y:S01]  /*2a50*/  LDCU.64 UR12, c[0x0][0x380] ;  /* 0x00007000ff0c77ac */ /* 0x000ee20008000a00 */
[----:B--2---:R-:W-:Y:S01]  /*2a60*/  ISETP.NE.AND P0, PT, RZ, UR6, PT ;  /* 0x00000006ff007c0c */ /* 0x004fe2000bf05270 */
[----:B------:R-:W-:-:S03]  /*2a70*/  USHF.R.S32.HI UR6, URZ, 0x1f, UR8 ;  /* 0x0000001fff067899 */ /* 0x000fc60008011408 */
[----:B-1----:R-:W-:Y:S02]  /*2a80*/  SEL R2, R2, RZ, !P0 ;  /* 0x000000ff02027207 */ /* 0x002fe40004000000 */
[C---:B0-----:R-:W-:Y:S02]  /*2a90*/  LOP3.LUT R0, R44.reuse, 0x1f, RZ, 0xc0, !PT ;  /* 0x0000001f2c007812 */ /* 0x041fe400078ec0ff */
[----:B------:R-:W-:-:S05]  /*2aa0*/  LOP3.LUT R5, R44, 0x3e0, RZ, 0xc0, !PT ;  /* 0x000003e02c057812 */ /* 0x000fca00078ec0ff */
[----:B------:R-:W-:Y:S01]  /*2ab0*/  IMAD R5, R5, 0xf, R0 ;  /* 0x0000000f05057824 */ /* 0x000fe200078e0200 */
[----:B------:R-:W-:-:S04]  /*2ac0*/  SEL R0, R3, RZ, !P0 ;  /* 0x000000ff03007207 */ /* 0x000fc80004000000 */
[----:B------:R-:W-:-:S04]  /*2ad0*/  IADD3 R5, P1, P2, R5, UR8, R2 ;  /* 0x0000000805057c10 */ /* 0x000fc8000fa3e002 */
[----:B------:R-:W-:Y:S02]  /*2ae0*/  IADD3.X R0, PT, PT, RZ, UR6, R0, P1, P2 ;  /* 0x00000006ff007c10 */ /* 0x000fe40008fe4400 */
[----:B---3--:R-:W-:-:S04]  /*2af0*/  LEA R2, P0, R5, UR12, 0x2 ;  /* 0x0000000c05027c11 */ /* 0x008fc8000f8010ff */
[----:B------:R-:W-:-:S05]  /*2b00*/  LEA.HI.X R3, R5, UR13, R0, 0x2, P0 ;  /* 0x0000000d05037c11 */ /* 0x000fca00080f1400 */
[----:B------:R-:W2:Y:S04]  /*2b10*/  LDG.E R0, desc[UR18][R2.64] ;  /* 0x0000001202007981 */ /* 0x000ea8000c1e1900 */
[----:B------:R-:W3:Y:S04]  /*2b20*/  LDG.E R4, desc[UR18][R2.64+0x80] ;  /* 0x0000801202047981 */ /* 0x000ee8000c1e1900 */
[----:B------:R-:W4:Y:S04]  /*2b30*/  LDG.E R5, desc[UR18][R2.64+0x100] ;  /* 0x0001001202057981 */ /* 0x000f28000c1e1900 */
        /* <DEDUP_REMOVED lines=14> */
[----:B------:R-:W-:Y:S01]  /*2c20*/  UMOV UR6, 0x400 ;  /* 0x0000040000067882 */ /* 0x000fe20000000000 */
[----:B------:R-:W1:Y:S01]  /*2c30*/  S2R R43, SR_LANEID ;  /* 0x00000000002b7919 */ /* 0x000e620000000000 */
[----:B0-----:R-:W-:Y:S01]  /*2c40*/  ULEA UR6, UR7, UR6, 0x18 ;  /* 0x0000000607067291 */ /* 0x001fe2000f8ec0ff */
[----:B------:R-:W0:Y:S01]  /*2c50*/  LDCU UR7, c[0x0][0x3ac] ;  /* 0x00007580ff0777ac */ /* 0x000e220008000800 */
[----:B-1----:R-:W-:-:S05]  /*2c60*/  IMAD R18, R46, 0x1e0, R43 ;  /* 0x000001e02e127824 */ /* 0x002fca00078e022b */
[----:B------:R-:W-:-:S05]  /*2c70*/  LEA R18, R18, UR6, 0x2 ;  /* 0x0000000612127c11 */ /* 0x000fca000f8e10ff */
[----:B------:R-:W-:Y:S01]  /*2c80*/  IMAD R19, R43, 0x38, R18 ;  /* 0x000000382b137824 */ /* 0x000fe200078e0212 */
[----:B--2---:R-:W-:Y:S04]  /*2c90*/  STS [R18], R0 ;  /* 0x0000000012007388 */ /* 0x004fe80000000800 */
[----:B---3--:R-:W-:Y:S04]  /*2ca0*/  STS [R18+0x80], R4 ;  /* 0x0000800412007388 */ /* 0x008fe80000000800 */
[----:B----4-:R-:W-:Y:S04]  /*2cb0*/  STS [R18+0x100], R5 ;  /* 0x0001000512007388 */ /* 0x010fe80000000800 */
[----:B-----5:R-:W-:Y:S04]  /*2cc0*/  STS [R18+0x180], R6 ;  /* 0x0001800612007388 */ /* 0x020fe80000000800 */
[----:B------:R-:W-:Y:S04]  /*2cd0*/  STS [R18+0x200], R7 ;  /* 0x0002000712007388 */ /* 0x000fe80000000800 */
[----:B------:R-:W-:Y:S04]  /*2ce0*/  STS [R18+0x280], R8 ;  /* 0x0002800812007388 */ /* 0x000fe80000000800 */
[----:B------:R-:W-:Y:S04]  /*2cf0*/  STS [R18+0x300], R9 ;  /* 0x0003000912007388 */ /* 0x000fe80000000800 */
[----:B------:R-:W-:Y:S04]  /*2d00*/  STS [R18+0x380], R10 ;  /* 0x0003800a12007388 */ /* 0x000fe80000000800 */
[----:B------:R1:W-:Y:S04]  /*2d10*/  STS [R18+0x400], R11 ;  /* 0x0004000b12007388 */ /* 0x0003e80000000800 */
[----:B------:R-:W-:Y:S04]  /*2d20*/  STS [R18+0x480], R12 ;  /* 0x0004800c12007388 */ /* 0x000fe80000000800 */
[----:B------:R-:W-:Y:S01]  /*2d30*/  STS [R18+0x500], R13 ;  /* 0x0005000d12007388 */ /* 0x000fe20000000800 */
[----:B-1----:R-:W-:-:S03]  /*2d40*/  IMAD.MOV.U32 R11, RZ, RZ, 0x2 ;  /* 0x00000002ff0b7424 */ /* 0x002fc600078e00ff */
[----:B------:R-:W-:Y:S04]  /*2d50*/  STS [R18+0x580], R14 ;  /* 0x0005800e12007388 */ /* 0x000fe80000000800 */
[----:B------:R-:W-:Y:S04]  /*2d60*/  STS [R18+0x600], R15 ;  /* 0x0006000f12007388 */ /* 0x000fe80000000800 */
[----:B------:R-:W-:Y:S04]  /*2d70*/  STS [R18+0x680], R16 ;  /* 0x0006801012007388 */ /* 0x000fe80000000800 */
[----:B------:R-:W-:Y:S01]  /*2d80*/  STS [R18+0x700], R17 ;  /* 0x0007001112007388 */ /* 0x000fe20000000800 */
[----:B------:R-:W-:-:S03]  /*2d90*/  NOP ;  /* 0x0000000000007918 */ /* 0x000fc60000000000 */
[----:B------:R-:W1:Y:S04]  /*2da0*/  LDS R42, [R19] ;  /* 0x00000000132a7984 */ /* 0x000e680000000800 */
[----:B------:R-:W2:Y:S04]  /*2db0*/  LDS R41, [R19+0x4] ;  /* 0x0000040013297984 */ /* 0x000ea80000000800 */
[----:B------:R-:W3:Y:S04]  /*2dc0*/  LDS R40, [R19+0x8] ;  /* 0x0000080013287984 */ /* 0x000ee80000000800 */
[----:B------:R-:W4:Y:S04]  /*2dd0*/  LDS R39, [R19+0xc] ;  /* 0x00000c0013277984 */ /* 0x000f280000000800 */
[----:B------:R-:W5:Y:S04]  /*2de0*/  LDS R38, [R19+0x10] ;  /* 0x0000100013267984 */ /* 0x000f680000000800 */
[----:B------:R-:W5:Y:S04]  /*2df0*/  LDS R0, [R19+0x14] ;  /* 0x0000140013007984 */ /* 0x000f680000000800 */
[----:B------:R-:W5:Y:S04]  /*2e00*/  LDS R2, [R19+0x18] ;  /* 0x0000180013027984 */ /* 0x000f680000000800 */
[----:B------:R-:W5:Y:S04]  /*2e10*/  LDS R5, [R19+0x1c] ;  /* 0x00001c0013057984 */ /* 0x000f680000000800 */
[----:B------:R-:W5:Y:S04]  /*2e20*/  LDS R7, [R19+0x20] ;  /* 0x0000200013077984 */ /* 0x000f680000000800 */
[----:B------:R-:W5:Y:S01]  /*2e30*/  LDS R25, [R19+0x2c] ;  /* 0x00002c0013197984 */ /* 0x000f620000000800 */
[----:B-1----:R-:W-:-:S03]  /*2e40*/  SHF.R.U32.HI R3, RZ, UR5, R42 ;  /* 0x00000005ff037c19 */ /* 0x002fc6000801162a */
[----:B------:R-:W1:Y:S01]  /*2e50*/  LDS R27, [R19+0x30] ;  /* 0x00003000131b7984 */ /* 0x000e620000000800 */
[----:B--2---:R-:W-:-:S03]  /*2e60*/  SHF.R.U32.HI R4, RZ, UR5, R41 ;  /* 0x00000005ff047c19 */ /* 0x004fc60008011629 */
[----:B------:R-:W2:Y:S01]  /*2e70*/  LDS R29, [R19+0x34] ;  /* 0x00003400131d7984 */ /* 0x000ea20000000800 */
[----:B------:R-:W-:Y:S02]  /*2e80*/  LOP3.LUT R3, R3, 0xff, RZ, 0xc0, !PT ;  /* 0x000000ff03037812 */ /* 0x000fe400078ec0ff */
[----:B------:R-:W-:Y:S01]  /*2e90*/  LOP3.LUT R4, R4, 0xff, RZ, 0xc0, !PT ;  /* 0x000000ff04047812 */ /* 0x000fe200078ec0ff */
[----:B------:R-:W2:Y:S01]  /*2ea0*/  LDS R31, [R19+0x38] ;  /* 0x00003800131f7984 */ /* 0x000ea20000000800 */
[----:B---3--:R-:W-:Y:S02]  /*2eb0*/  SHF.R.U32.HI R6, RZ, UR5, R40 ;  /* 0x00000005ff067c19 */ /* 0x008fe40008011628 */
[----:B0-----:R-:W-:Y:S02]  /*2ec0*/  ISETP.NE.AND P0, PT, R3, UR7, PT ;  /* 0x0000000703007c0c */ /* 0x001fe4000bf05270 */
[----:B------:R-:W-:Y:S02]  /*2ed0*/  ISETP.NE.AND P1, PT, R4, UR7, PT ;  /* 0x0000000704007c0c */ /* 0x000fe4000bf25270 */
[----:B------:R-:W-:-:S02]  /*2ee0*/  LOP3.LUT R6, R6, 0xff, RZ, 0xc0, !PT ;  /* 0x000000ff06067812 */ /* 0x000fc400078ec0ff */
[----:B------:R-:W-:Y:S02]  /*2ef0*/  SEL R9, RZ, 0x1, P0 ;  /* 0x00000001ff097807 */ /* 0x000fe40000000000 */
[----:B------:R-:W-:Y:S02]  /*2f00*/  ISETP.NE.AND P2, PT, R6, UR7, PT ;  /* 0x0000000706007c0c */ /* 0x000fe4000bf45270 */
[----:B----4-:R-:W-:Y:S02]  /*2f10*/  SHF.R.U32.HI R8, RZ, UR5, R39 ;  /* 0x00000005ff087c19 */ /* 0x010fe40008011627 */
[----:B-----5:R-:W-:Y:S01]  /*2f20*/  SHF.R.U32.HI R10, RZ, UR5, R38 ;  /* 0x00000005ff0a7c19 */ /* 0x020fe20008011626 */
[----:B------:R-:W-:Y:S01]  /*2f30*/  @P0 IMAD.MOV R11, RZ, RZ, 0x1 ;  /* 0x00000001ff0b0424 */ /* 0x000fe200078e02ff */
[----:B------:R-:W-:Y:S01]  /*2f40*/  LOP3.LUT R8, R8, 0xff, RZ, 0xc0, !PT ;  /* 0x000000ff08087812 */ /* 0x000fe200078ec0ff */
[----:B------:R-:W-:Y:S01]  /*2f50*/  @P1 IMAD.MOV R11, RZ, RZ, R9 ;  /* 0x000000ffff0b1224 */ /* 0x000fe200078e0209 */
[----:B------:R-:W-:Y:S01]  /*2f60*/  LOP3.LUT R10, R10, 0xff, RZ, 0xc0, !PT ;  /* 0x000000ff0a0a7812 */ /* 0x000fe200078ec0ff */
[----:B------:R-:W0:Y:S01]  /*2f70*/  LDS R9, [R19+0x24] ;  /* 0x0000240013097984 */ /* 0x000e220000000800 */
[----:B------:R-:W-:Y:S01]  /*2f80*/  ISETP.NE.AND P0, PT, R8, UR7, PT ;  /* 0x0000000708007c0c */ /* 0x000fe2000bf05270 */
[----:B------:R-:W-:Y:S01]  /*2f90*/  VIADD R12, R11, 0x1 ;  /* 0x000000010b0c7836 */ /* 0x000fe20000000000 */
[----:B------:R-:W-:Y:S01]  /*2fa0*/  ISETP.NE.AND P1, PT, R10, UR7, PT ;  /* 0x000000070a007c0c */ /* 0x000fe2000bf25270 */
[----:B------:R-:W-:Y:S01]  /*2fb0*/  @P2 IMAD.MOV R12, RZ, RZ, R11 ;  /* 0x000000ffff0c2224 */ /* 0x000fe200078e020b */
[----:B------:R-:W-:Y:S01]  /*2fc0*/  SHF.R.U32.HI R24, RZ, UR5, R0 ;  /* 0x00000005ff187c19 */ /* 0x000fe20008011600 */
[----:B------:R-:W3:Y:S01]  /*2fd0*/  LDS R11, [R19+0x28] ;  /* 0x00002800130b7984 */ /* 0x000ee20000000800 */
[----:B------:R-:W-:Y:S01]  /*2fe0*/  SHF.R.U32.HI R26, RZ, UR5, R2 ;  /* 0x00000005ff1a7c19 */ /* 0x000fe20008011602 */
[----:B------:R-:W-:Y:S01]  /*2ff0*/  VIADD R13, R12, 0x1 ;  /* 0x000000010c0d7836 */ /* 0x000fe20000000000 */
[----:B------:R-:W-:Y:S01]  /*3000*/  LOP3.LUT R24, R24, 0xff, RZ, 0xc0, !PT ;  /* 0x000000ff18187812 */ /* 0x000fe200078ec0ff */
[----:B------:R-:W-:Y:S01]  /*3010*/  BAR.SYNC.DEFER_BLOCKING 0x0 ;  /* 0x0000000000007b1d */ /* 0x000fe20000010000 */
[----:B------:R-:W-:-:S02]  /*3020*/  LOP3.LUT R26, R26, 0xff, RZ, 0xc0, !PT ;  /* 0x000000ff1a1a7812 */ /* 0x000fc400078ec0ff */
[----:B------:R-:W-:Y:S01]  /*3030*/  SHF.R.U32.HI R28, RZ, UR5, R5 ;  /* 0x00000005ff1c7c19 */ /* 0x000fe20008011605 */
[----:B------:R-:W-:Y:S01]  /*3040*/  @P0 IMAD.MOV R13, RZ, RZ, R12 ;  /* 0x000000ffff0d0224 */ /* 0x000fe200078e020c */
[----:B------:R-:W-:Y:S02]  /*3050*/  ISETP.NE.AND P0, PT, R24, UR7, PT ;  /* 0x0000000718007c0c */ /* 0x000fe4000bf05270 */
[----:B------:R-:W-:Y:S01]  /*3060*/  LOP3.LUT R28, R28, 0xff, RZ, 0xc0, !PT ;  /* 0x000000ff1c1c7812 */ /* 0x000fe200078ec0ff */
[----:B------:R-:W-:Y:S01]  /*3070*/  VIADD R12, R13, 0x1 ;  /* 0x000000010d0c7836 */ /* 0x000fe20000000000 */
[----:B------:R-:W-:Y:S01]  /*3080*/  SHF.R.U32.HI R30, RZ, UR5, R7 ;  /* 0x00000005ff1e7c19 */ /* 0x000fe20008011607 */
[----:B------:R-:W-:Y:S01]  /*3090*/  @P1 IMAD.MOV R12, RZ, RZ, R13 ;  /* 0x000000ffff0c1224 */ /* 0x000fe200078e020d */
[----:B------:R-:W-:Y:S02]  /*30a0*/  ISETP.NE.AND P1, PT, R26, UR7, PT ;  /* 0x000000071a007c0c */ /* 0x000fe4000bf25270 */
[----:B------:R-:W-:Y:S01]  /*30b0*/  LOP3.LUT R30, R30, 0xff, RZ, 0xc0, !PT ;  /* 0x000000ff1e1e7812 */ /* 0x000fe200078ec0ff */
[----:B------:R-:W-:Y:S01]  /*30c0*/  VIADD R13, R12, 0x1 ;  /* 0x000000010c0d7836 */ /* 0x000fe20000000000 */
[----:B------:R-:W-:-:S02]  /*30d0*/  SHF.R.U32.HI R34, RZ, UR5, R25 ;  /* 0x00000005ff227c19 */ /* 0x000fc40008011619 */
[----:B-1----:R-:W-:Y:S01]  /*30e0*/  SHF.R.U32.HI R35, RZ, UR5, R27 ;  /* 0x00000005ff237c19 */ /* 0x002fe2000801161b */
[----:B------:R-:W-:Y:S01]  /*30f0*/  @P0 IMAD.MOV R13, RZ, RZ, R12 ;  /* 0x000000ffff0d0224 */ /* 0x000fe200078e020c */
[----:B------:R-:W-:Y:S02]  /*3100*/  ISETP.NE.AND P0, PT, R28, UR7, PT ;  /* 0x000000071c007c0c */ /* 0x000fe4000bf05270 */
[----:B------:R-:W-:Y:S01]  /*3110*/  LOP3.LUT R34, R34, 0xff, RZ, 0xc0, !PT ;  /* 0x000000ff22227812 */ /* 0x000fe200078ec0ff */
[----:B------:R-:W-:Y:S01]  /*3120*/  VIADD R12, R13, 0x1 ;  /* 0x000000010d0c7836 */ /* 0x000fe20000000000 */
[----:B------:R-:W-:Y:S01]  /*3130*/  LOP3.LUT R35, R35, 0xff, RZ, 0xc0, !PT ;  /* 0x000000ff23237812 */ /* 0x000fe200078ec0ff */
[----:B------:R-:W-:Y:S01]  /*3140*/  @P1 IMAD.MOV R12, RZ, RZ, R13 ;  /* 0x000000ffff0c1224 */ /* 0x000fe200078e020d */
[----:B------:R-:W-:Y:S02]  /*3150*/  ISETP.NE.AND P1, PT, R30, UR7, PT ;  /* 0x000000071e007c0c */ /* 0x000fe4000bf25270 */
[----:B--2---:R-:W-:Y:S01]  /*3160*/  SHF.R.U32.HI R36, RZ, UR5, R29 ;  /* 0x00000005ff247c19 */ /* 0x004fe2000801161d */
[----:B------:R-:W-:Y:S01]  /*3170*/  VIADD R13, R12, 0x1 ;  /* 0x000000010c0d7836 */ /* 0x000fe20000000000 */
[----:B------:R-:W-:-:S02]  /*3180*/  SHF.R.U32.HI R37, RZ, UR5, R31 ;  /* 0x00000005ff257c19 */ /* 0x000fc4000801161f */
[----:B0-----:R-:W-:Y:S01]  /*3190*/  SHF.R.U32.HI R32, RZ, UR5, R9 ;  /* 0x00000005ff207c19 */ /* 0x001fe20008011609 */
[----:B------:R-:W-:Y:S01]  /*31a0*/  @P0 IMAD.MOV R13, RZ, RZ, R12 ;  /* 0x000000ffff0d0224 */ /* 0x000fe200078e020c */
[----:B------:R-:W-:Y:S02]  /*31b0*/  LOP3.LUT R36, R36, 0xff, RZ, 0xc0, !PT ;  /* 0x000000ff24247812 */ /* 0x000fe400078ec0ff */
[----:B------:R-:W-:Y:S01]  /*31c0*/  LOP3.LUT R32, R32, 0xff, RZ, 0xc0, !PT ;  /* 0x000000ff20207812 */ /* 0x000fe200078ec0ff */
[----:B------:R-:W-:Y:S01]  /*31d0*/  VIADD R12, R13, 0x1 ;  /* 0x000000010d0c7836 */ /* 0x000fe20000000000 */
[----:B---3--:R-:W-:Y:S01]  /*31e0*/  SHF.R.U32.HI R33, RZ, UR5, R11 ;  /* 0x00000005ff217c19 */ /* 0x008fe2000801160b */
[----:B------:R-:W-:Y:S01]  /*31f0*/  @P1 IMAD.MOV R12, RZ, RZ, R13 ;  /* 0x000000ffff0c1224 */ /* 0x000fe200078e020d */
[----:B------:R-:W-:Y:S02]  /*3200*/  ISETP.NE.AND P0, PT, R32, UR7, PT ;  /* 0x0000000720007c0c */ /* 0x000fe4000bf05270 */
[----:B------:R-:W-:Y:S01]  /*3210*/  LOP3.LUT R33, R33, 0xff, RZ, 0xc0, !PT ;  /* 0x000000ff21217812 */ /* 0x000fe200078ec0ff */
[----:B------:R-:W-:Y:S01]  /*3220*/  VIADD R13, R12, 0x1 ;  /* 0x000000010c0d7836 */ /* 0x000fe20000000000 */
[----:B------:R-:W-:-:S02]  /*3230*/  LOP3.LUT R37, R37, 0xff, RZ, 0xc0, !PT ;  /* 0x000000ff25257812 */ /* 0x000fc400078ec0ff */
[----:B------:R-:W-:Y:S02]  /*3240*/  ISETP.NE.AND P1, PT, R33, UR7, PT ;  /* 0x0000000721007c0c */ /* 0x000fe4000bf25270 */
[----:B------:R-:W-:-:S05]  /*3250*/  ISETP.NE.AND P2, PT, R43, RZ, PT ;  /* 0x000000ff2b00720c */ /* 0x000fca0003f45270 */
[----:B------:R-:W-:Y:S01]  /*3260*/  @P0 IMAD.MOV R13, RZ, RZ, R12 ;  /* 0x000000ffff0d0224 */ /* 0x000fe200078e020c */
[----:B------:R-:W-:-:S03]  /*3270*/  ISETP.NE.AND P0, PT, R34, UR7, PT ;  /* 0x0000000722007c0c */ /* 0x000fc6000bf05270 */
[----:B------:R-:W-:Y:S02]  /*3280*/  VIADD R12, R13, 0x1 ;  /* 0x000000010d0c7836 */ /* 0x000fe40000000000 */
[----:B------:R-:W-:Y:S01]  /*3290*/  @P1 IMAD.MOV R12, RZ, RZ, R13 ;  /* 0x000000ffff0c1224 */ /* 0x000fe200078e020d */
[----:B------:R-:W-:-:S03]  /*32a0*/  ISETP.NE.AND P1, PT, R35, UR7, PT ;  /* 0x0000000723007c0c */ /* 0x000fc6000bf25270 */
[----:B------:R-:W-:-:S04]  /*32b0*/  VIADD R13, R12, 0x1 ;  /* 0x000000010c0d7836 */ /* 0x000fc80000000000 */
[----:B------:R-:W-:Y:S01]  /*32c0*/  @P0 IMAD.MOV R13, RZ, RZ, R12 ;  /* 0x000000ffff0d0224 */ /* 0x000fe200078e020c */
[----:B------:R-:W-:-:S03]  /*32d0*/  ISETP.NE.AND P0, PT, R36, UR7, PT ;  /* 0x0000000724007c0c */ /* 0x000fc6000bf05270 */
[----:B------:R-:W-:Y:S02]  /*32e0*/  VIADD R12, R13, 0x1 ;  /* 0x000000010d0c7836 */ /* 0x000fe40000000000 */
[----:B------:R-:W-:Y:S01]  /*32f0*/  @P1 IMAD.MOV R12, RZ, RZ, R13 ;  /* 0x000000ffff0c1224 */ /* 0x000fe200078e020d */
[----:B------:R-:W-:-:S03]  /*3300*/  ISETP.NE.AND P1, PT, R37, UR7, PT ;  /* 0x0000000725007c0c */ /* 0x000fc6000bf25270 */
[----:B------:R-:W-:-:S04]  /*3310*/  VIADD R13, R12, 0x1 ;  /* 0x000000010c0d7836 */ /* 0x000fc80000000000 */
[----:B------:R-:W-:-:S04]  /*3320*/  @P0 IMAD.MOV R13, RZ, RZ, R12 ;  /* 0x000000ffff0d0224 */ /* 0x000fc800078e020c */
[----:B------:R-:W-:Y:S02]  /*3330*/  VIADD R45, R13, 0x1 ;  /* 0x000000010d2d7836 */ /* 0x000fe40000000000 */
[----:B------:R-:W-:Y:S01]  /*3340*/  @P1 IMAD.MOV R45, RZ, RZ, R13 ;  /* 0x000000ffff2d1224 */ /* 0x000fe200078e020d */
[----:B------:R-:W-:-:S04]  /*3350*/  ISETP.NE.AND P1, PT, R43, 0x1f, PT ;  /* 0x0000001f2b00780c */ /* 0x000fc80003f25270 */
[----:B------:R-:W0:Y:S09]  /*3360*/  SHFL.UP P0, R12, R45, 0x1, RZ ;  /* 0x042000002d0c7989 */ /* 0x000e3200000000ff */
[----:B------:R-:W-:Y:S01]  /*3370*/  @!P1 LEA R47, R46, UR6, 0x2 ;  /* 0x000000062e2f9c11 */ /* 0x000fe2000f8e10ff */
[----:B0-----:R-:W-:-:S05]  /*3380*/  @P0 IMAD.IADD R12, R12, 0x1, R45 ;  /* 0x000000010c0c0824 */ /* 0x001fca00078e022d */
[----:B------:R-:W0:Y:S02]  /*3390*/  SHFL.UP P0, R13, R12, 0x2, RZ ;  /* 0x044000000c0d7989 */ /* 0x000e2400000000ff */
[----:B0-----:R-:W-:-:S05]  /*33a0*/  @P0 IMAD.IADD R13, R12, 0x1, R13 ;  /* 0x000000010c0d0824 */ /* 0x001fca00078e020d */
[----:B------:R-:W0:Y:S02]  /*33b0*/  SHFL.UP P0, R20, R13, 0x4, RZ ;  /* 0x048000000d147989 */ /* 0x000e2400000000ff */
[----:B0-----:R-:W-:-:S05]  /*33c0*/  @P0 IMAD.IADD R20, R13, 0x1, R20 ;  /* 0x000000010d140824 */ /* 0x001fca00078e0214 */
[----:B------:R-:W0:Y:S02]  /*33d0*/  SHFL.UP P0, R21, R20, 0x8, RZ ;  /* 0x0500000014157989 */ /* 0x000e2400000000ff */
[----:B0-----:R-:W-:-:S05]  /*33e0*/  @P0 IMAD.IADD R21, R20, 0x1, R21 ;  /* 0x0000000114150824 */ /* 0x001fca00078e0215 */
[----:B------:R-:W0:Y:S02]  /*33f0*/  SHFL.UP P0, R48, R21, 0x10, RZ ;  /* 0x0600000015307989 */ /* 0x000e2400000000ff */
[----:B0-----:R-:W-:Y:S01]  /*3400*/  @P0 IMAD.IADD R48, R21, 0x1, R48 ;  /* 0x0000000115300824 */ /* 0x001fe200078e0230 */
[----:B------:R-:W-:-:S04]  /*3410*/  ISETP.NE.AND P0, PT, R46, 0x2, PT ;  /* 0x000000022e00780c */ /* 0x000fc80003f05270 */
[----:B------:R-:W-:Y:S01]  /*3420*/  @!P1 STS [R47], R48 ;  /* 0x000000302f009388 */ /* 0x000fe20000000800 */
[----:B------:R-:W-:Y:S01]  /*3430*/  BAR.SYNC.DEFER_BLOCKING 0x0 ;  /* 0x0000000000007b1d */ /* 0x000fe20000010000 */
[----:B------:R-:W-:-:S05]  /*3440*/  ISETP.NE.AND P1, PT, R46, 0x9, PT ;  /* 0x000000092e00780c */ /* 0x000fca0003f25270 */
[----:B------:R-:W0:Y:S04]  /*3450*/  LDS.128 R12, [UR6] ;  /* 0x00000006ff0c7984 */ /* 0x000e280008000c00 */
[----:B------:R-:W1:Y:S04]  /*3460*/  LDS.128 R16, [UR6+0x10] ;  /* 0x00001006ff107984 */ /* 0x000e680008000c00 */
[----:B------:R-:W2:Y:S01]  /*3470*/  LDS.128 R20, [UR6+0x20] ;  /* 0x00002006ff147984 */ /* 0x000ea20008000c00 */
[----:B0-----:R-:W-:-:S04]  /*3480*/  IMAD.IADD R13, R12, 0x1, R13 ;  /* 0x000000010c0d7824 */ /* 0x001fc800078e020d */
[----:B------:R-:W-:Y:S01]  /*3490*/  IMAD.IADD R14, R14, 0x1, R13 ;  /* 0x000000010e0e7824 */ /* 0x000fe200078e020d */
[----:B------:R-:W-:Y:S02]  /*34a0*/  SEL R12, R13, R12, !P0 ;  /* 0x0000000c0d0c7207 */ /* 0x000fe40004000000 */
[----:B------:R-:W-:Y:S01]  /*34b0*/  ISETP.NE.AND P0, PT, R46, 0x3, PT ;  /* 0x000000032e00780c */ /* 0x000fe20003f05270 */
[----:B------:R-:W-:-:S03]  /*34c0*/  IMAD.IADD R15, R15, 0x1, R14 ;  /* 0x000000010f0f7824 */ /* 0x000fc600078e020e */
[----:B------:R-:W-:Y:S01]  /*34d0*/  SEL R12, R14, R12, !P0 ;  /* 0x0000000c0e0c7207 */ /* 0x000fe20004000000 */
[----:B-1----:R-:W-:Y:S01]  /*34e0*/  IMAD.IADD R16, R15, 0x1, R16 ;  /* 0x000000010f107824 */ /* 0x002fe200078e0210 */
[----:B------:R-:W-:-:S03]  /*34f0*/  ISETP.NE.AND P0, PT, R46, 0x4, PT ;  /* 0x000000042e00780c */ /* 0x000fc60003f05270 */
[----:B------:R-:W-:Y:S01]  /*3500*/  IMAD.IADD R17, R17, 0x1, R16 ;  /* 0x0000000111117824 */ /* 0x000fe200078e0210 */
[----:B------:R-:W-:Y:S02]  /*3510*/  SEL R12, R15, R12, !P0 ;  /* 0x0000000c0f0c7207 */ /* 0x000fe40004000000 */
[----:B------:R-:W-:Y:S01]  /*3520*/  ISETP.NE.AND P0, PT, R46, 0x5, PT ;  /* 0x000000052e00780c */ /* 0x000fe20003f05270 */
[----:B------:R-:W-:-:S03]  /*3530*/  IMAD.IADD R18, R18, 0x1, R17 ;  /* 0x0000000112127824 */ /* 0x000fc600078e0211 */
[----:B------:R-:W-:Y:S01]  /*3540*/  SEL R12, R16, R12, !P0 ;  /* 0x0000000c100c7207 */ /* 0x000fe20004000000 */
[----:B------:R-:W-:Y:S01]  /*3550*/  IMAD.IADD R19, R19, 0x1, R18 ;  /* 0x0000000113137824 */ /* 0x000fe200078e0212 */
[----:B------:R-:W-:-:S03]  /*3560*/  ISETP.NE.AND P0, PT, R46, 0x6, PT ;  /* 0x000000062e00780c */ /* 0x000fc60003f05270 */
[----:B--2---:R-:W-:Y:S01]  /*3570*/  IMAD.IADD R20, R19, 0x1, R20 ;  /* 0x0000000113147824 */ /* 0x004fe200078e0214 */
[----:B------:R-:W-:Y:S02]  /*3580*/  SEL R12, R17, R12, !P0 ;  /* 0x0000000c110c7207 */ /* 0x000fe40004000000 */
[----:B------:R-:W-:Y:S01]  /*3590*/  ISETP.NE.AND P0, PT, R46, 0x7, PT ;  /* 0x000000072e00780c */ /* 0x000fe20003f05270 */
[----:B------:R-:W-:-:S03]  /*35a0*/  IMAD.IADD R21, R21, 0x1, R20 ;  /* 0x0000000115157824 */ /* 0x000fc600078e0214 */
[----:B------:R-:W-:Y:S01]  /*35b0*/  SEL R12, R18, R12, !P0 ;  /* 0x0000000c120c7207 */ /* 0x000fe20004000000 */
[----:B------:R-:W-:Y:S01]  /*35c0*/  IMAD.IADD R22, R22, 0x1, R21 ;  /* 0x0000000116167824 */ /* 0x000fe200078e0215 */
[----:B------:R-:W-:Y:S01]  /*35d0*/  ISETP.NE.AND P0, PT, R46, 0x8, PT ;  /* 0x000000082e00780c */ /* 0x000fe20003f05270 */
[----:B------:R-:W-:Y:S02]  /*35e0*/  IMAD.IADD R18, R48, 0x1, -R45 ;  /* 0x0000000130127824 */ /* 0x000fe400078e0a2d */
[----:B------:R-:W-:Y:S01]  /*35f0*/  IMAD.IADD R23, R23, 0x1, R22 ;  /* 0x0000000117177824 */ /* 0x000fe200078e0216 */
[----:B------:R-:W-:Y:S02]  /*3600*/  SEL R12, R19, R12, !P0 ;  /* 0x0000000c130c7207 */ /* 0x000fe40004000000 */
[----:B------:R-:W-:Y:S02]  /*3610*/  ISETP.NE.AND P0, PT, R46, 0xa, PT ;  /* 0x0000000a2e00780c */ /* 0x000fe40003f05270 */
[----:B------:R-:W-:-:S02]  /*3620*/  SEL R12, R20, R12, !P1 ;  /* 0x0000000c140c7207 */ /* 0x000fc40004800000 */
[----:B------:R-:W-:Y:S02]  /*3630*/  ISETP.NE.AND P1, PT, R46, 0xb, PT ;  /* 0x0000000b2e00780c */ /* 0x000fe40003f25270 */
[----:B------:R-:W-:Y:S02]  /*3640*/  SEL R12, R21, R12, !P0 ;  /* 0x0000000c150c7207 */ /* 0x000fe40004000000 */
[----:B------:R-:W-:Y:S02]  /*3650*/  SEL R13, R18, RZ, P2 ;  /* 0x000000ff120d7207 */ /* 0x000fe40001000000 */
[----:B------:R-:W-:Y:S02]  /*3660*/  SEL R12, R22, R12, !P1 ;  /* 0x0000000c160c7207 */ /* 0x000fe40004800000 */
[C---:B------:R-:W-:Y:S02]  /*3670*/  ISETP.GT.U32.AND P1, PT, R44.reuse, 0x1f, PT ;  /* 0x0000001f2c00780c */ /* 0x040fe40003f24070 */
[----:B------:R-:W-:Y:S01]  /*3680*/  ISETP.GE.U32.AND P0, PT, R44, 0x20, PT ;  /* 0x000000202c00780c */ /* 0x000fe20003f06070 */
[----:B------:R-:W-:-:S05]  /*3690*/  IMAD.IADD R13, R12, 0x1, R13 ;  /* 0x000000010c0d7824 */ /* 0x000fca00078e020d */
[----:B------:R-:W-:-:S05]  /*36a0*/  SEL R18, R18, R13, !P0 ;  /* 0x0000000d12127207 */ /* 0x000fca0004000000 */
[----:B------:R-:W-:Y:S05]  /*36b0*/  @P1 BRA `(.L_x_53) ;  /* 0x0000000800e81947 */ /* 0x000fea0003800000 */
[----:B------:R-:W0:Y:S01]  /*36c0*/  LDC.64 R16, c[0x0][0x3a0] ;  /* 0x0000e800ff107b82 */ /* 0x000e220000000a00 */
[----:B------:R-:W-:Y:S01]  /*36d0*/  ISETP.NE.AND P0, PT, R44, RZ, PT ;  /* 0x000000ff2c00720c */ /* 0x000fe20003f05270 */
[----:B------:R-:W-:Y:S01]  /*36e0*/  IMAD.U32 R19, RZ, RZ, UR4 ;  /* 0x00000004ff137e24 */ /* 0x000fe2000f8e00ff */
[----:B------:R-:W-:-:S05]  /*36f0*/  LOP3.LUT R12, RZ, R44, RZ, 0x33, !PT ;  /* 0x0000002cff0c7212 */ /* 0x000fca00078e33ff */
[----:B------:R-:W-:-:S06]  /*3700*/  IMAD.IADD R13, R19, 0x1, R12 ;  /* 0x00000001130d7824 */ /* 0x000fcc00078e020c */
[----:B------:R-:W-:Y:S01]  /*3710*/  @!P0 IMAD.MOV.U32 R22, RZ, RZ, 0x64 ;  /* 0x00000064ff168424 */ /* 0x000fe200078e00ff */
[----:B------:R1:W-:Y:S01]  /*3720*/  @!P0 STS [UR6+0x4c], R23 ;  /* 0x00004c17ff008988 */ /* 0x0003e20008000806 */
[----:B0-----:R-:W-:-:S04]  /*3730*/  IMAD.WIDE R48, R19, 0x8, R16 ;  /* 0x0000000813307825 */ /* 0x001fc800078e0210 */
[----:B------:R-:W-:Y:S01]  /*3740*/  IMAD.WIDE R16, R13, 0x8, R16 ;  /* 0x000000080d107825 */ /* 0x000fe200078e0210 */
[----:B------:R1:W-:Y:S01]  /*3750*/  @!P0 ST.E.64.STRONG.GPU desc[UR18][R48.64+0x100], R22 ;  /* 0x0001001630008985 */ /* 0x0003e2000c10fb12 */
[----:B------:R-:W-:Y:S05]  /*3760*/  NANOSLEEP 0x249 ;  /* 0x000002490000795d */ /* 0x000fea0003800000 */
[----:B------:R-:W2:Y:S01]  /*3770*/  LD.E.64.STRONG.GPU R12, desc[UR18][R16.64+0x100] ;  /* 0x00010012100c7980 */ /* 0x000ea2000c10fb00 */
[----:B------:R-:W-:Y:S01]  /*3780*/  UMOV UR5, 0xffffffff ;  /* 0xffffffff00057882 */ /* 0x000fe20000000000 */
[----:B--2---:R-:W-:Y:S02]  /*3790*/  ISETP.NE.AND P0, PT, R12, 0x63, PT ;  /* 0x000000630c00780c */ /* 0x004fe40003f05270 */
[----:B-1----:R-:W-:Y:S11]  /*37a0*/  BRA.DIV UR5, `(.L_x_54) ;  /* 0x0000008a05707947 */ /* 0x002ff6000b800000 */
[----:B------:R-:W-:-:S13]  /*37b0*/  VOTE.ANY P0, !P0 ;  /* 0x0000000000ff7806 */ /* 0x000fda0004000100 */
.L_x_233:
[----:B------:R-:W-:Y:S05]  /*37c0*/  @!P0 BRA `(.L_x_55) ;  /* 0x00000000007c8947 */ /* 0x000fea0003800000 */
[----:B------:R-:W-:-:S07]  /*37d0*/  IMAD.MOV.U32 R15, RZ, RZ, 0x2f2 ;  /* 0x000002f2ff0f7424 */ /* 0x000fce00078e00ff */
.L_x_57:
[----:B------:R-:W-:Y:S01]  /*37e0*/  SHF.R.U32.HI R14, RZ, 0x1, R15 ;  /* 0x00000001ff0e7819 */ /* 0x000fe2000001160f */
[----:B------:R-:W-:-:S03]  /*37f0*/  IMAD R19, R19, 0x41a7, RZ ;  /* 0x000041a713137824 */ /* 0x000fc600078e02ff */
[----:B------:R-:W-:Y:S02]  /*3800*/  IADD3 R20, PT, PT, R15, 0x1, -R14 ;  /* 0x000000010f147810 */ /* 0x000fe40007ffe80e */
[----:B------:R-:W-:Y:S02]  /*3810*/  LOP3.LUT R19, R19, 0x7fffffff, RZ, 0xc0, !PT ;  /* 0x7fffffff13137812 */ /* 0x000fe400078ec0ff */
[----:B------:R-:W0:Y:S01]  /*3820*/  I2F.U32.RP R15, R20 ;  /* 0x00000014000f7306 */ /* 0x000e220000209000 */
[----:B------:R-:W-:Y:S01]  /*3830*/  IMAD.MOV R21, RZ, RZ, -R20 ;  /* 0x000000ffff157224 */ /* 0x000fe200078e0a14 */
[----:B------:R-:W-:-:S06]  /*3840*/  ISETP.NE.U32.AND P1, PT, R20, RZ, PT ;  /* 0x000000ff1400720c */ /* 0x000fcc0003f25070 */
[----:B0-----:R-:W0:Y:S02]  /*3850*/  MUFU.RCP R15, R15 ;  /* 0x0000000f000f7308 */ /* 0x001e240000001000 */
[----:B0-----:R-:W-:-:S06]  /*3860*/  VIADD R12, R15, 0xffffffe ;  /* 0x0ffffffe0f0c7836 */ /* 0x001fcc0000000000 */
[----:B------:R0:W1:Y:S02]  /*3870*/  F2I.FTZ.U32.TRUNC.NTZ R13, R12 ;  /* 0x0000000c000d7305 */ /* 0x000064000021f000 */
[----:B0-----:R-:W-:Y:S02]  /*3880*/  IMAD.MOV.U32 R12, RZ, RZ, RZ ;  /* 0x000000ffff0c7224 */ /* 0x001fe400078e00ff */
[----:B-1----:R-:W-:-:S04]  /*3890*/  IMAD R21, R21, R13, RZ ;  /* 0x0000000d15157224 */ /* 0x002fc800078e02ff */
[----:B------:R-:W-:-:S06]  /*38a0*/  IMAD.HI.U32 R22, R13, R21, R12 ;  /* 0x000000150d167227 */ /* 0x000fcc00078e000c */
[----:B------:R-:W-:-:S04]  /*38b0*/  IMAD.HI.U32 R22, R22, R19, RZ ;  /* 0x0000001316167227 */ /* 0x000fc800078e00ff */
[----:B------:R-:W-:-:S04]  /*38c0*/  IMAD.MOV R22, RZ, RZ, -R22 ;  /* 0x000000ffff167224 */ /* 0x000fc800078e0a16 */
[----:B------:R-:W-:-:S05]  /*38d0*/  IMAD R13, R20, R22, R19 ;  /* 0x00000016140d7224 */ /* 0x000fca00078e0213 */
[----:B------:R-:W-:-:S13]  /*38e0*/  ISETP.GE.U32.AND P0, PT, R13, R20, PT ;  /* 0x000000140d00720c */ /* 0x000fda0003f06070 */
[----:B------:R-:W-:-:S05]  /*38f0*/  @P0 IMAD.IADD R13, R13, 0x1, -R20 ;  /* 0x000000010d0d0824 */ /* 0x000fca00078e0a14 */
[----:B------:R-:W-:-:S13]  /*3900*/  ISETP.GE.U32.AND P0, PT, R13, R20, PT ;  /* 0x000000140d00720c */ /* 0x000fda0003f06070 */
[----:B------:R-:W-:Y:S01]  /*3910*/  @P0 IMAD.IADD R13, R13, 0x1, -R20 ;  /* 0x000000010d0d0824 */ /* 0x000fe200078e0a14 */
[----:B------:R-:W-:-:S05]  /*3920*/  @!P1 LOP3.LUT R13, RZ, R20, RZ, 0x33, !PT ;  /* 0x00000014ff0d9212 */ /* 0x000fca00078e33ff */
[----:B------:R-:W-:-:S04]  /*3930*/  IMAD.IADD R13, R14, 0x1, R13 ;  /* 0x000000010e0d7824 */ /* 0x000fc800078e020d */
[----:B------:R-:W-:Y:S05]  /*3940*/  NANOSLEEP R13 ;  /* 0x0000000d0000735d */ /* 0x000fea0003800000 */
[----:B------:R-:W2:Y:S01]  /*3950*/  LD.E.64.STRONG.GPU R12, desc[UR18][R16.64+0x100] ;  /* 0x00010012100c7980 */ /* 0x000ea2000c10fb00 */
[----:B------:R-:W-:Y:S01]  /*3960*/  UMOV UR5, 0xffffffff ;  /* 0xffffffff00057882 */ /* 0x000fe20000000000 */
[----:B------:R-:W-:Y:S01]  /*3970*/  IMAD.MOV.U32 R15, RZ, RZ, R14 ;  /* 0x000000ffff0f7224 */ /* 0x000fe200078e000e */
[----:B--2---:R-:W-:Y:S01]  /*3980*/  ISETP.NE.AND P0, PT, R12, 0x63, PT ;  /* 0x000000630c00780c */ /* 0x004fe20003f05270 */
[----:B------:R-:W-:-:S12]  /*3990*/  BRA.DIV UR5, `(.L_x_56) ;  /* 0x0000008a05147947 */ /* 0x000fd8000b800000 */
[----:B------:R-:W-:-:S13]  /*39a0*/  VOTE.ANY P0, !P0 ;  /* 0x0000000000ff7806 */ /* 0x000fda0004000100 */
.L_x_236:
[----:B------:R-:W-:Y:S05]  /*39b0*/  @P0 BRA `(.L_x_57) ;  /* 0xfffffffc00880947 */ /* 0x000fea000383ffff */
.L_x_55:
[----:B------:R-:W0:Y:S01]  /*39c0*/  LDCU UR5, c[0x0][0x374] ;  /* 0x00006e80ff0577ac */ /* 0x000e220008000800 */
[----:B------:R-:W-:Y:S02]  /*39d0*/  LOP3.LUT R45, RZ, R44, RZ, 0x33, !PT ;  /* 0x0000002cff2d7212 */ /* 0x000fe400078e33ff */
[----:B------:R-:W-:Y:S01]  /*39e0*/  ISETP.NE.AND P0, PT, R12, 0x65, PT ;  /* 0x000000650c00780c */ /* 0x000fe20003f05270 */
[----:B0-----:R-:W-:-:S06]  /*39f0*/  UIMAD UR5, UR9, UR5, UR10 ;  /* 0x00000005090572a4 */ /* 0x001fcc000f8e020a */
[----:B------:R-:W-:Y:S01]  /*3a00*/  VIADD R45, R45, UR5 ;  /* 0x000000052d2d7c36 */ /* 0x000fe20008000000 */
[----:B------:R-:W-:-:S03]  /*3a10*/  UMOV UR5, 0xffffffff ;  /* 0xffffffff00057882 */ /* 0x000fc60000000000 */
[----:B------:R-:W-:Y:S05]  /*3a20*/  BRA.DIV UR5, `(.L_x_58) ;  /* 0x0000008a05107947 */ /* 0x000fea000b800000 */
[----:B------:R-:W0:Y:S01]  /*3a30*/  S2R R20, SR_GEMASK ;  /* 0x0000000000147919 */ /* 0x000e220000003c00 */
[----:B------:R-:W-:Y:S01]  /*3a40*/  VOTE.ANY R14, PT, !P0 ;  /* 0x00000000000e7806 */ /* 0x000fe200040e0100 */
[----:B------:R-:W-:Y:S01]  /*3a50*/  VIADD R21, R43, 0x2 ;  /* 0x000000022b157836 */ /* 0x000fe20000000000 */
[----:B------:R-:W-:Y:S02]  /*3a60*/  ISETP.NE.AND P1, PT, R12, 0x65, PT ;  /* 0x000000650c00780c */ /* 0x000fe40003f25270 */
[----:B0-----:R-:W-:-:S05]  /*3a70*/  LOP3.LUT R14, R14, 0x80000000, R20, 0xec, !PT ;  /* 0x800000000e0e7812 */ /* 0x001fca00078eec14 */
[----:B------:R-:W-:-:S05]  /*3a80*/  VIADD R15, R14, 0xffffffff ;  /* 0xffffffff0e0f7836 */ /* 0x000fca0000000000 */
[----:B------:R-:W-:-:S04]  /*3a90*/  LOP3.LUT R15, R14, R15, RZ, 0xc, !PT ;  /* 0x0000000f0e0f7212 */ /* 0x000fc800078e0cff */
[----:B------:R0:W1:Y:S02]  /*3aa0*/  POPC R50, R15 ;  /* 0x0000000f00327309 */ /* 0x0000640000000000 */
[C---:B0-----:R-:W-:Y:S01]  /*3ab0*/  VIADD R15, R43.reuse, 0x4 ;  /* 0x000000042b0f7836 */ /* 0x041fe20000000000 */
[----:B-1----:R-:W0:Y:S01]  /*3ac0*/  SHFL.DOWN PT, R17, R13, 0x1, R50 ;  /* 0x082000000d117989 */ /* 0x002e2200000e0032 */
[----:B------:R-:W-:-:S04]  /*3ad0*/  ISETP.GE.AND P0, PT, R43, R50, PT ;  /* 0x000000322b00720c */ /* 0x000fc80003f06270 */
[----:B0-----:R-:W-:Y:S02]  /*3ae0*/  SEL R14, R17, RZ, !P0 ;  /* 0x000000ff110e7207 */ /* 0x001fe40004000000 */
[----:B------:R-:W-:-:S03]  /*3af0*/  ISETP.GT.AND P0, PT, R21, R50, PT ;  /* 0x000000321500720c */ /* 0x000fc60003f04270 */
[----:B------:R-:W-:Y:S02]  /*3b00*/  IMAD.IADD R47, R14, 0x1, R13 ;  /* 0x000000010e2f7824 */ /* 0x000fe400078e020d */
[----:B------:R-:W-:-:S03]  /*3b10*/  VIADD R13, R43, 0x8 ;  /* 0x000000082b0d7836 */ /* 0x000fc60000000000 */
[----:B------:R-:W0:Y:S02]  /*3b20*/  SHFL.DOWN PT, R17, R47, 0x2, R50 ;  /* 0x084000002f117989 */ /* 0x000e2400000e0032 */
[----:B0-----:R-:W-:Y:S02]  /*3b30*/  SEL R14, R17, RZ, !P0 ;  /* 0x000000ff110e7207 */ /* 0x001fe40004000000 */
[----:B------:R-:W-:-:S03]  /*3b40*/  ISETP.GT.AND P0, PT, R15, R50, PT ;  /* 0x000000320f00720c */ /* 0x000fc60003f04270 */
[----:B------:R-:W-:-:S05]  /*3b50*/  IMAD.IADD R53, R47, 0x1, R14 ;  /* 0x000000012f357824 */ /* 0x000fca00078e020e */
[----:B------:R-:W0:Y:S02]  /*3b60*/  SHFL.DOWN PT, R17, R53, 0x4, R50 ;  /* 0x0880000035117989 */ /* 0x000e2400000e0032 */
[----:B0-----:R-:W-:Y:S02]  /*3b70*/  SEL R14, R17, RZ, !P0 ;  /* 0x000000ff110e7207 */ /* 0x001fe40004000000 */
[-C--:B------:R-:W-:Y:S01]  /*3b80*/  ISETP.GT.AND P0, PT, R13, R50.reuse, PT ;  /* 0x000000320d00720c */ /* 0x080fe20003f04270 */
[----:B------:R-:W-:Y:S02]  /*3b90*/  VIADD R13, R43, 0x10 ;  /* 0x000000102b0d7836 */ /* 0x000fe40000000000 */
[----:B------:R-:W-:Y:S02]  /*3ba0*/  IMAD.IADD R22, R53, 0x1, R14 ;  /* 0x0000000135167824 */ /* 0x000fe400078e020e */
[----:B------:R-:W0:Y:S01]  /*3bb0*/  LDC.64 R14, c[0x0][0x3a0] ;  /* 0x0000e800ff0e7b82 */ /* 0x000e220000000a00 */
[----:B------:R-:W-:-:S02]  /*3bc0*/  ISETP.GT.AND P2, PT, R13, R50, PT ;  /* 0x000000320d00720c */ /* 0x000fc40003f44270 */
[----:B------:R-:W1:Y:S02]  /*3bd0*/  SHFL.DOWN PT, R17, R22, 0x8, R50 ;  /* 0x0900000016117989 */ /* 0x000e6400000e0032 */
[----:B-1----:R-:W-:Y:S02]  /*3be0*/  SEL R17, R17, RZ, !P0 ;  /* 0x000000ff11117207 */ /* 0x002fe40004000000 */
[----:B------:R-:W-:-:S03]  /*3bf0*/  VOTE.ALL P0, P1 ;  /* 0x0000000000ff7806 */ /* 0x000fc60000800000 */
[----:B------:R-:W-:Y:S01]  /*3c00*/  IMAD.IADD R51, R22, 0x1, R17 ;  /* 0x0000000116337824 */ /* 0x000fe200078e0211 */
[----:B0-----:R-:W-:-:S04]  /*3c10*/  IADD3 R22, P1, PT, R14, 0x100, RZ ;  /* 0x000001000e167810 */ /* 0x001fc80007f3e0ff */
[----:B------:R-:W0:Y:S01]  /*3c20*/  SHFL.DOWN PT, R17, R51, 0x10, R50 ;  /* 0x0a00000033117989 */ /* 0x000e2200000e0032 */
[----:B------:R-:W-:Y:S01]  /*3c30*/  IMAD.X R47, RZ, RZ, R15, P1 ;  /* 0x000000ffff2f7224 */ /* 0x000fe200008e060f */
[----:B0-----:R-:W-:-:S05]  /*3c40*/  SEL R46, R17, RZ, !P2 ;  /* 0x000000ff112e7207 */ /* 0x001fca0005000000 */
[----:B------:R-:W-:-:S07]  /*3c50*/  IMAD.IADD R46, R51, 0x1, R46 ;  /* 0x00000001332e7824 */ /* 0x000fce00078e022e */
.L_x_245:
[----:B------:R-:W-:Y:S05]  /*3c60*/  @!P0 BRA `(.L_x_59) ;  /* 0x00000004003c8947 */ /* 0x000fea0003800000 */
[----:B------:R-:W-:Y:S02]  /*3c70*/  IMAD.MOV.U32 R50, RZ, RZ, R45 ;  /* 0x000000ffff327224 */ /* 0x000fe400078e002d */
[----:B------:R-:W-:-:S07]  /*3c80*/  IMAD.MOV.U32 R45, RZ, RZ, 0x2f2 ;  /* 0x000002f2ff2d7424 */ /* 0x000fce00078e00ff */
.L_x_65:
[----:B------:R-:W-:Y:S02]  /*3c90*/  IMAD.MOV.U32 R12, RZ, RZ, R22 ;  /* 0x000000ffff0c7224 */ /* 0x000fe400078e0016 */
[----:B------:R-:W-:Y:S02]  /*3ca0*/  IMAD.MOV.U32 R13, RZ, RZ, R47 ;  /* 0x000000ffff0d7224 */ /* 0x000fe400078e002f */
[----:B------:R-:W-:-:S05]  /*3cb0*/  IMAD.WIDE R16, R50, 0x8, R12 ;  /* 0x0000000832107825 */ /* 0x000fca00078e020c */
[----:B------:R-:W2:Y:S01]  /*3cc0*/  LD.E.64.STRONG.GPU R12, desc[UR18][R16.64+-0x100] ;  /* 0xffff0012100c7980 */ /* 0x000ea2000c10fb00 */
[----:B------:R-:W-:Y:S05]  /*3cd0*/  YIELD ;  /* 0x0000000000007946 */ /* 0x000fea0003800000 */
[----:B------:R-:W-:Y:S01]  /*3ce0*/  UMOV UR5, 0xffffffff ;  /* 0xffffffff00057882 */ /* 0x000fe20000000000 */
[----:B------:R-:W-:Y:S02]  /*3cf0*/  SHF.R.U32.HI R45, RZ, 0x1, R45 ;  /* 0x00000001ff2d7819 */ /* 0x000fe4000001162d */
[----:B--2---:R-:W-:Y:S01]  /*3d00*/  ISETP.NE.AND P0, PT, R12, 0x63, PT ;  /* 0x000000630c00780c */ /* 0x004fe20003f05270 */
[----:B------:R-:W-:-:S12]  /*3d10*/  BRA.DIV UR5, `(.L_x_60) ;  /* 0x0000008a055c7947 */ /* 0x000fd8000b800000 */
[----:B------:R-:W-:-:S13]  /*3d20*/  VOTE.ANY P0, !P0 ;  /* 0x0000000000ff7806 */ /* 0x000fda0004000100 */
.L_x_248:
[----:B------:R-:W-:Y:S05]  /*3d30*/  @!P0 BRA `(.L_x_61) ;  /* 0x00000000007c8947 */ /* 0x000fea0003800000 */
[----:B------:R-:W-:-:S07]  /*3d40*/  IMAD.MOV.U32 R15, RZ, RZ, R45 ;  /* 0x000000ffff0f7224 */ /* 0x000fce00078e002d */
.L_x_63:
        /* <DEDUP_REMOVED lines=29> */
.L_x_251:
[----:B------:R-:W-:Y:S05]  /*3f20*/  @P0 BRA `(.L_x_63) ;  /* 0xfffffffc00880947 */ /* 0x000fea000383ffff */
.L_x_61:
[----:B------:R-:W-:Y:S01]  /*3f30*/  UMOV UR5, 0xffffffff ;  /* 0xffffffff00057882 */ /* 0x000fe20000000000 */
[----:B------:R-:W-:Y:S02]  /*3f40*/  ISETP.NE.AND P0, PT, R12, 0x65, PT ;  /* 0x000000650c00780c */ /* 0x000fe40003f05270 */
[----:B------:R-:W-:Y:S11]  /*3f50*/  BRA.DIV UR5, `(.L_x_64) ;  /* 0x0000008a050c7947 */ /* 0x000ff6000b800000 */
[----:B------:R-:W-:Y:S01]  /*3f60*/  VOTE.ANY R14, PT, !P0 ;  /* 0x00000000000e7806 */ /* 0x000fe200040e0100 */
[----:B------:R-:W-:-:S03]  /*3f70*/  VIADD R50, R50, 0xffffffe0 ;  /* 0xffffffe032327836 */ /* 0x000fc60000000000 */
[----:B------:R-:W-:-:S05]  /*3f80*/  LOP3.LUT R14, R14, 0x80000000, R20, 0xec, !PT ;  /* 0x800000000e0e7812 */ /* 0x000fca00078eec14 */
[----:B------:R-:W-:-:S05]  /*3f90*/  VIADD R15, R14, 0xffffffff ;  /* 0xffffffff0e0f7836 */ /* 0x000fca0000000000 */
[----:B------:R-:W-:Y:S01]  /*3fa0*/  LOP3.LUT R15, R14, R15, RZ, 0xc, !PT ;  /* 0x0000000f0e0f7212 */ /* 0x000fe200078e0cff */
[----:B------:R-:W-:-:S05]  /*3fb0*/  VIADD R14, R43, 0x4 ;  /* 0x000000042b0e7836 */ /* 0x000fca0000000000 */
[----:B------:R-:W0:Y:S02]  /*3fc0*/  POPC R15, R15 ;  /* 0x0000000f000f7309 */ /* 0x000e240000000000 */
[----:B0-----:R-:W0:Y:S01]  /*3fd0*/  SHFL.DOWN PT, R17, R13, 0x1, R15 ;  /* 0x082000000d117989 */ /* 0x001e2200000e000f */
[----:B------:R-:W-:-:S04]  /*3fe0*/  ISETP.GE.AND P0, PT, R43, R15, PT ;  /* 0x0000000f2b00720c */ /* 0x000fc80003f06270 */
[----:B0-----:R-:W-:Y:S02]  /*3ff0*/  SEL R52, R17, RZ, !P0 ;  /* 0x000000ff11347207 */ /* 0x001fe40004000000 */
[----:B------:R-:W-:-:S03]  /*4000*/  ISETP.GT.AND P0, PT, R21, R15, PT ;  /* 0x0000000f1500720c */ /* 0x000fc60003f04270 */
[----:B------:R-:W-:-:S05]  /*4010*/  IMAD.IADD R52, R52, 0x1, R13 ;  /* 0x0000000134347824 */ /* 0x000fca00078e020d */
[----:B------:R-:W0:Y:S02]  /*4020*/  SHFL.DOWN PT, R17, R52, 0x2, R15 ;  /* 0x0840000034117989 */ /* 0x000e2400000e000f */
[----:B0-----:R-:W-:Y:S02]  /*4030*/  SEL R17, R17, RZ, !P0 ;  /* 0x000000ff11117207 */ /* 0x001fe40004000000 */
[----:B------:R-:W-:-:S03]  /*4040*/  ISETP.GT.AND P0, PT, R14, R15, PT ;  /* 0x0000000f0e00720c */ /* 0x000fc60003f04270 */
[----:B------:R-:W-:-:S05]  /*4050*/  IMAD.IADD R51, R52, 0x1, R17 ;  /* 0x0000000134337824 */ /* 0x000fca00078e0211 */
[----:B------:R-:W0:Y:S02]  /*4060*/  SHFL.DOWN PT, R17, R51, 0x4, R15 ;  /* 0x0880000033117989 */ /* 0x000e2400000e000f */
[----:B0-----:R-:W-:-:S05]  /*4070*/  SEL R14, R17, RZ, !P0 ;  /* 0x000000ff110e7207 */ /* 0x001fca0004000000 */
[----:B------:R-:W-:Y:S02]  /*4080*/  IMAD.IADD R53, R51, 0x1, R14 ;  /* 0x0000000133357824 */ /* 0x000fe400078e020e */
[----:B------:R-:W-:-:S03]  /*4090*/  VIADD R14, R43, 0x8 ;  /* 0x000000082b0e7836 */ /* 0x000fc60000000000 */
[----:B------:R-:W0:Y:S02]  /*40a0*/  SHFL.DOWN PT, R17, R53, 0x8, R15 ;  /* 0x0900000035117989 */ /* 0x000e2400000e000f */
[----:B------:R-:W-:-:S04]  /*40b0*/  ISETP.GT.AND P0, PT, R14, R15, PT ;  /* 0x0000000f0e00720c */ /* 0x000fc80003f04270 */
[----:B0-----:R-:W-:Y:S02]  /*40c0*/  SEL R52, R17, RZ, !P0 ;  /* 0x000000ff11347207 */ /* 0x001fe40004000000 */
[----:B------:R-:W-:Y:S01]  /*40d0*/  ISETP.NE.AND P0, PT, R12, 0x65, PT ;  /* 0x000000650c00780c */ /* 0x000fe20003f05270 */
[----:B------:R-:W-:Y:S02]  /*40e0*/  VIADD R12, R43, 0x10 ;  /* 0x000000102b0c7836 */ /* 0x000fe40000000000 */
[----:B------:R-:W-:-:S03]  /*40f0*/  IMAD.IADD R52, R53, 0x1, R52 ;  /* 0x0000000135347824 */ /* 0x000fc600078e0234 */
[----:B------:R-:W-:Y:S02]  /*4100*/  ISETP.GT.AND P1, PT, R12, R15, PT ;  /* 0x0000000f0c00720c */ /* 0x000fe40003f24270 */
[----:B------:R-:W0:Y:S05]  /*4110*/  SHFL.DOWN PT, R17, R52, 0x10, R15 ;  /* 0x0a00000034117989 */ /* 0x000e2a00000e000f */
[----:B------:R-:W-:Y:S02]  /*4120*/  VOTE.ALL P0, P0 ;  /* 0x0000000000ff7806 */ /* 0x000fe40000000000 */
[----:B0-----:R-:W-:-:S04]  /*4130*/  SEL R17, R17, RZ, !P1 ;  /* 0x000000ff11117207 */ /* 0x001fc80004800000 */
[----:B------:R-:W-:-:S07]  /*4140*/  IADD3 R46, PT, PT, R52, R17, R46 ;  /* 0x00000011342e7210 */ /* 0x000fce0007ffe02e */
.L_x_260:
[----:B------:R-:W-:Y:S05]  /*4150*/  @P0 BRA `(.L_x_65) ;  /* 0xfffffff800cc0947 */ /* 0x000fea000383ffff */
.L_x_59:
[----:B------:R-:W-:Y:S02]  /*4160*/  ISETP.NE.AND P1, PT, R44, RZ, PT ;  /* 0x000000ff2c00720c */ /* 0x000fe40003f25270 */
[----:B------:R-:W-:-:S11]  /*4170*/  ISETP.NE.AND P0, PT, R43, RZ, PT ;  /* 0x000000ff2b00720c */ /* 0x000fd60003f05270 */
[----:B------:R-:W0:Y:S01]  /*4180*/  @!P1 S2R R13, SR_CgaCtaId ;  /* 0x00000000000d9919 */ /* 0x000e220000008800 */
[----:B------:R-:W-:Y:S01]  /*4190*/  @!P1 MOV R12, 0x400 ;  /* 0x00000400000c9802 */ /* 0x000fe20000000f00 */
[----:B------:R-:W-:Y:S01]  /*41a0*/  @!P1 IMAD.IADD R23, R23, 0x1, R46 ;  /* 0x0000000117179824 */ /* 0x000fe200078e022e */
[----:B------:R-:W-:Y:S01]  /*41b0*/  @!P0 MOV R14, 0x400 ;  /* 0x00000400000e8802 */ /* 0x000fe20000000f00 */
[----:B------:R-:W1:Y:S01]  /*41c0*/  @!P0 S2R R15, SR_CgaCtaId ;  /* 0x00000000000f8919 */ /* 0x000e620000008800 */
[----:B------:R-:W-:-:S05]  /*41d0*/  @!P1 IMAD.MOV.U32 R22, RZ, RZ, 0x65 ;  /* 0x00000065ff169424 */ /* 0x000fca00078e00ff */
[----:B------:R2:W-:Y:S01]  /*41e0*/  @!P1 ST.E.64.STRONG.GPU desc[UR18][R48.64+0x100], R22 ;  /* 0x0001001630009985 */ /* 0x0005e2000c10fb12 */
[----:B0-----:R-:W-:Y:S01]  /*41f0*/  @!P1 LEA R12, R13, R12, 0x18 ;  /* 0x0000000c0d0c9211 */ /* 0x001fe200078ec0ff */
[----:B------:R-:W-:Y:S02]  /*4200*/  IMAD.MOV.U32 R13, RZ, RZ, R18 ;  /* 0x000000ffff0d7224 */ /* 0x000fe400078e0012 */
[----:B------:R-:W-:Y:S01]  /*4210*/  @!P0 IMAD.MOV.U32 R13, RZ, RZ, R46 ;  /* 0x000000ffff0d8224 */ /* 0x000fe200078e002e */
[----:B-1----:R-:W-:Y:S01]  /*4220*/  @!P0 LEA R15, R15, R14, 0x18 ;  /* 0x0000000e0f0f8211 */ /* 0x002fe200078ec0ff */
[----:B------:R2:W-:Y:S04]  /*4230*/  @!P1 STS [R12+0x48], R23 ;  /* 0x000048170c009388 */ /* 0x0005e80000000800 */
[----:B------:R2:W-:Y:S04]  /*4240*/  @!P1 STS [R12+0x44], R46 ;  /* 0x0000442e0c009388 */ /* 0x0005e80000000800 */
[----:B------:R2:W-:Y:S02]  /*4250*/  @!P0 STS [R15+0x3c], R46 ;  /* 0x00003c2e0f008388 */ /* 0x0005e40000000800 */
.L_x_53:
[----:B------:R-:W-:Y:S05]  /*4260*/  WARPSYNC.ALL ;  /* 0x0000000000007948 */ /* 0x000fea0003800000 */
[----:B------:R-:W0:Y:S08]  /*4270*/  S2UR UR5, SR_CgaCtaId ;  /* 0x00000000000579c3 */ /* 0x000e300000008800 */
[----:B------:R-:W-:Y:S01]  /*4280*/  BAR.SYNC.DEFER_BLOCKING 0x0 ;  /* 0x0000000000007b1d */ /* 0x000fe20000010000 */
[----:B------:R-:W-:-:S05]  /*4290*/  ISETP.NE.AND P1, PT, R44, RZ, PT ;  /* 0x000000ff2c00720c */ /* 0x000fca0003f25270 */
[----:B------:R-:W-:Y:S02]  /*42a0*/  UMOV UR4, 0x400 ;  /* 0x0000040000047882 */ /* 0x000fe40000000000 */
[----:B0-----:R-:W-:Y:S01]  /*42b0*/  ULEA UR4, UR5, UR4, 0x18 ;  /* 0x0000000405047291 */ /* 0x001fe2000f8ec0ff */
[----:B------:R-:W0:Y:S08]  /*42c0*/  LDCU UR5, c[0x0][0x3ac] ;  /* 0x00007580ff0577ac */ /* 0x000e300008000800 */
[----:B--2---:R-:W1:Y:S01]  /*42d0*/  LDS R12, [UR4+0x3c] ;  /* 0x00003c04ff0c7984 */ /* 0x004e620008000800 */
[----:B0-----:R-:W-:-:S02]  /*42e0*/  ISETP.NE.AND P2, PT, R4, UR5, PT ;  /* 0x0000000504007c0c */ /* 0x001fc4000bf45270 */
[----:B------:R-:W-:-:S04]  /*42f0*/  ISETP.NE.AND P0, PT, R3, UR5, PT ;  /* 0x0000000503007c0c */ /* 0x000fc8000bf05270 */
[----:B------:R-:W-:-:S05]  /*4300*/  SEL R48, RZ, 0x1, P0 ;  /* 0x00000001ff307807 */ /* 0x000fca0000000000 */
[----:B------:R-:W-:Y:S02]  /*4310*/  VIADD R14, R48, 0x1 ;  /* 0x00000001300e7836 */ /* 0x000fe40000000000 */
[----:B------:R-:W-:Y:S01]  /*4320*/  @P2 IMAD.MOV R14, RZ, RZ, R48 ;  /* 0x000000ffff0e2224 */ /* 0x000fe200078e0230 */
[----:B------:R-:W-:Y:S02]  /*4330*/  ISETP.NE.AND P2, PT, R8, UR5, PT ;  /* 0x0000000508007c0c */ /* 0x000fe4000bf45270 */
[----:B-1----:R-:W-:Y:S02]  /*4340*/  SEL R12, R12, RZ, P1 ;  /* 0x000000ff0c0c7207 */ /* 0x002fe40000800000 */
[----:B------:R-:W-:-:S03]  /*4350*/  ISETP.NE.AND P1, PT, R6, UR5, PT ;  /* 0x0000000506007c0c */ /* 0x000fc6000bf25270 */
[----:B------:R-:W-:Y:S02]  /*4360*/  IMAD.IADD R49, R12, 0x1, R13 ;  /* 0x000000010c317824 */ /* 0x000fe400078e020d */
[----:B------:R-:W0:Y:S02]  /*4370*/  LDS R13, [UR4+0x4c] ;  /* 0x00004c04ff0d7984 */ /* 0x000e240008000800 */
[----:B------:R-:W-:Y:S02]  /*4380*/  IMAD.IADD R47, R49, 0x1, R14 ;  /* 0x00000001312f7824 */ /* 0x000fe400078e020e */
[----:B------:R-:W1:Y:S01]  /*4390*/  LDS R12, [UR4+0x44] ;  /* 0x00004404ff0c7984 */ /* 0x000e620008000800 */
[----:B------:R-:W-:Y:S02]  /*43a0*/  IMAD.IADD R14, R48, 0x1, R49 ;  /* 0x00000001300e7824 */ /* 0x000fe400078e0231 */
[----:B------:R-:W-:Y:S02]  /*43b0*/  VIADD R46, R47, 0x1 ;  /* 0x000000012f2e7836 */ /* 0x000fe40000000000 */
        /* <DEDUP_REMOVED lines=31> */
[----:B0-----:R-:W-:-:S03]  /*45b0*/  ISETP.GT.AND P1, PT, R13, 0x180, PT ;  /* 0x000001800d00780c */ /* 0x001fc60003f24270 */
[----:B------:R-:W-:Y:S02]  /*45c0*/  VIADD R15, R16, 0x1 ;  /* 0x00000001100f7836 */ /* 0x000fe40000000000 */
[----:B------:R-:W-:-:S08]  /*45d0*/  @P2 IMAD.MOV R15, RZ, RZ, R16 ;  /* 0x000000ffff0f2224 */ /* 0x000fd000078e0210 */
[----:B-1----:R-:W-:Y:S05]  /*45e0*/  @P1 BRA `(.L_x_66) ;  /* 0x0000000c00801947 */ /* 0x002fea0003800000 */
[----:B------:R-:W0:Y:S01]  /*45f0*/  LDCU.U8 UR4, c[0x0][0x3c0] ;  /* 0x00007800ff0477ac */ /* 0x000e220008000000 */
[----:B------:R-:W-:Y:S04]  /*4600*/  BSSY.RECONVERGENT B0, `(.L_x_67) ;  /* 0x000000d000007945 */ /* 0x000fe80003800200 */
[----:B------:R-:W-:Y:S05]  /*4610*/  @P0 BRA `(.L_x_68) ;  /* 0x00000000002c0947 */ /* 0x000fea0003800000 */
[----:B0-----:R-:W-:Y:S01]  /*4620*/  UISETP.NE.AND UP0, UPT, UR4, URZ, UPT ;  /* 0x000000ff0400728c */ /* 0x001fe2000bf05270 */
[----:B------:R-:W-:Y:S01]  /*4630*/  CS2R R12, SRZ ;  /* 0x00000000000c7805 */ /* 0x000fe2000001ff00 */
[----:B------:R-:W0:Y:S07]  /*4640*/  LDCU.64 UR6, c[0x0][0x390] ;  /* 0x00007200ff0677ac */ /* 0x000e2e0008000a00 */
[----:B------:R-:W-:Y:S05]  /*4650*/  BRA.U UP0, `(.L_x_69) ;  /* 0x0000000100087547 */ /* 0x000fea000b800000 */
[----:B------:R-:W1:Y:S02]  /*4660*/  LDC.64 R12, c[0x0][0x3d8] ;  /* 0x0000f600ff0c7b82 */ /* 0x000e640000000a00 */
[----:B-1----:R-:W5:Y:S02]  /*4670*/  LDG.E.64 R12, desc[UR18][R12.64] ;  /* 0x000000120c0c7981 */ /* 0x002f64000c1e1b00 */
.L_x_69:
[----:B-----5:R-:W-:-:S04]  /*4680*/  IADD3 R3, P0, PT, R49, R12, RZ ;  /* 0x0000000c31037210 */ /* 0x020fc80007f1e0ff */
[----:B------:R-:W-:Y:S02]  /*4690*/  LEA.HI.X.SX32 R44, R49, R13, 0x1, P0 ;  /* 0x0000000d312c7211 */ /* 0x000fe400000f0eff */
[----:B0-----:R-:W-:-:S04]  /*46a0*/  LEA R12, P0, R3, UR6, 0x2 ;  /* 0x00000006030c7c11 */ /* 0x001fc8000f8010ff */
[----:B------:R-:W-:-:S05]  /*46b0*/  LEA.HI.X R13, R3, UR7, R44, 0x2, P0 ;  /* 0x00000007030d7c11 */ /* 0x000fca00080f142c */
[----:B------:R1:W-:Y:S04]  /*46c0*/  STG.E desc[UR18][R12.64], R42 ;  /* 0x0000002a0c007986 */ /* 0x0003e8000c101912 */
.L_x_68:
[----:B0-----:R-:W-:Y:S05]  /*46d0*/  BSYNC.RECONVERGENT B0 ;  /* 0x0000000000007941 */ /* 0x001fea0003800200 */
.L_x_67:
[----:B------:R-:W-:Y:S01]  /*46e0*/  ISETP.NE.AND P0, PT, R4, UR5, PT ;  /* 0x0000000504007c0c */ /* 0x000fe2000bf05270 */
[----:B------:R-:W-:-:S12]  /*46f0*/  BSSY.RECONVERGENT B0, `(.L_x_70) ;  /* 0x000000d000007945 */ /* 0x000fd80003800200 */
[----:B------:R-:W-:Y:S05]  /*4700*/  @P0 BRA `(.L_x_71) ;  /* 0x00000000002c0947 */ /* 0x000fea0003800000 */
[----:B------:R-:W-:Y:S01]  /*4710*/  UISETP.NE.AND UP0, UPT, UR4, URZ, UPT ;  /* 0x000000ff0400728c */ /* 0x000fe2000bf05270 */
[----:B-1----:R-:W-:Y:S01]  /*4720*/  CS2R R12, SRZ ;  /* 0x00000000000c7805 */ /* 0x002fe2000001ff00 */
[----:B------:R-:W0:Y:S07]  /*4730*/  LDCU.64 UR6, c[0x0][0x390] ;  /* 0x00007200ff0677ac */ /* 0x000e2e0008000a00 */
[----:B------:R-:W-:Y:S05]  /*4740*/  BRA.U UP0, `(.L_x_72) ;  /* 0x0000000100087547 */ /* 0x000fea000b800000 */
[----:B------:R-:W1:Y:S02]  /*4750*/  LDC.64 R12, c[0x0][0x3d8] ;  /* 0x0000f600ff0c7b82 */ /* 0x000e640000000a00 */
[----:B-1----:R-:W5:Y:S02]  /*4760*/  LDG.E.64 R12, desc[UR18][R12.64] ;  /* 0x000000120c0c7981 */ /* 0x002f64000c1e1b00 */
.L_x_72:
[----:B-----5:R-:W-:-:S04]  /*4770*/  IADD3 R3, P0, PT, R14, R12, RZ ;  /* 0x0000000c0e037210 */ /* 0x020fc80007f1e0ff */
[----:B------:R-:W-:Y:S02]  /*4780*/  LEA.HI.X.SX32 R14, R14, R13, 0x1, P0 ;  /* 0x0000000d0e0e7211 */ /* 0x000fe400000f0eff */
[----:B0-----:R-:W-:-:S04]  /*4790*/  LEA R12, P0, R3, UR6, 0x2 ;  /* 0x00000006030c7c11 */ /* 0x001fc8000f8010ff */
[----:B------:R-:W-:-:S05]  /*47a0*/  LEA.HI.X R13, R3, UR7, R14, 0x2, P0 ;  /* 0x00000007030d7c11 */ /* 0x000fca00080f140e */
[----:B------:R0:W-:Y:S04]  /*47b0*/  STG.E desc[UR18][R12.64], R41 ;  /* 0x000000290c007986 */ /* 0x0001e8000c101912 */
.L_x_71:
[----:B------:R-:W-:Y:S05]  /*47c0*/  BSYNC.RECONVERGENT B0 ;  /* 0x0000000000007941 */ /* 0x000fea0003800200 */
.L_x_70:
        /* <DEDUP_REMOVED lines=9> */
.L_x_75:
[----:B-----5:R-:W-:-:S04]  /*4860*/  IADD3 R3, P0, PT, R47, R12, RZ ;  /* 0x0000000c2f037210 */ /* 0x020fc80007f1e0ff */
[----:B------:R-:W-:Y:S02]  /*4870*/  LEA.HI.X.SX32 R4, R47, R13, 0x1, P0 ;  /* 0x0000000d2f047211 */ /* 0x000fe400000f0eff */
[----:B0-----:R-:W-:-:S04]  /*4880*/  LEA R12, P0, R3, UR6, 0x2 ;  /* 0x00000006030c7c11 */ /* 0x001fc8000f8010ff */
[----:B------:R-:W-:-:S05]  /*4890*/  LEA.HI.X R13, R3, UR7, R4, 0x2, P0 ;  /* 0x00000007030d7c11 */ /* 0x000fca00080f1404 */
[----:B------:R2:W-:Y:S04]  /*48a0*/  STG.E desc[UR18][R12.64], R40 ;  /* 0x000000280c007986 */ /* 0x0005e8000c101912 */
.L_x_74:
[----:B------:R-:W-:Y:S05]  /*48b0*/  BSYNC.RECONVERGENT B0 ;  /* 0x0000000000007941 */ /* 0x000fea0003800200 */
.L_x_73:
        /* <DEDUP_REMOVED lines=9> */
.L_x_78:
[----:B-----5:R-:W-:-:S04]  /*4950*/  IADD3 R3, P0, PT, R46, R12, RZ ;  /* 0x0000000c2e037210 */ /* 0x020fc80007f1e0ff */
[----:B------:R-:W-:Y:S02]  /*4960*/  LEA.HI.X.SX32 R46, R46, R13, 0x1, P0 ;  /* 0x0000000d2e2e7211 */ /* 0x000fe400000f0eff */
[----:B0-----:R-:W-:-:S04]  /*4970*/  LEA R12, P0, R3, UR6, 0x2 ;  /* 0x00000006030c7c11 */ /* 0x001fc8000f8010ff */
[----:B------:R-:W-:-:S05]  /*4980*/  LEA.HI.X R13, R3, UR7, R46, 0x2, P0 ;  /* 0x00000007030d7c11 */ /* 0x000fca00080f142e */
[----:B------:R3:W-:Y:S04]  /*4990*/  STG.E desc[UR18][R12.64], R39 ;  /* 0x000000270c007986 */ /* 0x0007e8000c101912 */
.L_x_77:
[----:B------:R-:W-:Y:S05]  /*49a0*/  BSYNC.RECONVERGENT B0 ;  /* 0x0000000000007941 */ /* 0x000fea0003800200 */
.L_x_76:
[----:B------:R-:W-:Y:S01]  /*49b0*/  ISETP.NE.AND P0, PT, R10, UR5, PT ;  /* 0x000000050a007c0c */ /* 0x000fe2000bf05270 */
[----:B------:R-:W-:-:S12]  /*49c0*/  BSSY.RECONVERGENT B0, `(.L_x_79) ;  /* 0x000000d000007945 */ /* 0x000fd80003800200 */
[----:B------:R-:W-:Y:S05]  /*49d0*/  @P0 BRA `(.L_x_80) ;  /* 0x00000000002c0947 */ /* 0x000fea0003800000 */
[----:B------:R-:W-:Y:S01]  /*49e0*/  UISETP.NE.AND UP0, UPT, UR4, URZ, UPT ;  /* 0x000000ff0400728c */ /* 0x000fe2000bf05270 */
[----:B0123--:R-:W-:Y:S01]  /*49f0*/  CS2R R12, SRZ ;  /* 0x00000000000c7805 */ /* 0x00ffe2000001ff00 */
[----:B------:R-:W0:Y:S07]  /*4a00*/  LDCU.64 UR6, c[0x0][0x390] ;  /* 0x00007200ff0677ac */ /* 0x000e2e0008000a00 */
[----:B------:R-:W-:Y:S05]  /*4a10*/  BRA.U UP0, `(.L_x_81) ;  /* 0x0000000100087547 */ /* 0x000fea000b800000 */
[----:B------:R-:W1:Y:S02]  /*4a20*/  LDC.64 R12, c[0x0][0x3d8] ;  /* 0x0000f600ff0c7b82 */ /* 0x000e640000000a00 */
[----:B-1----:R-:W5:Y:S02]  /*4a30*/  LDG.E.64 R12, desc[UR18][R12.64] ;  /* 0x000000120c0c7981 */ /* 0x002f64000c1e1b00 */
.L_x_81:
[----:B-----5:R-:W-:-:S04]  /*4a40*/  IADD3 R3, P0, PT, R45, R12, RZ ;  /* 0x0000000c2d037210 */ /* 0x020fc80007f1e0ff */
[----:B------:R-:W-:Y:S02]  /*4a50*/  LEA.HI.X.SX32 R4, R45, R13, 0x1, P0 ;  /* 0x0000000d2d047211 */ /* 0x000fe400000f0eff */
[----:B0-----:R-:W-:-:S04]  /*4a60*/  LEA R12, P0, R3, UR6, 0x2 ;  /* 0x00000006030c7c11 */ /* 0x001fc8000f8010ff */
[----:B------:R-:W-:-:S05]  /*4a70*/  LEA.HI.X R13, R3, UR7, R4, 0x2, P0 ;  /* 0x00000007030d7c11 */ /* 0x000fca00080f1404 */
[----:B------:R4:W-:Y:S04]  /*4a80*/  STG.E desc[UR18][R12.64], R38 ;  /* 0x000000260c007986 */ /* 0x0009e8000c101912 */
.L_x_80:
[----:B------:R-:W-:Y:S05]  /*4a90*/  BSYNC.RECONVERGENT B0 ;  /* 0x0000000000007941 */ /* 0x000fea0003800200 */
.L_x_79:
[----:B------:R-:W-:Y:S01]  /*4aa0*/  ISETP.NE.AND P0, PT, R24, UR5, PT ;  /* 0x0000000518007c0c */ /* 0x000fe2000bf05270 */
[----:B------:R-:W-:-:S12]  /*4ab0*/  BSSY.RECONVERGENT B0, `(.L_x_82) ;  /* 0x000000d000007945 */ /* 0x000fd80003800200 */
[----:B------:R-:W-:Y:S05]  /*4ac0*/  @P0 BRA `(.L_x_83) ;  /* 0x00000000002c0947 */ /* 0x000fea0003800000 */
[----:B------:R-:W-:Y:S01]  /*4ad0*/  UISETP.NE.AND UP0, UPT, UR4, URZ, UPT ;  /* 0x000000ff0400728c */ /* 0x000fe2000bf05270 */
[----:B01234-:R-:W-:Y:S01]  /*4ae0*/  CS2R R12, SRZ ;  /* 0x00000000000c7805 */ /* 0x01ffe2000001ff00 */
[----:B------:R-:W0:Y:S07]  /*4af0*/  LDCU.64 UR6, c[0x0][0x390] ;  /* 0x00007200ff0677ac */ /* 0x000e2e0008000a00 */
[----:B------:R-:W-:Y:S05]  /*4b00*/  BRA.U UP0, `(.L_x_84) ;  /* 0x0000000100087547 */ /* 0x000fea000b800000 */
[----:B------:R-:W1:Y:S02]  /*4b10*/  LDC.64 R12, c[0x0][0x3d8] ;  /* 0x0000f600ff0c7b82 */ /* 0x000e640000000a00 */
[----:B-1----:R-:W5:Y:S02]  /*4b20*/  LDG.E.64 R12, desc[UR18][R12.64] ;  /* 0x000000120c0c7981 */ /* 0x002f64000c1e1b00 */
.L_x_84:
[----:B-----5:R-:W-:-:S04]  /*4b30*/  IADD3 R3, P0, PT, R43, R12, RZ ;  /* 0x0000000c2b037210 */ /* 0x020fc80007f1e0ff */
[----:B------:R-:W-:Y:S02]  /*4b40*/  LEA.HI.X.SX32 R4, R43, R13, 0x1, P0 ;  /* 0x0000000d2b047211 */ /* 0x000fe400000f0eff */
[----:B0-----:R-:W-:-:S04]  /*4b50*/  LEA R12, P0, R3, UR6, 0x2 ;  /* 0x00000006030c7c11 */ /* 0x001fc8000f8010ff */
[----:B------:R-:W-:-:S05]  /*4b60*/  LEA.HI.X R13, R3, UR7, R4, 0x2, P0 ;  /* 0x00000007030d7c11 */ /* 0x000fca00080f1404 */
[----:B------:R0:W-:Y:S04]  /*4b70*/  STG.E desc[UR18][R12.64], R0 ;  /* 0x000000000c007986 */ /* 0x0001e8000c101912 */
.L_x_83:
[----:B------:R-:W-:Y:S05]  /*4b80*/  BSYNC.RECONVERGENT B0 ;  /* 0x0000000000007941 */ /* 0x000fea0003800200 */
.L_x_82:
        /* <DEDUP_REMOVED lines=9> */
.L_x_87:
[----:B-----5:R-:W-:-:S04]  /*4c20*/  IADD3 R0, P0, PT, R23, R12, RZ ;  /* 0x0000000c17007210 */ /* 0x020fc80007f1e0ff */
[----:B------:R-:W-:Y:S02]  /*4c30*/  LEA.HI.X.SX32 R13, R23, R13, 0x1, P0 ;  /* 0x0000000d170d7211 */ /* 0x000fe400000f0eff */
[----:B0-----:R-:W-:-:S04]  /*4c40*/  LEA R12, P0, R0, UR6, 0x2 ;  /* 0x00000006000c7c11 */ /* 0x001fc8000f8010ff */
[----:B------:R-:W-:-:S05]  /*4c50*/  LEA.HI.X R13, R0, UR7, R13, 0x2, P0 ;  /* 0x00000007000d7c11 */ /* 0x000fca00080f140d */
[----:B------:R0:W-:Y:S04]  /*4c60*/  STG.E desc[UR18][R12.64], R2 ;  /* 0x000000020c007986 */ /* 0x0001e8000c101912 */
.L_x_86:
[----:B------:R-:W-:Y:S05]  /*4c70*/  BSYNC.RECONVERGENT B0 ;  /* 0x0000000000007941 */ /* 0x000fea0003800200 */
.L_x_85:
[----:B------:R-:W-:Y:S01]  /*4c80*/  ISETP.NE.AND P0, PT, R28, UR5, PT ;  /* 0x000000051c007c0c */ /* 0x000fe2000bf05270 */
[----:B------:R-:W-:-:S12]  /*4c90*/  BSSY.RECONVERGENT B0, `(.L_x_88) ;  /* 0x000000d000007945 */ /* 0x000fd80003800200 */
[----:B------:R-:W-:Y:S05]  /*4ca0*/  @P0 BRA `(.L_x_89) ;  /* 0x00000000002c0947 */ /* 0x000fea0003800000 */
[----:B------:R-:W-:Y:S01]  /*4cb0*/  UISETP.NE.AND UP0, UPT, UR4, URZ, UPT ;  /* 0x000000ff0400728c */ /* 0x000fe2000bf05270 */
[----:B0-----:R-:W-:Y:S01]  /*4cc0*/  CS2R R2, SRZ ;  /* 0x0000000000027805 */ /* 0x001fe2000001ff00 */
[----:B------:R-:W0:Y:S07]  /*4cd0*/  LDCU.64 UR6, c[0x0][0x390] ;  /* 0x00007200ff0677ac */ /* 0x000e2e0008000a00 */
[----:B------:R-:W-:Y:S05]  /*4ce0*/  BRA.U UP0, `(.L_x_90) ;  /* 0x0000000100087547 */ /* 0x000fea000b800000 */
[----:B------:R-:W1:Y:S02]  /*4cf0*/  LDC.64 R2, c[0x0][0x3d8] ;  /* 0x0000f600ff027b82 */ /* 0x000e640000000a00 */
[----:B-1----:R-:W5:Y:S02]  /*4d00*/  LDG.E.64 R2, desc[UR18][R2.64] ;  /* 0x0000001202027981 */ /* 0x002f64000c1e1b00 */
.L_x_90:
[----:B-----5:R-:W-:-:S04]  /*4d10*/  IADD3 R0, P0, PT, R22, R2, RZ ;  /* 0x0000000216007210 */ /* 0x020fc80007f1e0ff */
[----:B------:R-:W-:Y:S02]  /*4d20*/  LEA.HI.X.SX32 R3, R22, R3, 0x1, P0 ;  /* 0x0000000316037211 */ /* 0x000fe400000f0eff */
[----:B0-----:R-:W-:-:S04]  /*4d30*/  LEA R2, P0, R0, UR6, 0x2 ;  /* 0x0000000600027c11 */ /* 0x001fc8000f8010ff */
[----:B------:R-:W-:-:S05]  /*4d40*/  LEA.HI.X R3, R0, UR7, R3, 0x2, P0 ;  /* 0x0000000700037c11 */ /* 0x000fca00080f1403 */
[----:B------:R0:W-:Y:S04]  /*4d50*/  STG.E desc[UR18][R2.64], R5 ;  /* 0x0000000502007986 */ /* 0x0001e8000c101912 */
.L_x_89:
[----:B------:R-:W-:Y:S05]  /*4d60*/  BSYNC.RECONVERGENT B0 ;  /* 0x0000000000007941 */ /* 0x000fea0003800200 */
.L_x_88:
        /* <DEDUP_REMOVED lines=9> */
.L_x_93:
[----:B-----5:R-:W-:-:S04]  /*4e00*/  IADD3 R0, P0, PT, R21, R2, RZ ;  /* 0x0000000215007210 */ /* 0x020fc80007f1e0ff */
[----:B------:R-:W-:Y:S02]  /*4e10*/  LEA.HI.X.SX32 R3, R21, R3, 0x1, P0 ;  /* 0x0000000315037211 */ /* 0x000fe400000f0eff */
[----:B0-----:R-:W-:-:S04]  /*4e20*/  LEA R2, P0, R0, UR6, 0x2 ;  /* 0x0000000600027c11 */ /* 0x001fc8000f8010ff */
[----:B------:R-:W-:-:S05]  /*4e30*/  LEA.HI.X R3, R0, UR7, R3, 0x2, P0 ;  /* 0x0000000700037c11 */ /* 0x000fca00080f1403 */
[----:B------:R0:W-:Y:S04]  /*4e40*/  STG.E desc[UR18][R2.64], R7 ;  /* 0x0000000702007986 */ /* 0x0001e8000c101912 */
.L_x_92:
[----:B------:R-:W-:Y:S05]  /*4e50*/  BSYNC.RECONVERGENT B0 ;  /* 0x0000000000007941 */ /* 0x000fea0003800200 */
.L_x_91:
        /* <DEDUP_REMOVED lines=9> */
.L_x_96:
[----:B-----5:R-:W-:-:S04]  /*4ef0*/  IADD3 R0, P0, PT, R20, R2, RZ ;  /* 0x0000000214007210 */ /* 0x020fc80007f1e0ff */
[----:B------:R-:W-:Y:S02]  /*4f00*/  LEA.HI.X.SX32 R3, R20, R3, 0x1, P0 ;  /* 0x0000000314037211 */ /* 0x000fe400000f0eff */
[----:B0-----:R-:W-:-:S04]  /*4f10*/  LEA R2, P0, R0, UR6, 0x2 ;  /* 0x0000000600027c11 */ /* 0x001fc8000f8010ff */
[----:B------:R-:W-:-:S05]  /*4f20*/  LEA.HI.X R3, R0, UR7, R3, 0x2, P0 ;  /* 0x0000000700037c11 */ /* 0x000fca00080f1403 */
[----:B------:R0:W-:Y:S04]  /*4f30*/  STG.E desc[UR18][R2.64], R9 ;  /* 0x0000000902007986 */ /* 0x0001e8000c101912 */
.L_x_95:
[----:B------:R-:W-:Y:S05]  /*4f40*/  BSYNC.RECONVERGENT B0 ;  /* 0x0000000000007941 */ /* 0x000fea0003800200 */
.L_x_94:
        /* <DEDUP_REMOVED lines=9> */
.L_x_99:
[----:B-----5:R-:W-:-:S04]  /*4fe0*/  IADD3 R0, P0, PT, R19, R2, RZ ;  /* 0x0000000213007210 */ /* 0x020fc80007f1e0ff */
[----:B------:R-:W-:Y:S02]  /*4ff0*/  LEA.HI.X.SX32 R3, R19, R3, 0x1, P0 ;  /* 0x0000000313037211 */ /* 0x000fe400000f0eff */
[----:B0-----:R-:W-:-:S04]  /*5000*/  LEA R2, P0, R0, UR6, 0x2 ;  /* 0x0000000600027c11 */ /* 0x001fc8000f8010ff */
[----:B------:R-:W-:-:S05]  /*5010*/  LEA.HI.X R3, R0, UR7, R3, 0x2, P0 ;  /* 0x0000000700037c11 */ /* 0x000fca00080f1403 */
[----:B------:R0:W-:Y:S04]  /*5020*/  STG.E desc[UR18][R2.64], R11 ;  /* 0x0000000b02007986 */ /* 0x0001e8000c101912 */
.L_x_98:
[----:B------:R-:W-:Y:S05]  /*5030*/  BSYNC.RECONVERGENT B0 ;  /* 0x0000000000007941 */ /* 0x000fea0003800200 */
.L_x_97:
        /* <DEDUP_REMOVED lines=9> */
.L_x_102:
[----:B-----5:R-:W-:-:S04]  /*50d0*/  IADD3 R0, P0, PT, R18, R2, RZ ;  /* 0x0000000212007210 */ /* 0x020fc80007f1e0ff */
[----:B------:R-:W-:Y:S02]  /*50e0*/  LEA.HI.X.SX32 R3, R18, R3, 0x1, P0 ;  /* 0x0000000312037211 */ /* 0x000fe400000f0eff */
[----:B0-----:R-:W-:-:S04]  /*50f0*/  LEA R2, P0, R0, UR6, 0x2 ;  /* 0x0000000600027c11 */ /* 0x001fc8000f8010ff */
[----:B------:R-:W-:-:S05]  /*5100*/  LEA.HI.X R3, R0, UR7, R3, 0x2, P0 ;  /* 0x0000000700037c11 */ /* 0x000fca00080f1403 */
[----:B------:R0:W-:Y:S04]  /*5110*/  STG.E desc[UR18][R2.64], R25 ;  /* 0x0000001902007986 */ /* 0x0001e8000c101912 */
.L_x_101:
[----:B------:R-:W-:Y:S05]  /*5120*/  BSYNC.RECONVERGENT B0 ;  /* 0x0000000000007941 */ /* 0x000fea0003800200 */
.L_x_100:
        /* <DEDUP_REMOVED lines=9> */
.L_x_105:
[----:B-----5:R-:W-:-:S04]  /*51c0*/  IADD3 R0, P0, PT, R17, R2, RZ ;  /* 0x0000000211007210 */ /* 0x020fc80007f1e0ff */
[----:B------:R-:W-:Y:S02]  /*51d0*/  LEA.HI.X.SX32 R3, R17, R3, 0x1, P0 ;  /* 0x0000000311037211 */ /* 0x000fe400000f0eff */
[----:B0-----:R-:W-:-:S04]  /*51e0*/  LEA R2, P0, R0, UR6, 0x2 ;  /* 0x0000000600027c11 */ /* 0x001fc8000f8010ff */
[----:B------:R-:W-:-:S05]  /*51f0*/  LEA.HI.X R3, R0, UR7, R3, 0x2, P0 ;  /* 0x0000000700037c11 */ /* 0x000fca00080f1403 */
[----:B------:R0:W-:Y:S04]  /*5200*/  STG.E desc[UR18][R2.64], R27 ;  /* 0x0000001b02007986 */ /* 0x0001e8000c101912 */
.L_x_104:
[----:B------:R-:W-:Y:S05]  /*5210*/  BSYNC.RECONVERGENT B0 ;  /* 0x0000000000007941 */ /* 0x000fea0003800200 */
.L_x_103:
        /* <DEDUP_REMOVED lines=9> */
.L_x_108:
[----:B-----5:R-:W-:-:S04]  /*52b0*/  IADD3 R0, P0, PT, R16, R2, RZ ;  /* 0x0000000210007210 */ /* 0x020fc80007f1e0ff */
[----:B------:R-:W-:Y:S02]  /*52c0*/  LEA.HI.X.SX32 R3, R16, R3, 0x1, P0 ;  /* 0x0000000310037211 */ /* 0x000fe400000f0eff */
[----:B0-----:R-:W-:-:S04]  /*52d0*/  LEA R2, P0, R0, UR6, 0x2 ;  /* 0x0000000600027c11 */ /* 0x001fc8000f8010ff */
[----:B------:R-:W-:-:S05]  /*52e0*/  LEA.HI.X R3, R0, UR7, R3, 0x2, P0 ;  /* 0x0000000700037c11 */ /* 0x000fca00080f1403 */
[----:B------:R0:W-:Y:S04]  /*52f0*/  STG.E desc[UR18][R2.64], R29 ;  /* 0x0000001d02007986 */ /* 0x0001e8000c101912 */
.L_x_107:
[----:B------:R-:W-:Y:S05]  /*5300*/  BSYNC.RECONVERGENT B0 ;  /* 0x0000000000007941 */ /* 0x000fea0003800200 */
.L_x_106:
[----:B------:R-:W-:-:S13]  /*5310*/  ISETP.NE.AND P0, PT, R37, UR5, PT ;  /* 0x0000000525007c0c */ /* 0x000fda000bf05270 */
[----:B------:R-:W-:Y:S05]  /*5320*/  @P0 EXIT ;  /* 0x000000000000094d */ /* 0x000fea0003800000 */
[----:B------:R-:W-:Y:S01]  /*5330*/  UISETP.NE.AND UP0, UPT, UR4, URZ, UPT ;  /* 0x000000ff0400728c */ /* 0x000fe2000bf05270 */
[----:B0-----:R-:W-:-:S08]  /*5340*/  CS2R R2, SRZ ;  /* 0x0000000000027805 */ /* 0x001fd0000001ff00 */
[----:B------:R-:W-:Y:S05]  /*5350*/  BRA.U UP0, `(.L_x_109) ;  /* 0x0000000100087547 */ /* 0x000fea000b800000 */
[----:B------:R-:W0:Y:S02]  /*5360*/  LDC.64 R2, c[0x0][0x3d8] ;  /* 0x0000f600ff027b82 */ /* 0x000e240000000a00 */
[----:B0-----:R-:W5:Y:S02]  /*5370*/  LDG.E.64 R2, desc[UR18][R2.64] ;  /* 0x0000001202027981 */ /* 0x001f64000c1e1b00 */
.L_x_109:
[----:B------:R-:W0:Y:S01]  /*5380*/  LDCU.64 UR4, c[0x0][0x390] ;  /* 0x00007200ff0477ac */ /* 0x000e220008000a00 */
[----:B-----5:R-:W-:-:S04]  /*5390*/  IADD3 R0, P0, PT, R15, R2, RZ ;  /* 0x000000020f007210 */ /* 0x020fc80007f1e0ff */
[----:B------:R-:W-:Y:S02]  /*53a0*/  LEA.HI.X.SX32 R3, R15, R3, 0x1, P0 ;  /* 0x000000030f037211 */ /* 0x000fe400000f0eff */
[----:B0-----:R-:W-:-:S04]  /*53b0*/  LEA R2, P0, R0, UR4, 0x2 ;  /* 0x0000000400027c11 */ /* 0x001fc8000f8010ff */
[----:B------:R-:W-:-:S05]  /*53c0*/  LEA.HI.X R3, R0, UR5, R3, 0x2, P0 ;  /* 0x0000000500037c11 */ /* 0x000fca00080f1403 */
[----:B------:R-:W-:Y:S01]  /*53d0*/  STG.E desc[UR18][R2.64], R31 ;  /* 0x0000001f02007986 */ /* 0x000fe2000c101912 */
[----:B------:R-:W-:Y:S05]  /*53e0*/  EXIT ;  /* 0x000000000000794d */ /* 0x000fea0003800000 */
.L_x_66:
[----:B------:R-:W-:Y:S01]  /*53f0*/  BAR.SYNC.DEFER_BLOCKING 0x0 ;  /* 0x0000000000007b1d */ /* 0x000fe20000010000 */
[----:B------:R-:W-:Y:S02]  /*5400*/  ISETP.NE.AND P1, PT, R3, UR5, PT ;  /* 0x0000000503007c0c */ /* 0x000fe4000bf25270 */
[----:B------:R-:W-:Y:S02]  /*5410*/  ISETP.NE.AND P0, PT, R4, UR5, PT ;  /* 0x0000000504007c0c */ /* 0x000fe4000bf05270 */
[----:B------:R-:W-:Y:S02]  /*5420*/  ISETP.NE.AND P4, PT, R6, UR5, PT ;  /* 0x0000000506007c0c */ /* 0x000fe4000bf85270 */
[----:B------:R-:W-:Y:S02]  /*5430*/  ISETP.NE.AND P3, PT, R8, UR5, PT ;  /* 0x0000000508007c0c */ /* 0x000fe4000bf65270 */
[----:B------:R-:W-:Y:S02]  /*5440*/  ISETP.NE.AND P6, PT, R10, UR5, PT ;  /* 0x000000050a007c0c */ /* 0x000fe4000bfc5270 */
[----:B------:R-:W-:-:S02]  /*5450*/  ISETP.NE.AND P5, PT, R24, UR5, PT ;  /* 0x0000000518007c0c */ /* 0x000fc4000bfa5270 */
[----:B------:R-:W-:Y:S01]  /*5460*/  ISETP.NE.AND P2, PT, R26, UR5, PT ;  /* 0x000000051a007c0c */ /* 0x000fe2000bf45270 */
[--C-:B------:R-:W-:Y:S02]  /*5470*/  @!P1 IMAD.IADD R49, R49, 0x1, -R12.reuse ;  /* 0x0000000131319824 */ /* 0x100fe400078e0a0c */
[--C-:B------:R-:W-:Y:S02]  /*5480*/  @!P0 IMAD.IADD R14, R14, 0x1, -R12.reuse ;  /* 0x000000010e0e8824 */ /* 0x100fe400078e0a0c */
[--C-:B------:R-:W-:Y:S01]  /*5490*/  @!P4 IMAD.IADD R47, R47, 0x1, -R12.reuse ;  /* 0x000000012f2fc824 */ /* 0x100fe200078e0a0c */
[----:B------:R-:W-:Y:S01]  /*54a0*/  @!P1 LEA R49, R49, UR4, 0x2 ;  /* 0x0000000431319c11 */ /* 0x000fe2000f8e10ff */
[--C-:B------:R-:W-:Y:S01]  /*54b0*/  @!P3 IMAD.IADD R46, R46, 0x1, -R12.reuse ;  /* 0x000000012e2eb824 */ /* 0x100fe200078e0a0c */
[----:B------:R-:W-:Y:S01]  /*54c0*/  @!P0 LEA R14, R14, UR4, 0x2 ;  /* 0x000000040e0e8c11 */ /* 0x000fe2000f8e10ff */
[--C-:B------:R-:W-:Y:S01]  /*54d0*/  @!P6 IMAD.IADD R45, R45, 0x1, -R12.reuse ;  /* 0x000000012d2de824 */ /* 0x100fe200078e0a0c */
[----:B------:R-:W-:Y:S01]  /*54e0*/  @!P4 LEA R47, R47, UR4, 0x2 ;  /* 0x000000042f2fcc11 */ /* 0x000fe2000f8e10ff */
[----:B------:R-:W-:Y:S01]  /*54f0*/  @!P1 STS [R49], R42 ;  /* 0x0000002a31009388 */ /* 0x000fe20000000800 */
[----:B------:R-:W-:Y:S01]  /*5500*/  ISETP.NE.AND P1, PT, R28, UR5, PT ;  /* 0x000000051c007c0c */ /* 0x000fe2000bf25270 */
[--C-:B------:R-:W-:Y:S01]  /*5510*/  @!P5 IMAD.IADD R43, R43, 0x1, -R12.reuse ;  /* 0x000000012b2bd824 */ /* 0x100fe200078e0a0c */
[----:B------:R-:W-:Y:S01]  /*5520*/  @!P3 LEA R46, R46, UR4, 0x2 ;  /* 0x000000042e2ebc11 */ /* 0x000fe2000f8e10ff */
[----:B------:R-:W-:Y:S01]  /*5530*/  @!P2 IMAD.IADD R23, R23, 0x1, -R12 ;  /* 0x000000011717a824 */ /* 0x000fe200078e0a0c */
[----:B------:R-:W-:Y:S01]  /*5540*/  @!P6 LEA R45, R45, UR4, 0x2 ;  /* 0x000000042d2dec11 */ /* 0x000fe2000f8e10ff */
[----:B------:R-:W-:Y:S01]  /*5550*/  @!P0 STS [R14], R41 ;  /* 0x000000290e008388 */ /* 0x000fe20000000800 */
[----:B------:R-:W-:-:S02]  /*5560*/  @!P5 LEA R43, R43, UR4, 0x2 ;  /* 0x000000042b2bdc11 */ /* 0x000fc4000f8e10ff */
[----:B------:R-:W-:Y:S01]  /*5570*/  @!P2 LEA R23, R23, UR4, 0x2 ;  /* 0x000000041717ac11 */ /* 0x000fe2000f8e10ff */
[----:B------:R-:W-:Y:S01]  /*5580*/  @!P4 STS [R47], R40 ;  /* 0x000000282f00c388 */ /* 0x000fe20000000800 */
[----:B------:R-:W-:Y:S02]  /*5590*/  ISETP.NE.AND P0, PT, R30, UR5, PT ;  /* 0x000000051e007c0c */ /* 0x000fe4000bf05270 */
[----:B------:R-:W-:Y:S01]  /*55a0*/  ISETP.NE.AND P4, PT, R32, UR5, PT ;  /* 0x0000000520007c0c */ /* 0x000fe2000bf85270 */
[----:B------:R-:W-:Y:S01]  /*55b0*/  @!P1 IMAD.IADD R22, R22, 0x1, -R12 ;  /* 0x0000000116169824 */ /* 0x000fe200078e0a0c */
[----:B------:R-:W-:Y:S01]  /*55c0*/  @!P3 STS [R46], R39 ;  /* 0x000000272e00b388 */ /* 0x000fe20000000800 */
[----:B------:R-:W-:-:S03]  /*55d0*/  ISETP.NE.AND P3, PT, R33, UR5, PT ;  /* 0x0000000521007c0c */ /* 0x000fc6000bf65270 */
[----:B------:R-:W-:Y:S01]  /*55e0*/  @!P1 LEA R22, R22, UR4, 0x2 ;  /* 0x0000000416169c11 */ /* 0x000fe2000f8e10ff */
[----:B------:R-:W-:Y:S01]  /*55f0*/  @!P6 STS [R45], R38 ;  /* 0x000000262d00e388 */ /* 0x000fe20000000800 */
[----:B------:R-:W-:-:S03]  /*5600*/  ISETP.NE.AND P6, PT, R34, UR5, PT ;  /* 0x0000000522007c0c */ /* 0x000fc6000bfc5270 */
[----:B------:R0:W-:Y:S01]  /*5610*/  @!P5 STS [R43], R0 ;  /* 0x000000002b00d388 */ /* 0x0001e20000000800 */
[----:B------:R-:W-:Y:S01]  /*5620*/  ISETP.NE.AND P5, PT, R35, UR5, PT ;  /* 0x0000000523007c0c */ /* 0x000fe2000bfa5270 */
[--C-:B------:R-:W-:Y:S02]  /*5630*/  @!P0 IMAD.IADD R21, R21, 0x1, -R12.reuse ;  /* 0x0000000115158824 */ /* 0x100fe400078e0a0c */
[----:B------:R1:W-:Y:S01]  /*5640*/  @!P2 STS [R23], R2 ;  /* 0x000000021700a388 */ /* 0x0003e20000000800 */
[----:B------:R-:W-:Y:S01]  /*5650*/  ISETP.NE.AND P2, PT, R36, UR5, PT ;  /* 0x0000000524007c0c */ /* 0x000fe2000bf45270 */
[--C-:B------:R-:W-:Y:S01]  /*5660*/  @!P4 IMAD.IADD R20, R20, 0x1, -R12.reuse ;  /* 0x000000011414c824 */ /* 0x100fe200078e0a0c */
[----:B------:R-:W-:Y:S01]  /*5670*/  @!P0 LEA R4, R21, UR4, 0x2 ;  /* 0x0000000415048c11 */ /* 0x000fe2000f8e10ff */
[----:B------:R2:W-:Y:S01]  /*5680*/  @!P1 STS [R22], R5 ;  /* 0x0000000516009388 */ /* 0x0005e20000000800 */
[----:B------:R-:W-:Y:S01]  /*5690*/  ISETP.NE.AND P1, PT, R37, UR5, PT ;  /* 0x0000000525007c0c */ /* 0x000fe2000bf25270 */
[--C-:B------:R-:W-:Y:S01]  /*56a0*/  @!P3 IMAD.IADD R19, R19, 0x1, -R12.reuse ;  /* 0x000000011313b824 */ /* 0x100fe200078e0a0c */
[----:B------:R-:W-:Y:S01]  /*56b0*/  @!P4 LEA R20, R20, UR4, 0x2 ;  /* 0x000000041414cc11 */ /* 0x000fe2000f8e10ff */
[--C-:B------:R-:W-:Y:S01]  /*56c0*/  @!P6 IMAD.IADD R18, R18, 0x1, -R12.reuse ;  /* 0x000000011212e824 */ /* 0x100fe200078e0a0c */
[----:B------:R2:W-:Y:S01]  /*56d0*/  @!P0 STS [R4], R7 ;  /* 0x0000000704008388 */ /* 0x0005e20000000800 */
[----:B------:R-:W-:Y:S01]  /*56e0*/  @!P5 IMAD.IADD R17, R17, 0x1, -R12 ;  /* 0x000000011111d824 */ /* 0x000fe200078e0a0c */
[----:B0-----:R-:W-:-:S02]  /*56f0*/  @!P3 LEA R0, R19, UR4, 0x2 ;  /* 0x000000041300bc11 */ /* 0x001fc4000f8e10ff */
[----:B------:R-:W-:Y:S01]  /*5700*/  @!P6 LEA R18, R18, UR4, 0x2 ;  /* 0x000000041212ec11 */ /* 0x000fe2000f8e10ff */
[--C-:B------:R-:W-:Y:S01]  /*5710*/  @!P2 IMAD.IADD R16, R16, 0x1, -R12.reuse ;  /* 0x000000011010a824 */ /* 0x100fe200078e0a0c */
[----:B-1----:R-:W-:Y:S01]  /*5720*/  @!P5 LEA R2, R17, UR4, 0x2 ;  /* 0x000000041102dc11 */ /* 0x002fe2000f8e10ff */
[----:B------:R2:W-:Y:S01]  /*5730*/  @!P4 STS [R20], R9 ;  /* 0x000000091400c388 */ /* 0x0005e20000000800 */
[----:B------:R-:W-:Y:S01]  /*5740*/  ISETP.GE.AND P0, PT, R44, R13, PT ;  /* 0x0000000d2c00720c */ /* 0x000fe20003f06270 */
[----:B------:R-:W-:Y:S01]  /*5750*/  @!P1 IMAD.IADD R15, R15, 0x1, -R12 ;  /* 0x000000010f0f9824 */ /* 0x000fe200078e0a0c */
[----:B------:R-:W-:Y:S01]  /*5760*/  @!P2 LEA R16, R16, UR4, 0x2 ;  /* 0x000000041010ac11 */ /* 0x000fe2000f8e10ff */
[----:B------:R2:W-:Y:S03]  /*5770*/  @!P3 STS [R0], R11 ;  /* 0x0000000b0000b388 */ /* 0x0005e60000000800 */
[----:B------:R-:W-:Y:S01]  /*5780*/  @!P1 LEA R6, R15, UR4, 0x2 ;  /* 0x000000040f069c11 */ /* 0x000fe2000f8e10ff */
[----:B------:R2:W-:Y:S04]  /*5790*/  @!P6 STS [R18], R25 ;  /* 0x000000191200e388 */ /* 0x0005e80000000800 */
[----:B------:R2:W-:Y:S04]  /*57a0*/  @!P5 STS [R2], R27 ;  /* 0x0000001b0200d388 */ /* 0x0005e80000000800 */
[----:B------:R2:W-:Y:S04]  /*57b0*/  @!P2 STS [R16], R29 ;  /* 0x0000001d1000a388 */ /* 0x0005e80000000800 */
[----:B------:R2:W-:Y:S01]  /*57c0*/  @!P1 STS [R6], R31 ;  /* 0x0000001f06009388 */ /* 0x0005e20000000800 */
[----:B------:R-:W-:Y:S06]  /*57d0*/  BAR.SYNC.DEFER_BLOCKING 0x0 ;  /* 0x0000000000007b1d */ /* 0x000fec0000010000 */
[----:B------:R-:W-:Y:S05]  /*57e0*/  @P0 EXIT ;  /* 0x000000000000094d */ /* 0x000fea0003800000 */
[----:B--2---:R-:W-:Y:S01]  /*57f0*/  LOP3.LUT R2, RZ, R44, RZ, 0x33, !PT ;  /* 0x0000002cff027212 */ /* 0x004fe200078e33ff */
[----:B------:R-:W0:Y:S01]  /*5800*/  LDCU.U8 UR5, c[0x0][0x3c0] ;  /* 0x00007800ff0577ac */ /* 0x000e220008000000 */
[----:B------:R-:W-:Y:S03]  /*5810*/  BSSY.RECONVERGENT B0, `(.L_x_110) ;  /* 0x000001e000007945 */ /* 0x000fe60003800200 */
[----:B------:R-:W-:Y:S01]  /*5820*/  IMAD.IADD R2, R2, 0x1, R13 ;  /* 0x0000000102027824 */ /* 0x000fe200078e020d */
[----:B------:R-:W1:Y:S03]  /*5830*/  LDCU.64 UR6, c[0x0][0x390] ;  /* 0x00007200ff0677ac */ /* 0x000e660008000a00 */
[C---:B------:R-:W-:Y:S01]  /*5840*/  IMAD.HI.U32 R0, R2.reuse, -0x55555555, RZ ;  /* 0xaaaaaaab02007827 */ /* 0x040fe200078e00ff */
[----:B------:R-:W-:-:S04]  /*5850*/  ISETP.GE.U32.AND P1, PT, R2, 0x480, PT ;  /* 0x000004800200780c */ /* 0x000fc80003f26070 */
[----:B------:R-:W-:-:S04]  /*5860*/  SHF.R.U32.HI R0, RZ, 0x8, R0 ;  /* 0x00000008ff007819 */ /* 0x000fc80000011600 */
[----:B------:R-:W-:-:S04]  /*5870*/  LOP3.LUT R3, R0, 0x3, RZ, 0xc0, !PT ;  /* 0x0000000300037812 */ /* 0x000fc800078ec0ff */
[----:B------:R-:W-:-:S13]  /*5880*/  ISETP.NE.AND P0, PT, R3, 0x3, PT ;  /* 0x000000030300780c */ /* 0x000fda0003f05270 */
[----:B01----:R-:W-:Y:S05]  /*5890*/  @!P0 BRA `(.L_x_111) ;  /* 0x0000000000548947 */ /* 0x003fea0003800000 */
[----:B------:R-:W-:Y:S01]  /*58a0*/  VIADD R3, R0, 0x1 ;  /* 0x0000000100037836 */ /* 0x000fe20000000000 */
[C---:B------:R-:W-:Y:S01]  /*58b0*/  LEA R0, R44.reuse, UR4, 0x2 ;  /* 0x000000042c007c11 */ /* 0x040fe2000f8e10ff */
[----:B------:R-:W-:Y:S01]  /*58c0*/  IMAD.IADD R7, R44, 0x1, R12 ;  /* 0x000000012c077824 */ /* 0x000fe200078e020c */
[----:B------:R-:W-:Y:S02]  /*58d0*/  ISETP.NE.AND P2, PT, RZ, UR5, PT ;  /* 0x00000005ff007c0c */ /* 0x000fe4000bf45270 */
[----:B------:R-:W-:-:S05]  /*58e0*/  LOP3.LUT R3, R3, 0x3, RZ, 0xc0, !PT ;  /* 0x0000000303037812 */ /* 0x000fca00078ec0ff */
[----:B------:R-:W-:Y:S02]  /*58f0*/  IMAD R44, R3, 0x180, R44 ;  /* 0x00000180032c7824 */ /* 0x000fe400078e022c */
[----:B------:R-:W-:-:S07]  /*5900*/  IMAD.MOV R6, RZ, RZ, -R3 ;  /* 0x000000ffff067224 */ /* 0x000fce00078e0a03 */
.L_x_112:
[----:B0-----:R-:W0:Y:S01]  /*5910*/  @!P2 LDC.64 R4, c[0x0][0x3d8] ;  /* 0x0000f600ff04ab82 */ /* 0x001e220000000a00 */
[----:B------:R-:W-:Y:S01]  /*5920*/  CS2R R2, SRZ ;  /* 0x0000000000027805 */ /* 0x000fe2000001ff00 */
[----:B------:R1:W2:Y:S05]  /*5930*/  LDS R9, [R0] ;  /* 0x0000000000097984 */ /* 0x0002aa0000000800 */
[----:B0-----:R-:W3:Y:S01]  /*5940*/  @!P2 LDG.E.64 R2, desc[UR18][R4.64] ;  /* 0x000000120402a981 */ /* 0x001ee2000c1e1b00 */
[----:B------:R-:W-:Y:S02]  /*5950*/  VIADD R6, R6, 0x1 ;  /* 0x0000000106067836 */ /* 0x000fe40000000000 */
[----:B-1----:R-:W-:Y:S01]  /*5960*/  VIADD R0, R0, 0x600 ;  /* 0x0000060000007836 */ /* 0x002fe20000000000 */
[----:B---3--:R-:W-:-:S04]  /*5970*/  IADD3 R8, P0, PT, R7, R2, RZ ;  /* 0x0000000207087210 */ /* 0x008fc80007f1e0ff */
[C---:B------:R-:W-:Y:S01]  /*5980*/  LEA.HI.X.SX32 R3, R7.reuse, R3, 0x1, P0 ;  /* 0x0000000307037211 */ /* 0x040fe200000f0eff */
[----:B------:R-:W-:Y:S01]  /*5990*/  VIADD R7, R7, 0x180 ;  /* 0x0000018007077836 */ /* 0x000fe20000000000 */
[----:B------:R-:W-:-:S04]  /*59a0*/  LEA R2, P0, R8, UR6, 0x2 ;  /* 0x0000000608027c11 */ /* 0x000fc8000f8010ff */
[----:B------:R-:W-:Y:S02]  /*59b0*/  LEA.HI.X R3, R8, UR7, R3, 0x2, P0 ;  /* 0x0000000708037c11 */ /* 0x000fe400080f1403 */
[----:B------:R-:W-:-:S03]  /*59c0*/  ISETP.NE.AND P0, PT, R6, RZ, PT ;  /* 0x000000ff0600720c */ /* 0x000fc60003f05270 */
[----:B--2---:R0:W-:Y:S10]  /*59d0*/  STG.E desc[UR18][R2.64], R9 ;  /* 0x0000000902007986 */ /* 0x0041f4000c101912 */
[----:B------:R-:W-:Y:S05]  /*59e0*/  @P0 BRA `(.L_x_112) ;  /* 0xfffffffc00c80947 */ /* 0x000fea000383ffff */
.L_x_111:
[----:B------:R-:W-:Y:S05]  /*59f0*/  BSYNC.RECONVERGENT B0 ;  /* 0x0000000000007941 */ /* 0x000fea0003800200 */
.L_x_110:
[----:B------:R-:W-:Y:S05]  /*5a00*/  @!P1 EXIT ;  /* 0x000000000000994d */ /* 0x000fea0003800000 */
[----:B------:R-:W-:Y:S01]  /*5a10*/  UISETP.NE.AND UP0, UPT, UR5, URZ, UPT ;  /* 0x000000ff0500728c */ /* 0x000fe2000bf05270 */
[C---:B------:R-:W-:Y:S01]  /*5a20*/  LEA R0, R44.reuse, UR4, 0x2 ;  /* 0x000000042c007c11 */ /* 0x040fe2000f8e10ff */
[----:B------:R-:W-:Y:S01]  /*5a30*/  IMAD.IADD R15, R44, 0x1, R12 ;  /* 0x000000012c0f7824 */ /* 0x000fe200078e020c */
[----:B------:R-:W1:Y:S03]  /*5a40*/  LDCU.64 UR6, c[0x0][0x390] ;  /* 0x00007200ff0677ac */ /* 0x000e660008000a00 */
[----:B------:R-:W-:Y:S01]  /*5a50*/  PLOP3.LUT P0, PT, PT, PT, UP0, 0x80, 0x8 ;  /* 0x000000000008781c */ /* 0x000fe20003f0f008 */
[----:B------:R-:W-:-:S12]  /*5a60*/  VIADD R0, R0, 0xc00 ;  /* 0x00000c0000007836 */ /* 0x000fd80000000000 */
.L_x_113:
[----:B--2---:R-:W2:Y:S01]  /*5a70*/  @!P0 LDC.64 R6, c[0x0][0x3d8] ;  /* 0x0000f600ff068b82 */ /* 0x004ea20000000a00 */
[----:B0-----:R-:W-:Y:S01]  /*5a80*/  CS2R R2, SRZ ;  /* 0x0000000000027805 */ /* 0x001fe2000001ff00 */
[----:B------:R-:W-:Y:S01]  /*5a90*/  UISETP.NE.AND UP0, UPT, UR5, URZ, UPT ;  /* 0x000000ff0500728c */ /* 0x000fe2000bf05270 */
[----:B------:R-:W0:Y:S01]  /*5aa0*/  LDS R19, [R0+-0xc00] ;  /* 0xfff4000000137984 */ /* 0x000e220000000800 */
[----:B------:R-:W-:-:S03]  /*5ab0*/  SHF.R.S32.HI R17, RZ, 0x1f, R15 ;  /* 0x0000001fff117819 */ /* 0x000fc6000001140f */
[----:B------:R-:W3:Y:S04]  /*5ac0*/  LDS R21, [R0+-0x600] ;  /* 0xfffa000000157984 */ /* 0x000ee80000000800 */
[----:B--2---:R-:W2:Y:S01]  /*5ad0*/  @!P0 LDG.E.64 R2, desc[UR18][R6.64] ;  /* 0x0000001206028981 */ /* 0x004ea2000c1e1b00 */
[----:B------:R-:W-:-:S13]  /*5ae0*/  PLOP3.LUT P0, PT, PT, PT, UP0, 0x80, 0x8 ;  /* 0x000000000008781c */ /* 0x000fda0003f0f008 */
[----:B------:R-:W4:Y:S01]  /*5af0*/  @!P0 LDC.64 R8, c[0x0][0x3d8] ;  /* 0x0000f600ff088b82 */ /* 0x000f220000000a00 */
[----:B--2---:R-:W-:-:S05]  /*5b00*/  IADD3 R2, P1, PT, R15, R2, RZ ;  /* 0x000000020f027210 */ /* 0x004fca0007f3e0ff */
[----:B------:R-:W-:Y:S01]  /*5b10*/  IMAD.X R3, R17, 0x1, R3, P1 ;  /* 0x0000000111037824 */ /* 0x000fe200008e0603 */
[----:B-1----:R-:W-:-:S04]  /*5b20*/  LEA R4, P1, R2, UR6, 0x2 ;  /* 0x0000000602047c11 */ /* 0x002fc8000f8210ff */
[----:B------:R-:W-:Y:S02]  /*5b30*/  LEA.HI.X R5, R2, UR7, R3, 0x2, P1 ;  /* 0x0000000702057c11 */ /* 0x000fe400088f1403 */
[----:B------:R-:W-:-:S03]  /*5b40*/  CS2R R2, SRZ ;  /* 0x0000000000027805 */ /* 0x000fc6000001ff00 */
[----:B0-----:R0:W-:Y:S04]  /*5b50*/  STG.E desc[UR18][R4.64], R19 ;  /* 0x0000001304007986 */ /* 0x0011e8000c101912 */
[----:B----4-:R-:W2:Y:S01]  /*5b60*/  @!P0 LDG.E.64 R2, desc[UR18][R8.64] ;  /* 0x0000001208028981 */ /* 0x010ea2000c1e1b00 */
[----:B------:R-:W1:Y:S03]  /*5b70*/  @!P0 LDC.64 R10, c[0x0][0x3d8] ;  /* 0x0000f600ff0a8b82 */ /* 0x000e660000000a00 */
[----:B------:R-:W4:Y:S01]  /*5b80*/  LDS R19, [R0] ;  /* 0x0000000000137984 */ /* 0x000f220000000800 */
[----:B--2---:R-:W-:-:S05]  /*5b90*/  IADD3 R2, P1, PT, R15, R2, RZ ;  /* 0x000000020f027210 */ /* 0x004fca0007f3e0ff */
[----:B------:R-:W-:Y:S01]  /*5ba0*/  IMAD.X R3, R17, 0x1, R3, P1 ;  /* 0x0000000111037824 */ /* 0x000fe200008e0603 */
[----:B------:R-:W-:-:S04]  /*5bb0*/  LEA R6, P1, R2, UR6, 0x2 ;  /* 0x0000000602067c11 */ /* 0x000fc8000f8210ff */
[----:B------:R-:W-:Y:S02]  /*5bc0*/  LEA.HI.X R7, R2, UR7, R3, 0x2, P1 ;  /* 0x0000000702077c11 */ /* 0x000fe400088f1403 */
[----:B------:R-:W-:-:S03]  /*5bd0*/  CS2R R2, SRZ ;  /* 0x0000000000027805 */ /* 0x000fc6000001ff00 */
[----:B---3--:R-:W-:Y:S04]  /*5be0*/  STG.E desc[UR18][R6.64+0x600], R21 ;  /* 0x0006001506007986 */ /* 0x008fe8000c101912 */
[----:B-1----:R-:W2:Y:S01]  /*5bf0*/  @!P0 LDG.E.64 R2, desc[UR18][R10.64] ;  /* 0x000000120a028981 */ /* 0x002ea2000c1e1b00 */
[----:B------:R-:W1:Y:S03]  /*5c00*/  @!P0 LDC.64 R8, c[0x0][0x3d8] ;  /* 0x0000f600ff088b82 */ /* 0x000e660000000a00 */
[----:B------:R3:W5:Y:S01]  /*5c10*/  LDS R7, [R0+0x600] ;  /* 0x0006000000077984 */ /* 0x0007620000000800 */
[----:B--2---:R-:W-:-:S05]  /*5c20*/  IADD3 R2, P1, PT, R15, R2, RZ ;  /* 0x000000020f027210 */ /* 0x004fca0007f3e0ff */
[----:B------:R-:W-:Y:S01]  /*5c30*/  IMAD.X R3, R17, 0x1, R3, P1 ;  /* 0x0000000111037824 */ /* 0x000fe200008e0603 */
[----:B0-----:R-:W-:-:S04]  /*5c40*/  LEA R4, P1, R2, UR6, 0x2 ;  /* 0x0000000602047c11 */ /* 0x001fc8000f8210ff */
[----:B------:R-:W-:Y:S02]  /*5c50*/  LEA.HI.X R5, R2, UR7, R3, 0x2, P1 ;  /* 0x0000000702057c11 */ /* 0x000fe400088f1403 */
[----:B------:R-:W-:-:S03]  /*5c60*/  CS2R R2, SRZ ;  /* 0x0000000000027805 */ /* 0x000fc6000001ff00 */
[----:B----4-:R2:W-:Y:S04]  /*5c70*/  STG.E desc[UR18][R4.64+0xc00], R19 ;  /* 0x000c001304007986 */ /* 0x0105e8000c101912 */
[----:B-1----:R-:W4:Y:S01]  /*5c80*/  @!P0 LDG.E.64 R2, desc[UR18][R8.64] ;  /* 0x0000001208028981 */ /* 0x002f22000c1e1b00 */
[----:B------:R-:W-:Y:S02]  /*5c90*/  VIADD R44, R44, 0x600 ;  /* 0x000006002c2c7836 */ /* 0x000fe40000000000 */
[----:B---3--:R-:W-:Y:S01]  /*5ca0*/  VIADD R0, R0, 0x1800 ;  /* 0x0000180000007836 */ /* 0x008fe20000000000 */
[C---:B----4-:R-:W-:Y:S01]  /*5cb0*/  IADD3 R6, P1, PT, R15.reuse, R2, RZ ;  /* 0x000000020f067210 */ /* 0x050fe20007f3e0ff */
[----:B------:R-:W-:-:S04]  /*5cc0*/  VIADD R15, R15, 0x600 ;  /* 0x000006000f0f7836 */ /* 0x000fc80000000000 */
[----:B------:R-:W-:Y:S01]  /*5cd0*/  IMAD.X R3, R17, 0x1, R3, P1 ;  /* 0x0000000111037824 */ /* 0x000fe200008e0603 */
[----:B------:R-:W-:-:S04]  /*5ce0*/  LEA R2, P1, R6, UR6, 0x2 ;  /* 0x0000000606027c11 */ /* 0x000fc8000f8210ff */
[----:B------:R-:W-:Y:S02]  /*5cf0*/  LEA.HI.X R3, R6, UR7, R3, 0x2, P1 ;  /* 0x0000000706037c11 */ /* 0x000fe400088f1403 */
[----:B------:R-:W-:-:S03]  /*5d00*/  ISETP.GE.AND P1, PT, R44, R13, PT ;  /* 0x0000000d2c00720c */ /* 0x000fc60003f26270 */
[----:B-----5:R2:W-:Y:S10]  /*5d10*/  STG.E desc[UR18][R2.64+0x1200], R7 ;  /* 0x0012000702007986 */ /* 0x0205f4000c101912 */
[----:B------:R-:W-:Y:S05]  /*5d20*/  @!P1 BRA `(.L_x_113) ;  /* 0xfffffffc00509947 */ /* 0x000fea000383ffff */
[----:B------:R-:W-:Y:S05]  /*5d30*/  EXIT ;  /* 0x000000000000794d */ /* 0x000fea0003800000 */
.L_x_0:
[----:B------:R-:W0:Y:S01]  /*5d40*/  LDCU UR9, c[0x0][0x3b4] ;  /* 0x00007680ff0977ac */ /* 0x000e220008000800 */
[----:B------:R-:W-:Y:S01]  /*5d50*/  ISETP.NE.AND P0, PT, R36, RZ, PT ;  /* 0x000000ff2400720c */ /* 0x000fe20003f05270 */
[----:B------:R-:W-:Y:S01]  /*5d60*/  BSSY.RECONVERGENT B1, `(.L_x_114) ;  /* 0x0000624000017945 */ /* 0x000fe20003800200 */
[----:B0-----:R-:W-:-:S11]  /*5d70*/  UIADD3 UR4, UPT, UPT, -UR8, UR9, URZ ;  /* 0x0000000908047290 */ /* 0x001fd6000fffe1ff */
[----:B------:R-:W-:Y:S05]  /*5d80*/  @P0 BRA `(.L_x_115) ;  /* 0x0000002800b40947 */ /* 0x000fea0003800000 */
[----:B------:R-:W0:Y:S01]  /*5d90*/  S2R R51, SR_TID.X ;  /* 0x0000000000337919 */ /* 0x000e220000002100 */
[----:B------:R-:W1:Y:S01]  /*5da0*/  LDC.64 R4, c[0x0][0x3d0] ;  /* 0x0000f400ff047b82 */ /* 0x000e620000000a00 */
[----:B------:R-:W2:Y:S01]  /*5db0*/  LDCU.U8 UR10, c[0x0][0x3c0] ;  /* 0x00007800ff0a77ac */ /* 0x000ea20008000000 */
[----:B------:R-:W3:Y:S01]  /*5dc0*/  LDCU.64 UR6, c[0x0][0x380] ;  /* 0x00007000ff0677ac */ /* 0x000ee20008000a00 */
[----:B--2---:R-:W-:-:S04]  /*5dd0*/  ISETP.NE.AND P0, PT, RZ, UR10, PT ;  /* 0x0000000aff007c0c */ /* 0x004fc8000bf05270 */
[----:B-1----:R-:W-:Y:S02]  /*5de0*/  SEL R4, R4, RZ, !P0 ;  /* 0x000000ff04047207 */ /* 0x002fe40004000000 */
[----:B------:R-:W-:Y:S02]  /*5df0*/  SEL R5, R5, RZ, !P0 ;  /* 0x000000ff05057207 */ /* 0x000fe40004000000 */
[C---:B0-----:R-:W-:Y:S02]  /*5e00*/  LOP3.LUT R3, R51.reuse, 0x1f, RZ, 0xc0, !PT ;  /* 0x0000001f33037812 */ /* 0x041fe400078ec0ff */
[----:B------:R-:W-:-:S05]  /*5e10*/  LOP3.LUT R14, R51, 0x3e0, RZ, 0xc0, !PT ;  /* 0x000003e0330e7812 */ /* 0x000fca00078ec0ff */
[----:B------:R-:W-:-:S04]  /*5e20*/  IMAD R21, R14, 0xf, R3 ;  /* 0x0000000f0e157824 */ /* 0x000fc800078e0203 */
[C---:B------:R-:W-:Y:S01]  /*5e30*/  VIADD R3, R21.reuse, 0x20 ;  /* 0x0000002015037836 */ /* 0x040fe20000000000 */
[C---:B------:R-:W-:Y:S01]  /*5e40*/  ISETP.GE.AND P3, PT, R21.reuse, UR4, PT ;  /* 0x0000000415007c0c */ /* 0x040fe2000bf66270 */
[C---:B------:R-:W-:Y:S02]  /*5e50*/  VIADD R14, R21.reuse, 0x40 ;  /* 0x00000040150e7836 */ /* 0x040fe40000000000 */
[----:B------:R-:W-:Y:S01]  /*5e60*/  VIADD R20, R21, 0x60 ;  /* 0x0000006015147836 */ /* 0x000fe20000000000 */
[----:B------:R-:W-:Y:S01]  /*5e70*/  ISETP.GE.AND P4, PT, R3, UR4, PT ;  /* 0x0000000403007c0c */ /* 0x000fe2000bf86270 */
[C---:B------:R-:W-:Y:S01]  /*5e80*/  VIADD R22, R21.reuse, 0xa0 ;  /* 0x000000a015167836 */ /* 0x040fe20000000000 */
[C---:B------:R-:W-:Y:S01]  /*5e90*/  IADD3 R3, P0, P1, R21.reuse, UR8, R4 ;  /* 0x0000000815037c10 */ /* 0x040fe2000f91e004 */
[----:B------:R-:W-:Y:S01]  /*5ea0*/  VIADD R23, R21, 0xc0 ;  /* 0x000000c015177836 */ /* 0x000fe20000000000 */
[----:B------:R-:W-:Y:S02]  /*5eb0*/  ISETP.GE.AND P5, PT, R14, UR4, PT ;  /* 0x000000040e007c0c */ /* 0x000fe4000bfa6270 */
[----:B------:R-:W-:-:S02]  /*5ec0*/  IADD3.X R14, PT, PT, RZ, R5, RZ, P0, P1 ;  /* 0x00000005ff0e7210 */ /* 0x000fc400007e24ff */
[----:B---3--:R-:W-:Y:S02]  /*5ed0*/  LEA R4, P1, R3, UR6, 0x2 ;  /* 0x0000000603047c11 */ /* 0x008fe4000f8210ff */
[----:B------:R-:W-:Y:S01]  /*5ee0*/  ISETP.GE.AND P6, PT, R20, UR4, PT ;  /* 0x0000000414007c0c */ /* 0x000fe2000bfc6270 */
[----:B------:R-:W-:Y:S01]  /*5ef0*/  VIADD R20, R21, 0x80 ;  /* 0x0000008015147836 */ /* 0x000fe20000000000 */
[----:B------:R-:W-:Y:S01]  /*5f00*/  LEA.HI.X R5, R3, UR7, R14, 0x2, P1 ;  /* 0x0000000703057c11 */ /* 0x000fe200088f140e */
[C---:B------:R-:W-:Y:S01]  /*5f10*/  VIADD R3, R21.reuse, 0xe0 ;  /* 0x000000e015037836 */ /* 0x040fe20000000000 */
[----:B------:R-:W-:Y:S01]  /*5f20*/  ISETP.GE.AND P1, PT, R22, UR4, PT ;  /* 0x0000000416007c0c */ /* 0x000fe2000bf26270 */
[----:B------:R-:W-:Y:S01]  /*5f30*/  VIADD R14, R21, 0x100 ;  /* 0x00000100150e7836 */ /* 0x000fe20000000000 */
[----:B------:R-:W-:Y:S01]  /*5f40*/  ISETP.GE.AND P0, PT, R20, UR4, PT ;  /* 0x0000000414007c0c */ /* 0x000fe2000bf06270 */
[----:B------:R-:W2:Y:S01]  /*5f50*/  @!P3 LDG.E R0, desc[UR18][R4.64] ;  /* 0x000000120400b981 */ /* 0x000ea2000c1e1900 */
[----:B------:R-:W-:Y:S01]  /*5f60*/  ISETP.GE.AND P3, PT, R3, UR4, PT ;  /* 0x0000000403007c0c */ /* 0x000fe2000bf66270 */
[----:B------:R-:W-:Y:S01]  /*5f70*/  VIADD R3, R21, 0x120 ;  /* 0x0000012015037836 */ /* 0x000fe20000000000 */
[----:B------:R-:W-:Y:S01]  /*5f80*/  ISETP.GE.AND P2, PT, R23, UR4, PT ;  /* 0x0000000417007c0c */ /* 0x000fe2000bf46270 */
[----:B------:R-:W3:Y:S01]  /*5f90*/  @!P4 LDG.E R2, desc[UR18][R4.64+0x80] ;  /* 0x000080120402c981 */ /* 0x000ee2000c1e1900 */
[----:B------:R-:W-:Y:S01]  /*5fa0*/  ISETP.GE.AND P4, PT, R14, UR4, PT ;  /* 0x000000040e007c0c */ /* 0x000fe2000bf86270 */
[----:B------:R-:W-:-:S02]  /*5fb0*/  VIADD R14, R21, 0x140 ;  /* 0x00000140150e7836 */ /* 0x000fc40000000000 */
[----:B------:R-:W4:Y:S01]  /*5fc0*/  @!P5 LDG.E R6, desc[UR18][R4.64+0x100] ;  /* 0x000100120406d981 */ /* 0x000f22000c1e1900 */
[----:B------:R-:W-:Y:S01]  /*5fd0*/  ISETP.GE.AND P5, PT, R3, UR4, PT ;  /* 0x0000000403007c0c */ /* 0x000fe2000bfa6270 */
[C---:B------:R-:W-:Y:S02]  /*5fe0*/  VIADD R3, R21.reuse, 0x160 ;  /* 0x0000016015037836 */ /* 0x040fe40000000000 */
[----:B------:R-:W5:Y:S01]  /*5ff0*/  @!P6 LDG.E R7, desc[UR18][R4.64+0x180] ;  /* 0x000180120407e981 */ /* 0x000f62000c1e1900 */
[----:B------:R-:W-:Y:S01]  /*6000*/  ISETP.GE.AND P6, PT, R14, UR4, PT ;  /* 0x000000040e007c0c */ /* 0x000fe2000bfc6270 */
[----:B------:R-:W-:Y:S02]  /*6010*/  VIADD R14, R21, 0x180 ;  /* 0x00000180150e7836 */ /* 0x000fe40000000000 */
[----:B------:R-:W5:Y:S01]  /*6020*/  @!P0 LDG.E R8, desc[UR18][R4.64+0x200] ;  /* 0x0002001204088981 */ /* 0x000f62000c1e1900 */
[----:B------:R-:W-:Y:S01]  /*6030*/  ISETP.GE.AND P0, PT, R3, UR4, PT ;  /* 0x0000000403007c0c */ /* 0x000fe2000bf06270 */
[----:B------:R-:W-:-:S02]  /*6040*/  VIADD R3, R21, 0x1a0 ;  /* 0x000001a015037836 */ /* 0x000fc40000000000 */
[----:B------:R-:W5:Y:S01]  /*6050*/  @!P1 LDG.E R9, desc[UR18][R4.64+0x280] ;  /* 0x0002801204099981 */ /* 0x000f62000c1e1900 */
[----:B------:R-:W-:Y:S01]  /*6060*/  ISETP.GE.AND P1, PT, R14, UR4, PT ;  /* 0x000000040e007c0c */ /* 0x000fe2000bf26270 */
[----:B------:R-:W-:Y:S02]  /*6070*/  VIADD R14, R21, 0x1c0 ;  /* 0x000001c0150e7836 */ /* 0x000fe40000000000 */
[----:B------:R-:W5:Y:S01]  /*6080*/  @!P2 LDG.E R10, desc[UR18][R4.64+0x300] ;  /* 0x00030012040aa981 */ /* 0x000f62000c1e1900 */
[----:B------:R-:W-:-:S03]  /*6090*/  ISETP.GE.AND P2, PT, R3, UR4, PT ;  /* 0x0000000403007c0c */ /* 0x000fc6000bf46270 */
[----:B------:R-:W5:Y:S01]  /*60a0*/  @!P3 LDG.E R11, desc[UR18][R4.64+0x380] ;  /* 0x00038012040bb981 */ /* 0x000f62000c1e1900 */
[----:B------:R-:W-:-:S03]  /*60b0*/  ISETP.GE.AND P3, PT, R14, UR4, PT ;  /* 0x000000040e007c0c */ /* 0x000fc6000bf66270 */
[----:B------:R-:W5:Y:S04]  /*60c0*/  @!P4 LDG.E R12, desc[UR18][R4.64+0x400] ;  /* 0x00040012040cc981 */ /* 0x000f68000c1e1900 */
[----:B------:R-:W5:Y:S04]  /*60d0*/  @!P5 LDG.E R13, desc[UR18][R4.64+0x480] ;  /* 0x00048012040dd981 */ /* 0x000f68000c1e1900 */
[----:B------:R-:W5:Y:S04]  /*60e0*/  @!P6 LDG.E R15, desc[UR18][R4.64+0x500] ;  /* 0x00050012040fe981 */ /* 0x000f68000c1e1900 */
[----:B------:R-:W5:Y:S04]  /*60f0*/  @!P0 LDG.E R16, desc[UR18][R4.64+0x580] ;  /* 0x0005801204108981 */ /* 0x000f68000c1e1900 */
[----:B------:R-:W5:Y:S04]  /*6100*/  @!P1 LDG.E R17, desc[UR18][R4.64+0x600] ;  /* 0x0006001204119981 */ /* 0x000f68000c1e1900 */
[----:B------:R-:W5:Y:S04]  /*6110*/  @!P2 LDG.E R18, desc[UR18][R4.64+0x680] ;  /* 0x000680120412a981 */ /* 0x000f68000c1e1900 */
[----:B------:R0:W5:Y:S01]  /*6120*/  @!P3 LDG.E R19, desc[UR18][R4.64+0x700] ;  /* 0x000700120413b981 */ /* 0x000162000c1e1900 */
[----:B------:R-:W1:Y:S01]  /*6130*/  S2R R14, SR_LANEID ;  /* 0x00000000000e7919 */ /* 0x000e620000000000 */
[----:B------:R-:W0:Y:S01]  /*6140*/  S2UR UR6, SR_CgaCtaId ;  /* 0x00000000000679c3 */ /* 0x000e220000008800 */
[----:B------:R-:W-:Y:S01]  /*6150*/  SHF.R.U32.HI R3, RZ, 0x5, R51 ;  /* 0x00000005ff037819 */ /* 0x000fe20000011633 */
[----:B------:R-:W-:-:S02]  /*6160*/  UMOV UR5, 0x400 ;  /* 0x0000040000057882 */ /* 0x000fc40000000000 */
[----:B0-----:R-:W-:Y:S01]  /*6170*/  ULEA UR5, UR6, UR5, 0x18 ;  /* 0x0000000506057291 */ /* 0x001fe2000f8ec0ff */
[----:B------:R-:W0:Y:S01]  /*6180*/  LDCU.64 UR6, c[0x0][0x3a8] ;  /* 0x00007500ff0677ac */ /* 0x000e220008000a00 */
[----:B-1----:R-:W-:-:S05]  /*6190*/  IMAD R20, R3, 0x1e0, R14 ;  /* 0x000001e003147824 */ /* 0x002fca00078e020e */
[----:B------:R-:W-:Y:S01]  /*61a0*/  LEA R21, R20, UR5, 0x2 ;  /* 0x0000000514157c11 */ /* 0x000fe2000f8e10ff */
[----:B0-----:R-:W-:-:S04]  /*61b0*/  UIADD3 UR6, UPT, UPT, -UR6, URZ, URZ ;  /* 0x000000ff06067290 */ /* 0x001fc8000fffe1ff */
[----:B------:R-:W-:Y:S01]  /*61c0*/  ULEA UR6, UR6, 0x20, 0x3 ;  /* 0x0000002006067891 */ /* 0x000fe2000f8e18ff */
[----:B------:R-:W-:Y:S01]  /*61d0*/  IMAD R5, R51, 0xf, RZ ;  /* 0x0000000f33057824 */ /* 0x000fe200078e02ff */
[----:B------:R-:W-:Y:S01]  /*61e0*/  LOP3.LUT R31, R31, 0xfffffffd, RZ, 0xc0, !PT ;  /* 0xfffffffd1f1f7812 */ /* 0x000fe200078ec0ff */
[----:B------:R-:W-:Y:S01]  /*61f0*/  IMAD.MOV.U32 R52, RZ, RZ, 0x2 ;  /* 0x00000002ff347424 */ /* 0x000fe200078e00ff */
[----:B--2---:R-:W-:Y:S04]  /*6200*/  STS [R21], R0 ;  /* 0x0000000015007388 */ /* 0x004fe80000000800 */
[----:B---3--:R-:W-:Y:S04]  /*6210*/  STS [R21+0x80], R2 ;  /* 0x0000800215007388 */ /* 0x008fe80000000800 */
[----:B----4-:R-:W-:Y:S04]  /*6220*/  STS [R21+0x100], R6 ;  /* 0x0001000615007388 */ /* 0x010fe80000000800 */
[----:B-----5:R0:W-:Y:S04]  /*6230*/  STS [R21+0x180], R7 ;  /* 0x0001800715007388 */ /* 0x0201e80000000800 */
[----:B------:R-:W-:Y:S01]  /*6240*/  STS [R21+0x200], R8 ;  /* 0x0002000815007388 */ /* 0x000fe20000000800 */
[----:B0-----:R-:W-:-:S03]  /*6250*/  IMAD R7, R14, 0x38, R21 ;  /* 0x000000380e077824 */ /* 0x001fc600078e0215 */
[----:B------:R-:W-:Y:S04]  /*6260*/  STS [R21+0x280], R9 ;  /* 0x0002800915007388 */ /* 0x000fe80000000800 */
        /* <DEDUP_REMOVED lines=8> */
[----:B------:R-:W-:Y:S01]  /*62f0*/  STS [R21+0x700], R19 ;  /* 0x0007001315007388 */ /* 0x000fe20000000800 */
[----:B------:R-:W-:-:S03]  /*6300*/  NOP ;  /* 0x0000000000007918 */ /* 0x000fc60000000000 */
[----:B------:R-:W0:Y:S04]  /*6310*/  LDS R43, [R7+0x4] ;  /* 0x00000400072b7984 */ /* 0x000e280000000800 */
        /* <DEDUP_REMOVED lines=14> */
[----:B------:R-:W-:Y:S02]  /*6400*/  LOP3.LUT R0, R0, 0xff, RZ, 0xc0, !PT ;  /* 0x000000ff00007812 */ /* 0x000fe400078ec0ff */
[----:B------:R-:W-:Y:S02]  /*6410*/  ISETP.NE.AND P1, PT, R2, UR7, PT ;  /* 0x0000000702007c0c */ /* 0x000fe4000bf25270 */
[----:B--2---:R-:W-:Y:S02]  /*6420*/  SHF.R.U32.HI R2, RZ, UR6, R38 ;  /* 0x00000006ff027c19 */ /* 0x004fe40008011626 */
[----:B------:R-:W-:Y:S01]  /*6430*/  ISETP.NE.AND P0, PT, R0, UR7, PT ;  /* 0x0000000700007c0c */ /* 0x000fe2000bf05270 */
[----:B------:R-:W-:Y:S01]  /*6440*/  VIADD R0, R5, 0x1 ;  /* 0x0000000105007836 */ /* 0x000fe20000000000 */
[----:B------:R-:W-:-:S02]  /*6450*/  LOP3.LUT R2, R2, 0xff, RZ, 0xc0, !PT ;  /* 0x000000ff02027812 */ /* 0x000fc400078ec0ff */
[----:B---3--:R-:W-:Y:S02]  /*6460*/  SHF.R.U32.HI R4, RZ, UR6, R36 ;  /* 0x00000006ff047c19 */ /* 0x008fe40008011624 */
[----:B------:R-:W-:Y:S02]  /*6470*/  ISETP.GE.OR P6, PT, R0, UR4, !P1 ;  /* 0x0000000400007c0c */ /* 0x000fe4000cfc6670 */
[----:B------:R-:W-:Y:S01]  /*6480*/  ISETP.NE.AND P2, PT, R2, UR7, PT ;  /* 0x0000000702007c0c */ /* 0x000fe2000bf45270 */
[C---:B------:R-:W-:Y:S01]  /*6490*/  VIADD R2, R5.reuse, 0x2 ;  /* 0x0000000205027836 */ /* 0x040fe20000000000 */
[----:B------:R-:W-:Y:S02]  /*64a0*/  ISETP.GE.OR P0, PT, R5, UR4, !P0 ;  /* 0x0000000405007c0c */ /* 0x000fe4000c706670 */
[----:B------:R-:W-:Y:S02]  /*64b0*/  LOP3.LUT R4, R4, 0xff, RZ, 0xc0, !PT ;  /* 0x000000ff04047812 */ /* 0x000fe400078ec0ff */
[----:B------:R-:W-:-:S02]  /*64c0*/  ISETP.GE.OR P5, PT, R2, UR4, !P2 ;  /* 0x0000000402007c0c */ /* 0x000fc4000d7a6670 */
[----:B------:R-:W-:Y:S01]  /*64d0*/  ISETP.NE.AND P1, PT, R4, UR7, PT ;  /* 0x0000000704007c0c */ /* 0x000fe2000bf25270 */
[----:B------:R-:W-:Y:S01]  /*64e0*/  VIADD R4, R5, 0x3 ;  /* 0x0000000305047836 */ /* 0x000fe20000000000 */
[----:B----4-:R-:W-:Y:S02]  /*64f0*/  SHF.R.U32.HI R2, RZ, UR6, R34 ;  /* 0x00000006ff027c19 */ /* 0x010fe40008011622 */
[----:B------:R-:W-:Y:S02]  /*6500*/  @P6 LOP3.LUT R31, R31, 0x2, RZ, 0xfc, !PT ;  /* 0x000000021f1f6812 */ /* 0x000fe400078efcff */
[----:B------:R-:W-:Y:S01]  /*6510*/  SEL R0, RZ, 0x1, !P0 ;  /* 0x00000001ff007807 */ /* 0x000fe20004000000 */
[----:B------:R-:W-:Y:S01]  /*6520*/  @!P0 IMAD.MOV R52, RZ, RZ, 0x1 ;  /* 0x00000001ff348424 */ /* 0x000fe200078e02ff */
[----:B------:R-:W-:Y:S02]  /*6530*/  ISETP.GE.OR P4, PT, R4, UR4, !P1 ;  /* 0x0000000404007c0c */ /* 0x000fe4000cf86670 */
[----:B------:R-:W-:Y:S01]  /*6540*/  LOP3.LUT R2, R2, 0xff, RZ, 0xc0, !PT ;  /* 0x000000ff02027812 */ /* 0x000fe200078ec0ff */
[----:B------:R-:W-:Y:S01]  /*6550*/  @!P6 IMAD.MOV R52, RZ, RZ, R0 ;  /* 0x000000ffff34e224 */ /* 0x000fe200078e0200 */
[----:B------:R-:W-:Y:S01]  /*6560*/  LOP3.LUT R31, R31, 0xfffffffb, RZ, 0xc0, !PT ;  /* 0xfffffffb1f1f7812 */ /* 0x000fe200078ec0ff */
[----:B------:R-:W-:Y:S01]  /*6570*/  VIADD R0, R5, 0x4 ;  /* 0x0000000405007836 */ /* 0x000fe20000000000 */
[----:B-----5:R-:W-:-:S02]  /*6580*/  SHF.R.U32.HI R4, RZ, UR6, R32 ;  /* 0x00000006ff047c19 */ /* 0x020fc40008011620 */
[----:B------:R-:W-:Y:S02]  /*6590*/  ISETP.NE.AND P1, PT, R2, UR7, PT ;  /* 0x0000000702007c0c */ /* 0x000fe4000bf25270 */
[----:B------:R-:W-:Y:S01]  /*65a0*/  @P5 LOP3.LUT R31, R31, 0x4, RZ, 0xfc, !PT ;  /* 0x000000041f1f5812 */ /* 0x000fe200078efcff */
[----:B------:R-:W-:Y:S01]  /*65b0*/  VIADD R39, R52, 0x1 ;  /* 0x0000000134277836 */ /* 0x000fe20000000000 */
[----:B------:R-:W-:Y:S01]  /*65c0*/  LOP3.LUT R4, R4, 0xff, RZ, 0xc0, !PT ;  /* 0x000000ff04047812 */ /* 0x000fe200078ec0ff */
[----:B------:R-:W-:Y:S01]  /*65d0*/  @!P5 IMAD.MOV R39, RZ, RZ, R52 ;  /* 0x000000ffff27d224 */ /* 0x000fe200078e0234 */
[----:B------:R-:W-:Y:S02]  /*65e0*/  ISETP.GE.OR P2, PT, R0, UR4, !P1 ;  /* 0x0000000400007c0c */ /* 0x000fe4000cf46670 */
[----:B------:R-:W-:Y:S01]  /*65f0*/  SHF.R.U32.HI R2, RZ, UR6, R30 ;  /* 0x00000006ff027c19 */ /* 0x000fe2000801161e */
[----:B------:R-:W-:Y:S01]  /*6600*/  VIADD R0, R5, 0x5 ;  /* 0x0000000505007836 */ /* 0x000fe20000000000 */
[----:B------:R-:W-:-:S02]  /*6610*/  LOP3.LUT R31, R31, 0xfffffff7, RZ, 0xc0, !PT ;  /* 0xfffffff71f1f7812 */ /* 0x000fc400078ec0ff */
[----:B------:R-:W-:Y:S01]  /*6620*/  ISETP.NE.AND P1, PT, R4, UR7, PT ;  /* 0x0000000704007c0c */ /* 0x000fe2000bf25270 */
[----:B------:R-:W-:Y:S01]  /*6630*/  VIADD R37, R39, 0x1 ;  /* 0x0000000127257836 */ /* 0x000fe20000000000 */
[----:B------:R-:W-:Y:S01]  /*6640*/  LOP3.LUT R2, R2, 0xff, RZ, 0xc0, !PT ;  /* 0x000000ff02027812 */ /* 0x000fe200078ec0ff */
[----:B------:R-:W-:Y:S01]  /*6650*/  @!P4 IMAD.MOV R37, RZ, RZ, R39 ;  /* 0x000000ffff25c224 */ /* 0x000fe200078e0227 */
[----:B------:R-:W-:Y:S01]  /*6660*/  @P4 LOP3.LUT R31, R31, 0x8, RZ, 0xfc, !PT ;  /* 0x000000081f1f4812 */ /* 0x000fe200078efcff */
[----:B------:R-:W2:Y:S01]  /*6670*/  LDS R4, [R7+0x30] ;  /* 0x0000300007047984 */ /* 0x000ea20000000800 */
[----:B------:R-:W-:Y:S02]  /*6680*/  ISETP.GE.OR P4, PT, R0, UR4, !P1 ;  /* 0x0000000400007c0c */ /* 0x000fe4000cf86670 */
[----:B------:R-:W-:Y:S02]  /*6690*/  ISETP.NE.AND P1, PT, R2, UR7, PT ;  /* 0x0000000702007c0c */ /* 0x000fe4000bf25270 */
[----:B------:R-:W-:-:S02]  /*66a0*/  LOP3.LUT R31, R31, 0xffffffef, RZ, 0xc0, !PT ;  /* 0xffffffef1f1f7812 */ /* 0x000fc400078ec0ff */
[----:B------:R-:W-:Y:S01]  /*66b0*/  SHF.R.U32.HI R2, RZ, UR6, R28 ;  /* 0x00000006ff027c19 */ /* 0x000fe2000801161c */
[----:B------:R-:W-:Y:S01]  /*66c0*/  VIADD R0, R5, 0x6 ;  /* 0x0000000605007836 */ /* 0x000fe20000000000 */
[----:B------:R-:W-:Y:S02]  /*66d0*/  @P2 LOP3.LUT R31, R31, 0x10, RZ, 0xfc, !PT ;  /* 0x000000101f1f2812 */ /* 0x000fe400078efcff */
[----:B------:R-:W-:Y:S02]  /*66e0*/  LOP3.LUT R2, R2, 0xff, RZ, 0xc0, !PT ;  /* 0x000000ff02027812 */ /* 0x000fe400078ec0ff */
[----:B------:R-:W-:Y:S01]  /*66f0*/  ISETP.GE.OR P3, PT, R0, UR4, !P1 ;  /* 0x0000000400007c0c */ /* 0x000fe2000cf66670 */
[----:B------:R-:W-:Y:S01]  /*6700*/  VIADD R35, R37, 0x1 ;  /* 0x0000000125237836 */ /* 0x000fe20000000000 */
[----:B------:R-:W-:Y:S02]  /*6710*/  LOP3.LUT R31, R31, 0xffffffdf, RZ, 0xc0, !PT ;  /* 0xffffffdf1f1f7812 */ /* 0x000fe400078ec0ff */
[----:B------:R-:W-:Y:S01]  /*6720*/  ISETP.NE.AND P1, PT, R2, UR7, PT ;  /* 0x0000000702007c0c */ /* 0x000fe2000bf25270 */
[----:B------:R-:W-:Y:S01]  /*6730*/  @!P2 IMAD.MOV R35, RZ, RZ, R37 ;  /* 0x000000ffff23a224 */ /* 0x000fe200078e0225 */
[----:B------:R-:W-:Y:S01]  /*6740*/  SHF.R.U32.HI R2, RZ, UR6, R12 ;  /* 0x00000006ff027c19 */ /* 0x000fe2000801160c */
[----:B------:R-:W-:Y:S01]  /*6750*/  VIADD R0, R5, 0x7 ;  /* 0x0000000705007836 */ /* 0x000fe20000000000 */
[----:B------:R-:W-:Y:S01]  /*6760*/  @P4 LOP3.LUT R31, R31, 0x20, RZ, 0xfc, !PT ;  /* 0x000000201f1f4812 */ /* 0x000fe200078efcff */
[----:B------:R-:W-:Y:S01]  /*6770*/  VIADD R33, R35, 0x1 ;  /* 0x0000000123217836 */ /* 0x000fe20000000000 */
[----:B------:R-:W-:Y:S01]  /*6780*/  LOP3.LUT R9, R2, 0xff, RZ, 0xc0, !PT ;  /* 0x000000ff02097812 */ /* 0x000fe200078ec0ff */
[----:B------:R-:W-:Y:S01]  /*6790*/  @!P4 IMAD.MOV R33, RZ, RZ, R35 ;  /* 0x000000ffff21c224 */ /* 0x000fe200078e0223 */
[----:B------:R-:W-:Y:S01]  /*67a0*/  ISETP.GE.OR P2, PT, R0, UR4, !P1 ;  /* 0x0000000400007c0c */ /* 0x000fe2000cf46670 */
[----:B------:R-:W-:Y:S01]  /*67b0*/  VIADD R0, R5, 0x8 ;  /* 0x0000000805007836 */ /* 0x000fe20000000000 */
[----:B------:R-:W-:Y:S01]  /*67c0*/  LOP3.LUT R31, R31, 0xffffffbf, RZ, 0xc0, !PT ;  /* 0xffffffbf1f1f7812 */ /* 0x000fe200078ec0ff */
[----:B------:R-:W3:Y:S01]  /*67d0*/  LDS R2, [R7+0x34] ;  /* 0x0000340007027984 */ /* 0x000ee20000000800 */
[----:B------:R-:W-:Y:S01]  /*67e0*/  ISETP.NE.AND P1, PT, R9, UR7, PT ;  /* 0x0000000709007c0c */ /* 0x000fe2000bf25270 */
[----:B------:R-:W-:Y:S01]  /*67f0*/  VIADD R29, R33, 0x1 ;  /* 0x00000001211d7836 */ /* 0x000fe20000000000 */
[----:B------:R-:W-:Y:S01]  /*6800*/  @P3 LOP3.LUT R31, R31, 0x40, RZ, 0xfc, !PT ;  /* 0x000000401f1f3812 */ /* 0x000fe200078efcff */
[----:B------:R-:W-:Y:S01]  /*6810*/  @!P3 IMAD.MOV R29, RZ, RZ, R33 ;  /* 0x000000ffff1db224 */ /* 0x000fe200078e0221 */
[----:B------:R-:W-:-:S02]  /*6820*/  SHF.R.U32.HI R11, RZ, UR6, R10 ;  /* 0x00000006ff0b7c19 */ /* 0x000fc4000801160a */
[----:B------:R-:W-:Y:S02]  /*6830*/  ISETP.GE.OR P3, PT, R0, UR4, !P1 ;  /* 0x0000000400007c0c */ /* 0x000fe4000cf66670 */
[----:B------:R4:W5:Y:S01]  /*6840*/  LDS R0, [R7+0x38] ;  /* 0x0000380007007984 */ /* 0x0009620000000800 */
[----:B------:R-:W-:Y:S02]  /*6850*/  LOP3.LUT R11, R11, 0xff, RZ, 0xc0, !PT ;  /* 0x000000ff0b0b7812 */ /* 0x000fe400078ec0ff */
[----:B------:R-:W-:Y:S01]  /*6860*/  LOP3.LUT R31, R31, 0xffffff7f, RZ, 0xc0, !PT ;  /* 0xffffff7f1f1f7812 */ /* 0x000fe200078ec0ff */
[----:B------:R-:W-:Y:S01]  /*6870*/  VIADD R9, R5, 0x9 ;  /* 0x0000000905097836 */ /* 0x000fe20000000000 */
[----:B------:R-:W-:Y:S01]  /*6880*/  BAR.SYNC.DEFER_BLOCKING 0x0 ;  /* 0x0000000000007b1d */ /* 0x000fe20000010000 */
[----:B------:R-:W-:Y:S01]  /*6890*/  ISETP.NE.AND P1, PT, R11, UR7, PT ;  /* 0x000000070b007c0c */ /* 0x000fe2000bf25270 */
[----:B------:R-:W-:Y:S01]  /*68a0*/  VIADD R48, R29, 0x1 ;  /* 0x000000011d307836 */ /* 0x000fe20000000000 */
[----:B------:R-:W-:Y:S01]  /*68b0*/  @P2 LOP3.LUT R31, R31, 0x80, RZ, 0xfc, !PT ;  /* 0x000000801f1f2812 */ /* 0x000fe200078efcff */
[----:B------:R-:W-:Y:S01]  /*68c0*/  @!P2 IMAD.MOV R48, RZ, RZ, R29 ;  /* 0x000000ffff30a224 */ /* 0x000fe200078e021d */
[----:B------:R-:W-:-:S02]  /*68d0*/  ISETP.GE.OR P2, PT, R9, UR4, !P1 ;  /* 0x0000000409007c0c */ /* 0x000fc4000cf46670 */
[----:B------:R-:W-:Y:S01]  /*68e0*/  LOP3.LUT R31, R31, 0xfffffeff, RZ, 0xc0, !PT ;  /* 0xfffffeff1f1f7812 */ /* 0x000fe200078ec0ff */
[----:B------:R-:W-:Y:S01]  /*68f0*/  VIADD R46, R48, 0x1 ;  /* 0x00000001302e7836 */ /* 0x000fe20000000000 */
[----:B0-----:R-:W-:Y:S02]  /*6900*/  SHF.R.U32.HI R11, RZ, UR6, R6 ;  /* 0x00000006ff0b7c19 */ /* 0x001fe40008011606 */
[----:B------:R-:W-:Y:S01]  /*6910*/  @P3 LOP3.LUT R31, R31, 0x100, RZ, 0xfc, !PT ;  /* 0x000001001f1f3812 */ /* 0x000fe200078efcff */
[----:B------:R-:W-:Y:S01]  /*6920*/  @!P3 IMAD.MOV R46, RZ, RZ, R48 ;  /* 0x000000ffff2eb224 */ /* 0x000fe200078e0230 */
[----:B-1----:R-:W-:Y:S02]  /*6930*/  SHF.R.U32.HI R13, RZ, UR6, R8 ;  /* 0x00000006ff0d7c19 */ /* 0x002fe40008011608 */
[----:B------:R-:W-:Y:S02]  /*6940*/  LOP3.LUT R31, R31, 0xfffffffe, RZ, 0xc0, !PT ;  /* 0xfffffffe1f1f7812 */ /* 0x000fe400078ec0ff */
[----:B------:R-:W-:Y:S01]  /*6950*/  LOP3.LUT R11, R11, 0xff, RZ, 0xc0, !PT ;  /* 0x000000ff0b0b7812 */ /* 0x000fe200078ec0ff */
[----:B------:R-:W-:Y:S01]  /*6960*/  VIADD R44, R46, 0x1 ;  /* 0x000000012e2c7836 */ /* 0x000fe20000000000 */
[----:B------:R-:W-:Y:S01]  /*6970*/  @P2 LOP3.LUT R31, R31, 0x1, RZ, 0xfc, !PT ;  /* 0x000000011f1f2812 */ /* 0x000fe200078efcff */
[----:B----4-:R-:W-:Y:S01]  /*6980*/  VIADD R7, R5, 0xb ;  /* 0x0000000b05077836 */ /* 0x010fe20000000000 */
[----:B------:R-:W-:Y:S01]  /*6990*/  LOP3.LUT R13, R13, 0xff, RZ, 0xc0, !PT ;  /* 0x000000ff0d0d7812 */ /* 0x000fe200078ec0ff */
[----:B------:R-:W-:Y:S01]  /*69a0*/  @!P2 IMAD.MOV R44, RZ, RZ, R46 ;  /* 0x000000ffff2ca224 */ /* 0x000fe200078e022e */
[----:B------:R-:W-:Y:S01]  /*69b0*/  ISETP.NE.AND P2, PT, R11, UR7, PT ;  /* 0x000000070b007c0c */ /* 0x000fe2000bf45270 */
[----:B------:R-:W-:Y:S01]  /*69c0*/  VIADD R9, R5, 0xa ;  /* 0x0000000a05097836 */ /* 0x000fe20000000000 */
[----:B------:R-:W-:-:S02]  /*69d0*/  ISETP.NE.AND P1, PT, R13, UR7, PT ;  /* 0x000000070d007c0c */ /* 0x000fc4000bf25270 */
[----:B------:R-:W-:Y:S02]  /*69e0*/  ISETP.GE.OR P2, PT, R7, UR4, !P2 ;  /* 0x0000000407007c0c */ /* 0x000fe4000d746670 */
[----:B--2---:R-:W-:Y:S02]  /*69f0*/  SHF.R.U32.HI R7, RZ, UR6, R4 ;  /* 0x00000006ff077c19 */ /* 0x004fe40008011604 */
[----:B------:R-:W-:Y:S02]  /*6a00*/  ISETP.GE.OR P1, PT, R9, UR4, !P1 ;  /* 0x0000000409007c0c */ /* 0x000fe4000cf26670 */
[----:B------:R-:W-:Y:S01]  /*6a10*/  LOP3.LUT R7, R7, 0xff, RZ, 0xc0, !PT ;  /* 0x000000ff07077812 */ /* 0x000fe200078ec0ff */
[----:B------:R-:W-:Y:S01]  /*6a20*/  VIADD R11, R5, 0xc ;  /* 0x0000000c050b7836 */ /* 0x000fe20000000000 */
[----:B---3--:R-:W-:Y:S02]  /*6a30*/  SHF.R.U32.HI R9, RZ, UR6, R2 ;  /* 0x00000006ff097c19 */ /* 0x008fe40008011602 */
[----:B------:R-:W-:-:S02]  /*6a40*/  ISETP.NE.AND P3, PT, R7, UR7, PT ;  /* 0x0000000707007c0c */ /* 0x000fc4000bf65270 */
[----:B------:R-:W-:Y:S02]  /*6a50*/  LOP3.LUT R9, R9, 0xff, RZ, 0xc0, !PT ;  /* 0x000000ff09097812 */ /* 0x000fe400078ec0ff */
[----:B-----5:R-:W-:Y:S02]  /*6a60*/  SHF.R.U32.HI R7, RZ, UR6, R0 ;  /* 0x00000006ff077c19 */ /* 0x020fe40008011600 */
[----:B------:R-:W-:Y:S01]  /*6a70*/  ISETP.GE.OR P3, PT, R11, UR4, !P3 ;  /* 0x000000040b007c0c */ /* 0x000fe2000df66670 */
[----:B------:R-:W-:Y:S01]  /*6a80*/  VIADD R11, R5, 0xd ;  /* 0x0000000d050b7836 */ /* 0x000fe20000000000 */
[----:B------:R-:W-:Y:S01]  /*6a90*/  ISETP.NE.AND P4, PT, R9, UR7, PT ;  /* 0x0000000709007c0c */ /* 0x000fe2000bf85270 */
[----:B------:R-:W-:Y:S01]  /*6aa0*/  VIADD R50, R44, 0x1 ;  /* 0x000000012c327836 */ /* 0x000fe20000000000 */
[----:B------:R-:W-:Y:S01]  /*6ab0*/  LOP3.LUT R7, R7, 0xff, RZ, 0xc0, !PT ;  /* 0x000000ff07077812 */ /* 0x000fe200078ec0ff */
[----:B------:R-:W-:Y:S01]  /*6ac0*/  @!P1 IMAD.MOV R50, RZ, RZ, R44 ;  /* 0x000000ffff329224 */ /* 0x000fe200078e022c */
[----:B------:R-:W-:Y:S01]  /*6ad0*/  ISETP.GE.OR P4, PT, R11, UR4, !P4 ;  /* 0x000000040b007c0c */ /* 0x000fe2000e786670 */
[----:B------:R-:W-:Y:S01]  /*6ae0*/  VIADD R5, R5, 0xe ;  /* 0x0000000e05057836 */ /* 0x000fe20000000000 */
[----:B------:R-:W-:Y:S01]  /*6af0*/  ISETP.NE.AND P5, PT, R7, UR7, PT ;  /* 0x0000000707007c0c */ /* 0x000fe2000bfa5270 */
[----:B------:R-:W-:-:S02]  /*6b00*/  VIADD R13, R50, 0x1 ;  /* 0x00000001320d7836 */ /* 0x000fc40000000000 */
[----:B------:R-:W-:Y:S01]  /*6b10*/  @!P2 IMAD.MOV R13, RZ, RZ, R50 ;  /* 0x000000ffff0da224 */ /* 0x000fe200078e0232 */
[----:B------:R-:W-:-:S03]  /*6b20*/  ISETP.GE.OR P5, PT, R5, UR4, !P5 ;  /* 0x0000000405007c0c */ /* 0x000fc6000efa6670 */
[----:B------:R-:W-:Y:S02]  /*6b30*/  VIADD R42, R13, 0x1 ;  /* 0x000000010d2a7836 */ /* 0x000fe40000000000 */
[----:B------:R-:W-:-:S04]  /*6b40*/  @!P3 IMAD.MOV R42, RZ, RZ, R13 ;  /* 0x000000ffff2ab224 */ /* 0x000fc800078e020d */
[----:B------:R-:W-:Y:S02]  /*6b50*/  VIADD R40, R42, 0x1 ;  /* 0x000000012a287836 */ /* 0x000fe40000000000 */
[----:B------:R-:W-:-:S04]  /*6b60*/  @!P4 IMAD.MOV R40, RZ, RZ, R42 ;  /* 0x000000ffff28c224 */ /* 0x000fc800078e022a */
[----:B------:R-:W-:Y:S02]  /*6b70*/  VIADD R5, R40, 0x1 ;  /* 0x0000000128057836 */ /* 0x000fe40000000000 */
[----:B------:R-:W-:-:S05]  /*6b80*/  @!P5 IMAD.MOV R5, RZ, RZ, R40 ;  /* 0x000000ffff05d224 */ /* 0x000fca00078e0228 */
[----:B------:R-:W0:Y:S02]  /*6b90*/  SHFL.UP P6, R16, R5, 0x1, RZ ;  /* 0x0420000005107989 */ /* 0x000e2400000c00ff */
        /* <DEDUP_REMOVED lines=9> */
[----:B------:R-:W-:-:S13]  /*6c30*/  ISETP.NE.AND P6, PT, R14, 0x1f, PT ;  /* 0x0000001f0e00780c */ /* 0x000fda0003fc5270 */
[----:B------:R-:W-:-:S05]  /*6c40*/  @!P6 LEA R11, R3, UR5, 0x2 ;  /* 0x00000005030bec11 */ /* 0x000fca000f8e10ff */
[----:B------:R-:W-:Y:S01]  /*6c50*/  @!P6 STS [R11], R20 ;  /* 0x000000140b00e388 */ /* 0x000fe20000000800 */
[----:B------:R-:W-:Y:S01]  /*6c60*/  BAR.SYNC.DEFER_BLOCKING 0x0 ;  /* 0x0000000000007b1d */ /* 0x000fe20000010000 */
[----:B------:R-:W-:-:S05]  /*6c70*/  IMAD.IADD R49, R20, 0x1, -R5 ;  /* 0x0000000114317824 */ /* 0x000fca00078e0a05 */
[----:B------:R-:W0:Y:S04]  /*6c80*/  LDS.128 R24, [UR5] ;  /* 0x00000005ff187984 */ /* 0x000e280008000c00 */
[----:B------:R-:W1:Y:S01]  /*6c90*/  LDS.128 R20, [UR5+0x10] ;  /* 0x00001005ff147984 */ /* 0x000e620008000c00 */
[----:B------:R-:W-:-:S03]  /*6ca0*/  ISETP.NE.AND P6, PT, R14, RZ, PT ;  /* 0x000000ff0e00720c */ /* 0x000fc60003fc5270 */
[----:B------:R-:W2:Y:S01]  /*6cb0*/  LDS.128 R16, [UR5+0x20] ;  /* 0x00002005ff107984 */ /* 0x000ea20008000c00 */
[----:B------:R-:W-:Y:S02]  /*6cc0*/  SEL R49, R49, RZ, P6 ;  /* 0x000000ff31317207 */ /* 0x000fe40003000000 */
[----:B------:R-:W-:Y:S01]  /*6cd0*/  ISETP.NE.AND P6, PT, R3, 0x2, PT ;  /* 0x000000020300780c */ /* 0x000fe20003fc5270 */
[----:B0-----:R-:W-:-:S04]  /*6ce0*/  IMAD.IADD R5, R24, 0x1, R25 ;  /* 0x0000000118057824 */ /* 0x001fc800078e0219 */
[----:B------:R-:W-:Y:S01]  /*6cf0*/  IMAD.IADD R14, R26, 0x1, R5 ;  /* 0x000000011a0e7824 */ /* 0x000fe200078e0205 */
[----:B------:R-:W-:Y:S02]  /*6d00*/  SEL R7, R5, R24, !P6 ;  /* 0x0000001805077207 */ /* 0x000fe40007000000 */
[----:B------:R-:W-:-:S04]  /*6d10*/  ISETP.NE.AND P6, PT, R3, 0x3, PT ;  /* 0x000000030300780c */ /* 0x000fc80003fc5270 */
[----:B------:R-:W-:Y:S01]  /*6d20*/  SEL R7, R14, R7, !P6 ;  /* 0x000000070e077207 */ /* 0x000fe20007000000 */
[----:B------:R-:W-:Y:S01]  /*6d30*/  IMAD.IADD R14, R27, 0x1, R14 ;  /* 0x000000011b0e7824 */ /* 0x000fe200078e020e */
[----:B------:R-:W-:-:S04]  /*6d40*/  ISETP.NE.AND P6, PT, R3, 0x4, PT ;  /* 0x000000040300780c */ /* 0x000fc80003fc5270 */
[C---:B------:R-:W-:Y:S01]  /*6d50*/  SEL R7, R14.reuse, R7, !P6 ;  /* 0x000000070e077207 */ /* 0x040fe20007000000 */
[----:B-1----:R-:W-:Y:S01]  /*6d60*/  IMAD.IADD R14, R14, 0x1, R20 ;  /* 0x000000010e0e7824 */ /* 0x002fe200078e0214 */
[----:B------:R-:W-:-:S04]  /*6d70*/  ISETP.NE.AND P6, PT, R3, 0x5, PT ;  /* 0x000000050300780c */ /* 0x000fc80003fc5270 */
[----:B------:R-:W-:Y:S01]  /*6d80*/  SEL R7, R14, R7, !P6 ;  /* 0x000000070e077207 */ /* 0x000fe20007000000 */
[----:B------:R-:W-:Y:S01]  /*6d90*/  IMAD.IADD R14, R21, 0x1, R14 ;  /* 0x00000001150e7824 */ /* 0x000fe200078e020e */
[----:B------:R-:W-:-:S04]  /*6da0*/  ISETP.NE.AND P6, PT, R3, 0x6, PT ;  /* 0x000000060300780c */ /* 0x000fc80003fc5270 */
[----:B------:R-:W-:Y:S01]  /*6db0*/  SEL R7, R14, R7, !P6 ;  /* 0x000000070e077207 */ /* 0x000fe20007000000 */
[----:B------:R-:W-:Y:S01]  /*6dc0*/  IMAD.IADD R14, R22, 0x1, R14 ;  /* 0x00000001160e7824 */ /* 0x000fe200078e020e */
[----:B------:R-:W-:-:S04]  /*6dd0*/  ISETP.NE.AND P6, PT, R3, 0x7, PT ;  /* 0x000000070300780c */ /* 0x000fc80003fc5270 */
[----:B------:R-:W-:Y:S01]  /*6de0*/  SEL R7, R14, R7, !P6 ;  /* 0x000000070e077207 */ /* 0x000fe20007000000 */
[----:B------:R-:W-:Y:S01]  /*6df0*/  IMAD.IADD R14, R23, 0x1, R14 ;  /* 0x00000001170e7824 */ /* 0x000fe200078e020e */
[----:B------:R-:W-:-:S04]  /*6e00*/  ISETP.NE.AND P6, PT, R3, 0x8, PT ;  /* 0x000000080300780c */ /* 0x000fc80003fc5270 */
[C---:B------:R-:W-:Y:S01]  /*6e10*/  SEL R7, R14.reuse, R7, !P6 ;  /* 0x000000070e077207 */ /* 0x040fe20007000000 */
[----:B--2---:R-:W-:Y:S01]  /*6e20*/  IMAD.IADD R14, R14, 0x1, R16 ;  /* 0x000000010e0e7824 */ /* 0x004fe200078e0210 */
[----:B------:R-:W-:-:S04]  /*6e30*/  ISETP.NE.AND P6, PT, R3, 0x9, PT ;  /* 0x000000090300780c */ /* 0x000fc80003fc5270 */
[----:B------:R-:W-:Y:S01]  /*6e40*/  SEL R7, R14, R7, !P6 ;  /* 0x000000070e077207 */ /* 0x000fe20007000000 */
[----:B------:R-:W-:Y:S01]  /*6e50*/  IMAD.IADD R14, R17, 0x1, R14 ;  /* 0x00000001110e7824 */ /* 0x000fe200078e020e */
[----:B------:R-:W-:-:S04]  /*6e60*/  ISETP.NE.AND P6, PT, R3, 0xa, PT ;  /* 0x0000000a0300780c */ /* 0x000fc80003fc5270 */
[----:B------:R-:W-:Y:S01]  /*6e70*/  SEL R7, R14, R7, !P6 ;  /* 0x000000070e077207 */ /* 0x000fe20007000000 */
[----:B------:R-:W-:Y:S01]  /*6e80*/  IMAD.IADD R14, R18, 0x1, R14 ;  /* 0x00000001120e7824 */ /* 0x000fe200078e020e */
[----:B------:R-:W-:-:S04]  /*6e90*/  ISETP.NE.AND P6, PT, R3, 0xb, PT ;  /* 0x0000000b0300780c */ /* 0x000fc80003fc5270 */
[C---:B------:R-:W-:Y:S02]  /*6ea0*/  SEL R7, R14.reuse, R7, !P6 ;  /* 0x000000070e077207 */ /* 0x040fe40007000000 */
[----:B------:R-:W-:Y:S02]  /*6eb0*/  IADD3 R14, PT, PT, R14, UR4, R19 ;  /* 0x000000040e0e7c10 */ /* 0x000fe4000fffe013 */
[----:B------:R-:W-:-:S03]  /*6ec0*/  ISETP.GE.U32.AND P6, PT, R51, 0x20, PT ;  /* 0x000000203300780c */ /* 0x000fc60003fc6070 */
[----:B------:R-:W-:Y:S01]  /*6ed0*/  VIADD R14, R14, 0xffffe980 ;  /* 0xffffe9800e0e7836 */ /* 0x000fe20000000000 */
[----:B------:R-:W-:-:S04]  /*6ee0*/  SEL R7, R7, RZ, P6 ;  /* 0x000000ff07077207 */ /* 0x000fc80003000000 */
[----:B------:R-:W-:Y:S01]  /*6ef0*/  ISETP.GT.AND P6, PT, R14, 0x180, PT ;  /* 0x000001800e00780c */ /* 0x000fe20003fc4270 */
[----:B------:R-:W-:Y:S01]  /*6f00*/  IMAD.IADD R49, R7, 0x1, R49 ;  /* 0x0000000107317824 */ /* 0x000fe200078e0231 */
[----:B------:R-:W-:Y:S03]  /*6f10*/  BSSY.RECONVERGENT B0, `(.L_x_116) ;  /* 0x0000193000007945 */ /* 0x000fe60003800200 */
[--C-:B------:R-:W-:Y:S02]  /*6f20*/  IMAD.IADD R13, R50, 0x1, R49.reuse ;  /* 0x00000001320d7824 */ /* 0x100fe400078e0231 */
[----:B------:R-:W-:Y:S02]  /*6f30*/  VIADD R45, R49, 0x1 ;  /* 0x00000001312d7836 */ /* 0x000fe40000000000 */
[----:B------:R-:W-:Y:S02]  /*6f40*/  VIADD R7, R13, 0x1 ;  /* 0x000000010d077836 */ /* 0x000fe40000000000 */
[----:B------:R-:W-:-:S02]  /*6f50*/  IMAD.IADD R41, R52, 0x1, R49 ;  /* 0x0000000134297824 */ /* 0x000fc400078e0231 */
[--C-:B------:R-:W-:Y:S02]  /*6f60*/  IMAD.IADD R39, R39, 0x1, R49.reuse ;  /* 0x0000000127277824 */ /* 0x100fe400078e0231 */
[--C-:B------:R-:W-:Y:S02]  /*6f70*/  IMAD.IADD R37, R37, 0x1, R49.reuse ;  /* 0x0000000125257824 */ /* 0x100fe400078e0231 */
[--C-:B------:R-:W-:Y:S02]  /*6f80*/  IMAD.IADD R35, R35, 0x1, R49.reuse ;  /* 0x0000000123237824 */ /* 0x100fe400078e0231 */
[--C-:B------:R-:W-:Y:S02]  /*6f90*/  IMAD.IADD R33, R33, 0x1, R49.reuse ;  /* 0x0000000121217824 */ /* 0x100fe400078e0231 */
[--C-:B------:R-:W-:Y:S02]  /*6fa0*/  IMAD.IADD R29, R29, 0x1, R49.reuse ;  /* 0x000000011d1d7824 */ /* 0x100fe400078e0231 */
[----:B------:R-:W-:-:S02]  /*6fb0*/  IMAD.IADD R15, R48, 0x1, R49 ;  /* 0x00000001300f7824 */ /* 0x000fc400078e0231 */
[--C-:B------:R-:W-:Y:S02]  /*6fc0*/  IMAD.IADD R11, R46, 0x1, R49.reuse ;  /* 0x000000012e0b7824 */ /* 0x100fe400078e0231 */
[--C-:B------:R-:W-:Y:S02]  /*6fd0*/  IMAD.IADD R9, R44, 0x1, R49.reuse ;  /* 0x000000012c097824 */ /* 0x100fe400078e0231 */
[--C-:B------:R-:W-:Y:S02]  /*6fe0*/  IMAD.IADD R5, R42, 0x1, R49.reuse ;  /* 0x000000012a057824 */ /* 0x100fe400078e0231 */
[--C-:B------:R-:W-:Y:S02]  /*6ff0*/  IMAD.IADD R3, R40, 0x1, R49.reuse ;  /* 0x0000000128037824 */ /* 0x100fe400078e0231 */
[----:B------:R-:W-:Y:S02]  /*7000*/  @!P0 IMAD.MOV R45, RZ, RZ, R49 ;  /* 0x000000ffff2d8224 */ /* 0x000fe400078e0231 */
[----:B------:R-:W-:Y:S01]  /*7010*/  @!P2 IMAD.MOV R7, RZ, RZ, R13 ;  /* 0x000000ffff07a224 */ /* 0x000fe200078e020d */
[----:B------:R-:W-:Y:S06]  /*7020*/  @P6 BRA `(.L_x_117) ;  /* 0x0000000c00a46947 */ /* 0x000fec0003800000 */
[----:B------:R-:W-:Y:S01]  /*7030*/  ISETP.LT.AND P0, PT, R49, R14, P0 ;  /* 0x0000000e3100720c */ /* 0x000fe20000701270 */
[----:B------:R-:W-:-:S12]  /*7040*/  BSSY.RECONVERGENT B2, `(.L_x_118) ;  /* 0x000000d000027945 */ /* 0x000fd80003800200 */
[----:B------:R-:W-:Y:S05]  /*7050*/  @!P0 BRA `(.L_x_119) ;  /* 0x00000000002c8947 */ /* 0x000fea0003800000 */
[----:B------:R-:W-:Y:S01]  /*7060*/  UISETP.NE.AND UP0, UPT, UR10, URZ, UPT ;  /* 0x000000ff0a00728c */ /* 0x000fe2000bf05270 */
[----:B------:R-:W-:-:S08]  /*7070*/  CS2R R16, SRZ ;  /* 0x0000000000107805 */ /* 0x000fd0000001ff00 */
[----:B------:R-:W-:Y:S05]  /*7080*/  BRA.U UP0, `(.L_x_120) ;  /* 0x0000000100087547 */ /* 0x000fea000b800000 */
[----:B------:R-:W0:Y:S02]  /*7090*/  LDC.64 R16, c[0x0][0x3d8] ;  /* 0x0000f600ff107b82 */ /* 0x000e240000000a00 */
[----:B0-----:R-:W5:Y:S02]  /*70a0*/  LDG.E.64 R16, desc[UR18][R16.64] ;  /* 0x0000001210107981 */ /* 0x001f64000c1e1b00 */
.L_x_120:
[----:B------:R-:W0:Y:S01]  /*70b0*/  LDCU.64 UR6, c[0x0][0x390] ;  /* 0x00007200ff0677ac */ /* 0x000e220008000a00 */
[----:B-----5:R-:W-:-:S04]  /*70c0*/  IADD3 R18, P0, PT, R49, R16, RZ ;  /* 0x0000001031127210 */ /* 0x020fc80007f1e0ff */
[----:B------:R-:W-:Y:S02]  /*70d0*/  LEA.HI.X.SX32 R17, R49, R17, 0x1, P0 ;  /* 0x0000001131117211 */ /* 0x000fe400000f0eff */
[----:B0-----:R-:W-:-:S04]  /*70e0*/  LEA R16, P0, R18, UR6, 0x2 ;  /* 0x0000000612107c11 */ /* 0x001fc8000f8010ff */
[----:B------:R-:W-:-:S05]  /*70f0*/  LEA.HI.X R17, R18, UR7, R17, 0x2, P0 ;  /* 0x0000000712117c11 */ /* 0x000fca00080f1411 */
[----:B------:R0:W-:Y:S04]  /*7100*/  STG.E desc[UR18][R16.64], R47 ;  /* 0x0000002f10007986 */ /* 0x0001e8000c101912 */
.L_x_119:
[----:B------:R-:W-:Y:S05]  /*7110*/  BSYNC.RECONVERGENT B2 ;  /* 0x0000000000027941 */ /* 0x000fea0003800200 */
.L_x_118:
[----:B------:R-:W-:Y:S01]  /*7120*/  LOP3.LUT P0, RZ, R31, 0x2, RZ, 0xc0, !PT ;  /* 0x000000021fff7812 */ /* 0x000fe2000780c0ff */
[----:B------:R-:W-:Y:S03]  /*7130*/  BSSY.RECONVERGENT B2, `(.L_x_121) ;  /* 0x000000e000027945 */ /* 0x000fe60003800200 */
[----:B------:R-:W-:-:S13]  /*7140*/  ISETP.GE.OR P0, PT, R45, R14, !P0 ;  /* 0x0000000e2d00720c */ /* 0x000fda0004706670 */
[----:B------:R-:W-:Y:S05]  /*7150*/  @P0 BRA `(.L_x_122) ;  /* 0x00000000002c0947 */ /* 0x000fea0003800000 */
[----:B------:R-:W-:Y:S01]  /*7160*/  UISETP.NE.AND UP0, UPT, UR10, URZ, UPT ;  /* 0x000000ff0a00728c */ /* 0x000fe2000bf05270 */
[----:B0-----:R-:W-:-:S08]  /*7170*/  CS2R R16, SRZ ;  /* 0x0000000000107805 */ /* 0x001fd0000001ff00 */
[----:B------:R-:W-:Y:S05]  /*7180*/  BRA.U UP0, `(.L_x_123) ;  /* 0x0000000100087547 */ /* 0x000fea000b800000 */
[----:B------:R-:W0:Y:S02]  /*7190*/  LDC.64 R16, c[0x0][0x3d8] ;  /* 0x0000f600ff107b82 */ /* 0x000e240000000a00 */
[----:B0-----:R-:W5:Y:S02]  /*71a0*/  LDG.E.64 R16, desc[UR18][R16.64] ;  /* 0x0000001210107981 */ /* 0x001f64000c1e1b00 */
.L_x_123:
[----:B------:R-:W0:Y:S01]  /*71b0*/  LDCU.64 UR6, c[0x0][0x390] ;  /* 0x00007200ff0677ac */ /* 0x000e220008000a00 */
[----:B-----5:R-:W-:-:S04]  /*71c0*/  IADD3 R18, P0, PT, R45, R16, RZ ;  /* 0x000000102d127210 */ /* 0x020fc80007f1e0ff */
[----:B------:R-:W-:Y:S02]  /*71d0*/  LEA.HI.X.SX32 R17, R45, R17, 0x1, P0 ;  /* 0x000000112d117211 */ /* 0x000fe400000f0eff */
[----:B0-----:R-:W-:-:S04]  /*71e0*/  LEA R16, P0, R18, UR6, 0x2 ;  /* 0x0000000612107c11 */ /* 0x001fc8000f8010ff */
[----:B------:R-:W-:-:S05]  /*71f0*/  LEA.HI.X R17, R18, UR7, R17, 0x2, P0 ;  /* 0x0000000712117c11 */ /* 0x000fca00080f1411 */
[----:B------:R1:W-:Y:S04]  /*7200*/  STG.E desc[UR18][R16.64], R43 ;  /* 0x0000002b10007986 */ /* 0x0003e8000c101912 */
.L_x_122:
[----:B------:R-:W-:Y:S05]  /*7210*/  BSYNC.RECONVERGENT B2 ;  /* 0x0000000000027941 */ /* 0x000fea0003800200 */
.L_x_121:
[----:B------:R-:W-:Y:S01]  /*7220*/  LOP3.LUT P0, RZ, R31, 0x4, RZ, 0xc0, !PT ;  /* 0x000000041fff7812 */ /* 0x000fe2000780c0ff */
[----:B------:R-:W-:Y:S03]  /*7230*/  BSSY.RECONVERGENT B2, `(.L_x_124) ;  /* 0x000000e000027945 */ /* 0x000fe60003800200 */
[----:B------:R-:W-:-:S13]  /*7240*/  ISETP.GE.OR P0, PT, R41, R14, !P0 ;  /* 0x0000000e2900720c */ /* 0x000fda0004706670 */
[----:B------:R-:W-:Y:S05]  /*7250*/  @P0 BRA `(.L_x_125) ;  /* 0x00000000002c0947 */ /* 0x000fea0003800000 */
[----:B------:R-:W-:Y:S01]  /*7260*/  UISETP.NE.AND UP0, UPT, UR10, URZ, UPT ;  /* 0x000000ff0a00728c */ /* 0x000fe2000bf05270 */
[----:B01----:R-:W-:-:S08]  /*7270*/  CS2R R16, SRZ ;  /* 0x0000000000107805 */ /* 0x003fd0000001ff00 */
[----:B------:R-:W-:Y:S05]  /*7280*/  BRA.U UP0, `(.L_x_126) ;  /* 0x0000000100087547 */ /* 0x000fea000b800000 */
[----:B------:R-:W0:Y:S02]  /*7290*/  LDC.64 R16, c[0x0][0x3d8] ;  /* 0x0000f600ff107b82 */ /* 0x000e240000000a00 */
[----:B0-----:R-:W5:Y:S02]  /*72a0*/  LDG.E.64 R16, desc[UR18][R16.64] ;  /* 0x0000001210107981 */ /* 0x001f64000c1e1b00 */
.L_x_126:
[----:B------:R-:W0:Y:S01]  /*72b0*/  LDCU.64 UR6, c[0x0][0x390] ;  /* 0x00007200ff0677ac */ /* 0x000e220008000a00 */
[----:B-----5:R-:W-:-:S04]  /*72c0*/  IADD3 R18, P0, PT, R41, R16, RZ ;  /* 0x0000001029127210 */ /* 0x020fc80007f1e0ff */
[----:B------:R-:W-:Y:S02]  /*72d0*/  LEA.HI.X.SX32 R17, R41, R17, 0x1, P0 ;  /* 0x0000001129117211 */ /* 0x000fe400000f0eff */
[----:B0-----:R-:W-:-:S04]  /*72e0*/  LEA R16, P0, R18, UR6, 0x2 ;  /* 0x0000000612107c11 */ /* 0x001fc8000f8010ff */
[----:B------:R-:W-:-:S05]  /*72f0*/  LEA.HI.X R17, R18, UR7, R17, 0x2, P0 ;  /* 0x0000000712117c11 */ /* 0x000fca00080f1411 */
[----:B------:R2:W-:Y:S04]  /*7300*/  STG.E desc[UR18][R16.64], R38 ;  /* 0x0000002610007986 */ /* 0x0005e8000c101912 */
.L_x_125:
[----:B------:R-:W-:Y:S05]  /*7310*/  BSYNC.RECONVERGENT B2 ;  /* 0x0000000000027941 */ /* 0x000fea0003800200 */
.L_x_124:
[----:B------:R-:W-:Y:S01]  /*7320*/  LOP3.LUT P0, RZ, R31, 0x8, RZ, 0xc0, !PT ;  /* 0x000000081fff7812 */ /* 0x000fe2000780c0ff */
[----:B------:R-:W-:Y:S03]  /*7330*/  BSSY.RECONVERGENT B2, `(.L_x_127) ;  /* 0x000000e000027945 */ /* 0x000fe60003800200 */
[----:B------:R-:W-:-:S13]  /*7340*/  ISETP.GE.OR P0, PT, R39, R14, !P0 ;  /* 0x0000000e2700720c */ /* 0x000fda0004706670 */
[----:B------:R-:W-:Y:S05]  /*7350*/  @P0 BRA `(.L_x_128) ;  /* 0x00000000002c0947 */ /* 0x000fea0003800000 */
[----:B------:R-:W-:Y:S01]  /*7360*/  UISETP.NE.AND UP0, UPT, UR10, URZ, UPT ;  /* 0x000000ff0a00728c */ /* 0x000fe2000bf05270 */
[----:B012---:R-:W-:-:S08]  /*7370*/  CS2R R16, SRZ ;  /* 0x0000000000107805 */ /* 0x007fd0000001ff00 */
[----:B------:R-:W-:Y:S05]  /*7380*/  BRA.U UP0, `(.L_x_129) ;  /* 0x0000000100087547 */ /* 0x000fea000b800000 */
[----:B------:R-:W0:Y:S02]  /*7390*/  LDC.64 R16, c[0x0][0x3d8] ;  /* 0x0000f600ff107b82 */ /* 0x000e240000000a00 */
[----:B0-----:R-:W5:Y:S02]  /*73a0*/  LDG.E.64 R16, desc[UR18][R16.64] ;  /* 0x0000001210107981 */ /* 0x001f64000c1e1b00 */
.L_x_129:
[----:B------:R-:W0:Y:S01]  /*73b0*/  LDCU.64 UR6, c[0x0][0x390] ;  /* 0x00007200ff0677ac */ /* 0x000e220008000a00 */
[----:B-----5:R-:W-:-:S04]  /*73c0*/  IADD3 R18, P0, PT, R39, R16, RZ ;  /* 0x0000001027127210 */ /* 0x020fc80007f1e0ff */
[----:B------:R-:W-:Y:S02]  /*73d0*/  LEA.HI.X.SX32 R17, R39, R17, 0x1, P0 ;  /* 0x0000001127117211 */ /* 0x000fe400000f0eff */
[----:B0-----:R-:W-:-:S04]  /*73e0*/  LEA R16, P0, R18, UR6, 0x2 ;  /* 0x0000000612107c11 */ /* 0x001fc8000f8010ff */
[----:B------:R-:W-:-:S05]  /*73f0*/  LEA.HI.X R17, R18, UR7, R17, 0x2, P0 ;  /* 0x0000000712117c11 */ /* 0x000fca00080f1411 */
[----:B------:R3:W-:Y:S04]  /*7400*/  STG.E desc[UR18][R16.64], R36 ;  /* 0x0000002410007986 */ /* 0x0007e8000c101912 */
.L_x_128:
[----:B------:R-:W-:Y:S05]  /*7410*/  BSYNC.RECONVERGENT B2 ;  /* 0x0000000000027941 */ /* 0x000fea0003800200 */
.L_x_127:
[----:B------:R-:W-:Y:S01]  /*7420*/  LOP3.LUT P0, RZ, R31, 0x10, RZ, 0xc0, !PT ;  /* 0x000000101fff7812 */ /* 0x000fe2000780c0ff */
[----:B------:R-:W-:Y:S03]  /*7430*/  BSSY.RECONVERGENT B2, `(.L_x_130) ;  /* 0x000000e000027945 */ /* 0x000fe60003800200 */
[----:B------:R-:W-:-:S13]  /*7440*/  ISETP.GE.OR P0, PT, R37, R14, !P0 ;  /* 0x0000000e2500720c */ /* 0x000fda0004706670 */
[----:B------:R-:W-:Y:S05]  /*7450*/  @P0 BRA `(.L_x_131) ;  /* 0x00000000002c0947 */ /* 0x000fea0003800000 */
[----:B------:R-:W-:Y:S01]  /*7460*/  UISETP.NE.AND UP0, UPT, UR10, URZ, UPT ;  /* 0x000000ff0a00728c */ /* 0x000fe2000bf05270 */
[----:B0123--:R-:W-:-:S08]  /*7470*/  CS2R R16, SRZ ;  /* 0x0000000000107805 */ /* 0x00ffd0000001ff00 */
[----:B------:R-:W-:Y:S05]  /*7480*/  BRA.U UP0, `(.L_x_132) ;  /* 0x0000000100087547 */ /* 0x000fea000b800000 */
[----:B------:R-:W0:Y:S02]  /*7490*/  LDC.64 R16, c[0x0][0x3d8] ;  /* 0x0000f600ff107b82 */ /* 0x000e240000000a00 */
[----:B0-----:R-:W5:Y:S02]  /*74a0*/  LDG.E.64 R16, desc[UR18][R16.64] ;  /* 0x0000001210107981 */ /* 0x001f64000c1e1b00 */
.L_x_132:
[----:B------:R-:W0:Y:S01]  /*74b0*/  LDCU.64 UR6, c[0x0][0x390] ;  /* 0x00007200ff0677ac */ /* 0x000e220008000a00 */
[----:B-----5:R-:W-:-:S04]  /*74c0*/  IADD3 R18, P0, PT, R37, R16, RZ ;  /* 0x0000001025127210 */ /* 0x020fc80007f1e0ff */
[----:B------:R-:W-:Y:S02]  /*74d0*/  LEA.HI.X.SX32 R17, R37, R17, 0x1, P0 ;  /* 0x0000001125117211 */ /* 0x000fe400000f0eff */
[----:B0-----:R-:W-:-:S04]  /*74e0*/  LEA R16, P0, R18, UR6, 0x2 ;  /* 0x0000000612107c11 */ /* 0x001fc8000f8010ff */
[----:B------:R-:W-:-:S05]  /*74f0*/  LEA.HI.X R17, R18, UR7, R17, 0x2, P0 ;  /* 0x0000000712117c11 */ /* 0x000fca00080f1411 */
[----:B------:R4:W-:Y:S04]  /*7500*/  STG.E desc[UR18][R16.64], R34 ;  /* 0x0000002210007986 */ /* 0x0009e8000c101912 */
.L_x_131:
[----:B------:R-:W-:Y:S05]  /*7510*/  BSYNC.RECONVERGENT B2 ;  /* 0x0000000000027941 */ /* 0x000fea0003800200 */
.L_x_130:
[----:B------:R-:W-:Y:S01]  /*7520*/  LOP3.LUT P0, RZ, R31, 0x20, RZ, 0xc0, !PT ;  /* 0x000000201fff7812 */ /* 0x000fe2000780c0ff */
[----:B------:R-:W-:Y:S03]  /*7530*/  BSSY.RECONVERGENT B2, `(.L_x_133) ;  /* 0x000000e000027945 */ /* 0x000fe60003800200 */
[----:B------:R-:W-:-:S13]  /*7540*/  ISETP.GE.OR P0, PT, R35, R14, !P0 ;  /* 0x0000000e2300720c */ /* 0x000fda0004706670 */
[----:B------:R-:W-:Y:S05]  /*7550*/  @P0 BRA `(.L_x_134) ;  /* 0x00000000002c0947 */ /* 0x000fea0003800000 */
[----:B------:R-:W-:Y:S01]  /*7560*/  UISETP.NE.AND UP0, UPT, UR10, URZ, UPT ;  /* 0x000000ff0a00728c */ /* 0x000fe2000bf05270 */
[----:B01234-:R-:W-:-:S08]  /*7570*/  CS2R R16, SRZ ;  /* 0x0000000000107805 */ /* 0x01ffd0000001ff00 */
[----:B------:R-:W-:Y:S05]  /*7580*/  BRA.U UP0, `(.L_x_135) ;  /* 0x0000000100087547 */ /* 0x000fea000b800000 */
[----:B------:R-:W0:Y:S02]  /*7590*/  LDC.64 R16, c[0x0][0x3d8] ;  /* 0x0000f600ff107b82 */ /* 0x000e240000000a00 */
[----:B0-----:R-:W5:Y:S02]  /*75a0*/  LDG.E.64 R16, desc[UR18][R16.64] ;  /* 0x0000001210107981 */ /* 0x001f64000c1e1b00 */
.L_x_135:
[----:B------:R-:W0:Y:S01]  /*75b0*/  LDCU.64 UR6, c[0x0][0x390] ;  /* 0x00007200ff0677ac */ /* 0x000e220008000a00 */
[----:B-----5:R-:W-:-:S04]  /*75c0*/  IADD3 R18, P0, PT, R35, R16, RZ ;  /* 0x0000001023127210 */ /* 0x020fc80007f1e0ff */
[----:B------:R-:W-:Y:S02]  /*75d0*/  LEA.HI.X.SX32 R17, R35, R17, 0x1, P0 ;  /* 0x0000001123117211 */ /* 0x000fe400000f0eff */
[----:B0-----:R-:W-:-:S04]  /*75e0*/  LEA R16, P0, R18, UR6, 0x2 ;  /* 0x0000000612107c11 */ /* 0x001fc8000f8010ff */
[----:B------:R-:W-:-:S05]  /*75f0*/  LEA.HI.X R17, R18, UR7, R17, 0x2, P0 ;  /* 0x0000000712117c11 */ /* 0x000fca00080f1411 */
[----:B------:R0:W-:Y:S04]  /*7600*/  STG.E desc[UR18][R16.64], R32 ;  /* 0x0000002010007986 */ /* 0x0001e8000c101912 */
.L_x_134:
[----:B------:R-:W-:Y:S05]  /*7610*/  BSYNC.RECONVERGENT B2 ;  /* 0x0000000000027941 */ /* 0x000fea0003800200 */
.L_x_133:
        /* <DEDUP_REMOVED lines=9> */
.L_x_138:
[----:B------:R-:W0:Y:S01]  /*76b0*/  LDCU.64 UR6, c[0x0][0x390] ;  /* 0x00007200ff0677ac */ /* 0x000e220008000a00 */
[----:B-----5:R-:W-:-:S04]  /*76c0*/  IADD3 R18, P0, PT, R33, R16, RZ ;  /* 0x0000001021127210 */ /* 0x020fc80007f1e0ff */
[----:B------:R-:W-:Y:S02]  /*76d0*/  LEA.HI.X.SX32 R17, R33, R17, 0x1, P0 ;  /* 0x0000001121117211 */ /* 0x000fe400000f0eff */
[----:B0-----:R-:W-:-:S04]  /*76e0*/  LEA R16, P0, R18, UR6, 0x2 ;  /* 0x0000000612107c11 */ /* 0x001fc8000f8010ff */
[----:B------:R-:W-:-:S05]  /*76f0*/  LEA.HI.X R17, R18, UR7, R17, 0x2, P0 ;  /* 0x0000000712117c11 */ /* 0x000fca00080f1411 */
[----:B------:R0:W-:Y:S04]  /*7700*/  STG.E desc[UR18][R16.64], R30 ;  /* 0x0000001e10007986 */ /* 0x0001e8000c101912 */
.L_x_137:
[----:B------:R-:W-:Y:S05]  /*7710*/  BSYNC.RECONVERGENT B2 ;  /* 0x0000000000027941 */ /* 0x000fea0003800200 */
.L_x_136:
        /* <DEDUP_REMOVED lines=9> */
.L_x_141:
[----:B------:R-:W0:Y:S01]  /*77b0*/  LDCU.64 UR6, c[0x0][0x390] ;  /* 0x00007200ff0677ac */ /* 0x000e220008000a00 */
[----:B-----5:R-:W-:-:S04]  /*77c0*/  IADD3 R18, P0, PT, R29, R16, RZ ;  /* 0x000000101d127210 */ /* 0x020fc80007f1e0ff */
[----:B------:R-:W-:Y:S02]  /*77d0*/  LEA.HI.X.SX32 R17, R29, R17, 0x1, P0 ;  /* 0x000000111d117211 */ /* 0x000fe400000f0eff */
[----:B0-----:R-:W-:-:S04]  /*77e0*/  LEA R16, P0, R18, UR6, 0x2 ;  /* 0x0000000612107c11 */ /* 0x001fc8000f8010ff */
[----:B------:R-:W-:-:S05]  /*77f0*/  LEA.HI.X R17, R18, UR7, R17, 0x2, P0 ;  /* 0x0000000712117c11 */ /* 0x000fca00080f1411 */
[----:B------:R0:W-:Y:S04]  /*7800*/  STG.E desc[UR18][R16.64], R28 ;  /* 0x0000001c10007986 */ /* 0x0001e8000c101912 */
.L_x_140:
[----:B------:R-:W-:Y:S05]  /*7810*/  BSYNC.RECONVERGENT B2 ;  /* 0x0000000000027941 */ /* 0x000fea0003800200 */
.L_x_139:
[----:B------:R-:W-:Y:S01]  /*7820*/  LOP3.LUT P0, RZ, R31, 0x100, RZ, 0xc0, !PT ;  /* 0x000001001fff7812 */ /* 0x000fe2000780c0ff */
[----:B------:R-:W-:Y:S03]  /*7830*/  BSSY.RECONVERGENT B2, `(.L_x_142) ;  /* 0x000000e000027945 */ /* 0x000fe60003800200 */
[----:B------:R-:W-:-:S13]  /*7840*/  ISETP.GE.OR P0, PT, R15, R14, !P0 ;  /* 0x0000000e0f00720c */ /* 0x000fda0004706670 */
[----:B------:R-:W-:Y:S05]  /*7850*/  @P0 BRA `(.L_x_143) ;  /* 0x00000000002c0947 */ /* 0x000fea0003800000 */
[----:B------:R-:W-:Y:S01]  /*7860*/  UISETP.NE.AND UP0, UPT, UR10, URZ, UPT ;  /* 0x000000ff0a00728c */ /* 0x000fe2000bf05270 */
[----:B01234-:R-:W-:Y:S01]  /*7870*/  CS2R R16, SRZ ;  /* 0x0000000000107805 */ /* 0x01ffe2000001ff00 */
[----:B------:R-:W0:Y:S07]  /*7880*/  LDCU.64 UR6, c[0x0][0x390] ;  /* 0x00007200ff0677ac */ /* 0x000e2e0008000a00 */
[----:B------:R-:W-:Y:S05]  /*7890*/  BRA.U UP0, `(.L_x_144) ;  /* 0x0000000100087547 */ /* 0x000fea000b800000 */
[----:B------:R-:W1:Y:S02]  /*78a0*/  LDC.64 R16, c[0x0][0x3d8] ;  /* 0x0000f600ff107b82 */ /* 0x000e640000000a00 */
[----:B-1----:R-:W5:Y:S02]  /*78b0*/  LDG.E.64 R16, desc[UR18][R16.64] ;  /* 0x0000001210107981 */ /* 0x002f64000c1e1b00 */
.L_x_144:
[----:B-----5:R-:W-:-:S04]  /*78c0*/  IADD3 R18, P0, PT, R15, R16, RZ ;  /* 0x000000100f127210 */ /* 0x020fc80007f1e0ff */
[----:B------:R-:W-:Y:S02]  /*78d0*/  LEA.HI.X.SX32 R15, R15, R17, 0x1, P0 ;  /* 0x000000110f0f7211 */ /* 0x000fe400000f0eff */
[----:B0-----:R-:W-:-:S04]  /*78e0*/  LEA R16, P0, R18, UR6, 0x2 ;  /* 0x0000000612107c11 */ /* 0x001fc8000f8010ff */
[----:B------:R-:W-:-:S05]  /*78f0*/  LEA.HI.X R17, R18, UR7, R15, 0x2, P0 ;  /* 0x0000000712117c11 */ /* 0x000fca00080f140f */
[----:B------:R0:W-:Y:S04]  /*7900*/  STG.E desc[UR18][R16.64], R12 ;  /* 0x0000000c10007986 */ /* 0x0001e8000c101912 */
.L_x_143:
[----:B------:R-:W-:Y:S05]  /*7910*/  BSYNC.RECONVERGENT B2 ;  /* 0x0000000000027941 */ /* 0x000fea0003800200 */
.L_x_142:
        /* <DEDUP_REMOVED lines=10> */
.L_x_147:
[----:B-----5:R-:W-:-:S04]  /*79c0*/  IADD3 R12, P0, PT, R11, R16, RZ ;  /* 0x000000100b0c7210 */ /* 0x020fc80007f1e0ff */
[----:B------:R-:W-:Y:S02]  /*79d0*/  LEA.HI.X.SX32 R11, R11, R17, 0x1, P0 ;  /* 0x000000110b0b7211 */ /* 0x000fe400000f0eff */
[----:B0-----:R-:W-:-:S04]  /*79e0*/  LEA R16, P0, R12, UR6, 0x2 ;  /* 0x000000060c107c11 */ /* 0x001fc8000f8010ff */
[----:B------:R-:W-:-:S05]  /*79f0*/  LEA.HI.X R17, R12, UR7, R11, 0x2, P0 ;  /* 0x000000070c117c11 */ /* 0x000fca00080f140b */
[----:B------:R0:W-:Y:S04]  /*7a00*/  STG.E desc[UR18][R16.64], R10 ;  /* 0x0000000a10007986 */ /* 0x0001e8000c101912 */
.L_x_146:
[----:B------:R-:W-:Y:S05]  /*7a10*/  BSYNC.RECONVERGENT B2 ;  /* 0x0000000000027941 */ /* 0x000fea0003800200 */
.L_x_145:
[----:B------:R-:W-:Y:S01]  /*7a20*/  ISETP.GE.OR P1, PT, R9, R14, !P1 ;  /* 0x0000000e0900720c */ /* 0x000fe20004f26670 */
        /* <DEDUP_REMOVED lines=8> */
.L_x_150:
[----:B-----5:R-:W-:-:S04]  /*7ab0*/  IADD3 R12, P0, PT, R9, R10, RZ ;  /* 0x0000000a090c7210 */ /* 0x020fc80007f1e0ff */
[----:B------:R-:W-:Y:S02]  /*7ac0*/  LEA.HI.X.SX32 R9, R9, R11, 0x1, P0 ;  /* 0x0000000b09097211 */ /* 0x000fe400000f0eff */
[----:B0-----:R-:W-:-:S04]  /*7ad0*/  LEA R10, P0, R12, UR6, 0x2 ;  /* 0x000000060c0a7c11 */ /* 0x001fc8000f8010ff */
[----:B------:R-:W-:-:S05]  /*7ae0*/  LEA.HI.X R11, R12, UR7, R9, 0x2, P0 ;  /* 0x000000070c0b7c11 */ /* 0x000fca00080f1409 */
[----:B------:R0:W-:Y:S04]  /*7af0*/  STG.E desc[UR18][R10.64], R8 ;  /* 0x000000080a007986 */ /* 0x0001e8000c101912 */
.L_x_149:
[----:B------:R-:W-:Y:S05]  /*7b00*/  BSYNC.RECONVERGENT B2 ;  /* 0x0000000000027941 */ /* 0x000fea0003800200 */
.L_x_148:
        /* <DEDUP_REMOVED lines=9> */
.L_x_153:
[----:B-----5:R-:W-:-:S04]  /*7ba0*/  IADD3 R10, P0, PT, R13, R8, RZ ;  /* 0x000000080d0a7210 */ /* 0x020fc80007f1e0ff */
[----:B------:R-:W-:Y:S02]  /*7bb0*/  LEA.HI.X.SX32 R9, R13, R9, 0x1, P0 ;  /* 0x000000090d097211 */ /* 0x000fe400000f0eff */
[----:B0-----:R-:W-:-:S04]  /*7bc0*/  LEA R8, P0, R10, UR6, 0x2 ;  /* 0x000000060a087c11 */ /* 0x001fc8000f8010ff */
[----:B------:R-:W-:-:S05]  /*7bd0*/  LEA.HI.X R9, R10, UR7, R9, 0x2, P0 ;  /* 0x000000070a097c11 */ /* 0x000fca00080f1409 */
[----:B------:R0:W-:Y:S04]  /*7be0*/  STG.E desc[UR18][R8.64], R6 ;  /* 0x0000000608007986 */ /* 0x0001e8000c101912 */
.L_x_152:
[----:B------:R-:W-:Y:S05]  /*7bf0*/  BSYNC.RECONVERGENT B2 ;  /* 0x0000000000027941 */ /* 0x000fea0003800200 */
.L_x_151:
        /* <DEDUP_REMOVED lines=9> */
.L_x_156:
[----:B-----5:R-:W-:-:S04]  /*7c90*/  IADD3 R8, P0, PT, R7, R8, RZ ;  /* 0x0000000807087210 */ /* 0x020fc80007f1e0ff */
[----:B------:R-:W-:Y:S02]  /*7ca0*/  LEA.HI.X.SX32 R7, R7, R9, 0x1, P0 ;  /* 0x0000000907077211 */ /* 0x000fe400000f0eff */
[----:B0-----:R-:W-:-:S04]  /*7cb0*/  LEA R6, P0, R8, UR6, 0x2 ;  /* 0x0000000608067c11 */ /* 0x001fc8000f8010ff */
[----:B------:R-:W-:-:S05]  /*7cc0*/  LEA.HI.X R7, R8, UR7, R7, 0x2, P0 ;  /* 0x0000000708077c11 */ /* 0x000fca00080f1407 */
[----:B------:R0:W-:Y:S04]  /*7cd0*/  STG.E desc[UR18][R6.64], R4 ;  /* 0x0000000406007986 */ /* 0x0001e8000c101912 */
.L_x_155:
[----:B------:R-:W-:Y:S05]  /*7ce0*/  BSYNC.RECONVERGENT B2 ;  /* 0x0000000000027941 */ /* 0x000fea0003800200 */
.L_x_154:
        /* <DEDUP_REMOVED lines=9> */
.L_x_159:
[----:B-----5:R-:W-:-:S04]  /*7d80*/  IADD3 R6, P0, PT, R5, R6, RZ ;  /* 0x0000000605067210 */ /* 0x020fc80007f1e0ff */
[----:B------:R-:W-:Y:S02]  /*7d90*/  LEA.HI.X.SX32 R5, R5, R7, 0x1, P0 ;  /* 0x0000000705057211 */ /* 0x000fe400000f0eff */
[----:B0-----:R-:W-:-:S04]  /*7da0*/  LEA R4, P0, R6, UR6, 0x2 ;  /* 0x0000000606047c11 */ /* 0x001fc8000f8010ff */
[----:B------:R-:W-:-:S05]  /*7db0*/  LEA.HI.X R5, R6, UR7, R5, 0x2, P0 ;  /* 0x0000000706057c11 */ /* 0x000fca00080f1405 */
[----:B------:R0:W-:Y:S04]  /*7dc0*/  STG.E desc[UR18][R4.64], R2 ;  /* 0x0000000204007986 */ /* 0x0001e8000c101912 */
.L_x_158:
[----:B------:R-:W-:Y:S05]  /*7dd0*/  BSYNC.RECONVERGENT B2 ;  /* 0x0000000000027941 */ /* 0x000fea0003800200 */
.L_x_157:
[----:B------:R-:W-:-:S13]  /*7de0*/  ISETP.GE.OR P5, PT, R3, R14, !P5 ;  /* 0x0000000e0300720c */ /* 0x000fda0006fa6670 */
[----:B------:R-:W-:Y:S05]  /*7df0*/  @P5 BRA `(.L_x_160) ;  /* 0x0000000800905947 */ /* 0x000fea0003800000 */
[----:B------:R-:W-:Y:S01]  /*7e00*/  UISETP.NE.AND UP0, UPT, UR10, URZ, UPT ;  /* 0x000000ff0a00728c */ /* 0x000fe2000bf05270 */
[----:B0-----:R-:W-:Y:S01]  /*7e10*/  CS2R R4, SRZ ;  /* 0x0000000000047805 */ /* 0x001fe2000001ff00 */
[----:B------:R-:W0:Y:S07]  /*7e20*/  LDCU.64 UR6, c[0x0][0x390] ;  /* 0x00007200ff0677ac */ /* 0x000e2e0008000a00 */
[----:B------:R-:W-:Y:S05]  /*7e30*/  BRA.U UP0, `(.L_x_161) ;  /* 0x0000000100087547 */ /* 0x000fea000b800000 */
[----:B------:R-:W1:Y:S02]  /*7e40*/  LDC.64 R4, c[0x0][0x3d8] ;  /* 0x0000f600ff047b82 */ /* 0x000e640000000a00 */
[----:B-1----:R-:W5:Y:S02]  /*7e50*/  LDG.E.64 R4, desc[UR18][R4.64] ;  /* 0x0000001204047981 */ /* 0x002f64000c1e1b00 */
.L_x_161:
[----:B-----5:R-:W-:-:S04]  /*7e60*/  IADD3 R4, P0, PT, R3, R4, RZ ;  /* 0x0000000403047210 */ /* 0x020fc80007f1e0ff */
[----:B------:R-:W-:Y:S02]  /*7e70*/  LEA.HI.X.SX32 R3, R3, R5, 0x1, P0 ;  /* 0x0000000503037211 */ /* 0x000fe400000f0eff */
[----:B0-----:R-:W-:-:S04]  /*7e80*/  LEA R2, P0, R4, UR6, 0x2 ;  /* 0x0000000604027c11 */ /* 0x001fc8000f8010ff */
[----:B------:R-:W-:-:S05]  /*7e90*/  LEA.HI.X R3, R4, UR7, R3, 0x2, P0 ;  /* 0x0000000704037c11 */ /* 0x000fca00080f1403 */
[----:B------:R0:W-:Y:S01]  /*7ea0*/  STG.E desc[UR18][R2.64], R0 ;  /* 0x0000000002007986 */ /* 0x0001e2000c101912 */
[----:B------:R-:W-:Y:S05]  /*7eb0*/  BRA `(.L_x_160) ;  /* 0x0000000800607947 */ /* 0x000fea0003800000 */
.L_x_117:
[----:B------:R-:W-:Y:S01]  /*7ec0*/  P2R R50, PR, RZ, 0x2 ;  /* 0x00000002ff327803 */ /* 0x000fe20000000000 */
[----:B------:R-:W-:Y:S01]  /*7ed0*/  BAR.SYNC.DEFER_BLOCKING 0x0 ;  /* 0x0000000000007b1d */ /* 0x000fe20000010000 */
[----:B------:R-:W-:Y:S02]  /*7ee0*/  LOP3.LUT P1, RZ, R31, 0x8, RZ, 0xc0, !PT ;  /* 0x000000081fff7812 */ /* 0x000fe4000782c0ff */
[----:B------:R-:W-:Y:S02]  /*7ef0*/  @P0 LEA R40, R49, UR5, 0x2 ;  /* 0x0000000531280c11 */ /* 0x000fe4000f8e10ff */
[----:B------:R-:W-:Y:S01]  /*7f00*/  P2R R52, PR, RZ, 0x2 ;  /* 0x00000002ff347803 */ /* 0x000fe20000000000 */
[----:B------:R-:W0:Y:S01]  /*7f10*/  LDCU.64 UR12, c[0x0][0x390] ;  /* 0x00007200ff0c77ac */ /* 0x000e220008000a00 */
[----:B------:R-:W-:Y:S02]  /*7f20*/  LOP3.LUT P1, RZ, R31, 0x4, RZ, 0xc0, !PT ;  /* 0x000000041fff7812 */ /* 0x000fe4000782c0ff */
[----:B------:R-:W-:-:S02]  /*7f30*/  P2R R48, PR, RZ, 0x4 ;  /* 0x00000004ff307803 */ /* 0x000fc40000000000 */
[----:B------:R-:W-:Y:S02]  /*7f40*/  P2R R53, PR, RZ, 0x2 ;  /* 0x00000002ff357803 */ /* 0x000fe40000000000 */
[C---:B------:R-:W-:Y:S02]  /*7f50*/  LOP3.LUT P1, RZ, R31.reuse, 0x2, RZ, 0xc0, !PT ;  /* 0x000000021fff7812 */ /* 0x040fe4000782c0ff */
[C---:B------:R-:W-:Y:S02]  /*7f60*/  LOP3.LUT P2, RZ, R31.reuse, 0x10, RZ, 0xc0, !PT ;  /* 0x000000101fff7812 */ /* 0x040fe4000784c0ff */
[----:B------:R-:W-:Y:S02]  /*7f70*/  P2R R46, PR, RZ, 0x8 ;  /* 0x00000008ff2e7803 */ /* 0x000fe40000000000 */
[----:B------:R-:W-:Y:S02]  /*7f80*/  LOP3.LUT P3, RZ, R31, 0x20, RZ, 0xc0, !PT ;  /* 0x000000201fff7812 */ /* 0x000fe4000786c0ff */
[----:B------:R-:W-:-:S02]  /*7f90*/  P2R R44, PR, RZ, 0x10 ;  /* 0x00000010ff2c7803 */ /* 0x000fc40000000000 */
[----:B------:R-:W-:Y:S01]  /*7fa0*/  LOP3.LUT P4, RZ, R31, 0x40, RZ, 0xc0, !PT ;  /* 0x000000401fff7812 */ /* 0x000fe2000788c0ff */
[----:B------:R1:W-:Y:S01]  /*7fb0*/  @P0 STS [R40], R47 ;  /* 0x0000002f28000388 */ /* 0x0003e20000000800 */
[----:B------:R-:W-:Y:S02]  /*7fc0*/  P2R R42, PR, RZ, 0x20 ;  /* 0x00000020ff2a7803 */ /* 0x000fe40000000000 */
[----:B------:R-:W-:Y:S02]  /*7fd0*/  @P1 LEA R45, R45, UR5, 0x2 ;  /* 0x000000052d2d1c11 */ /* 0x000fe4000f8e10ff */
[C---:B------:R-:W-:Y:S02]  /*7fe0*/  LOP3.LUT P5, RZ, R31.reuse, 0x80, RZ, 0xc0, !PT ;  /* 0x000000801fff7812 */ /* 0x040fe400078ac0ff */
[----:B------:R-:W-:Y:S01]  /*7ff0*/  LOP3.LUT P0, RZ, R31, 0x100, RZ, 0xc0, !PT ;  /* 0x000001001fff7812 */ /* 0x000fe2000780c0ff */
[----:B------:R1:W-:Y:S01]  /*8000*/  @P1 STS [R45], R43 ;  /* 0x0000002b2d001388 */ /* 0x0003e20000000800 */
[----:B------:R-:W-:-:S02]  /*8010*/  ISETP.NE.AND P1, PT, R53, RZ, PT ;  /* 0x000000ff3500720c */ /* 0x000fc40003f25270 */
[----:B------:R-:W-:Y:S02]  /*8020*/  @P2 LEA R37, R37, UR5, 0x2 ;  /* 0x0000000525252c11 */ /* 0x000fe4000f8e10ff */
[----:B------:R-:W-:Y:S02]  /*8030*/  @P3 LEA R35, R35, UR5, 0x2 ;  /* 0x0000000523233c11 */ /* 0x000fe4000f8e10ff */
[----:B------:R-:W-:Y:S02]  /*8040*/  @P4 LEA R33, R33, UR5, 0x2 ;  /* 0x0000000521214c11 */ /* 0x000fe4000f8e10ff */
[----:B------:R-:W-:Y:S02]  /*8050*/  LOP3.LUT P6, RZ, R31, 0x1, RZ, 0xc0, !PT ;  /* 0x000000011fff7812 */ /* 0x000fe400078cc0ff */
[----:B------:R-:W-:Y:S02]  /*8060*/  @P5 LEA R29, R29, UR5, 0x2 ;  /* 0x000000051d1d5c11 */ /* 0x000fe4000f8e10ff */
[----:B------:R-:W-:-:S02]  /*8070*/  @P0 LEA R15, R15, UR5, 0x2 ;  /* 0x000000050f0f0c11 */ /* 0x000fc4000f8e10ff */
[----:B------:R-:W-:-:S05]  /*8080*/  @P1 LEA R41, R41, UR5, 0x2 ;  /* 0x0000000529291c11 */ /* 0x000fca000f8e10ff */
[----:B------:R1:W-:Y:S01]  /*8090*/  @P1 STS [R41], R38 ;  /* 0x0000002629001388 */ /* 0x0003e20000000800 */
[----:B------:R-:W-:Y:S02]  /*80a0*/  ISETP.NE.AND P1, PT, R52, RZ, PT ;  /* 0x000000ff3400720c */ /* 0x000fe40003f25270 */
[----:B------:R-:W-:-:S11]  /*80b0*/  @P6 LEA R11, R11, UR5, 0x2 ;  /* 0x000000050b0b6c11 */ /* 0x000fd6000f8e10ff */
[----:B------:R-:W-:-:S05]  /*80c0*/  @P1 LEA R39, R39, UR5, 0x2 ;  /* 0x0000000527271c11 */ /* 0x000fca000f8e10ff */
[----:B------:R1:W-:Y:S01]  /*80d0*/  @P1 STS [R39], R36 ;  /* 0x0000002427001388 */ /* 0x0003e20000000800 */
[----:B------:R-:W-:-:S03]  /*80e0*/  ISETP.NE.AND P1, PT, R50, RZ, PT ;  /* 0x000000ff3200720c */ /* 0x000fc60003f25270 */
[----:B------:R1:W-:Y:S01]  /*80f0*/  @P2 STS [R37], R34 ;  /* 0x0000002225002388 */ /* 0x0003e20000000800 */
[----:B------:R-:W-:-:S03]  /*8100*/  ISETP.NE.AND P2, PT, R48, RZ, PT ;  /* 0x000000ff3000720c */ /* 0x000fc60003f45270 */
[----:B------:R1:W-:Y:S01]  /*8110*/  @P3 STS [R35], R32 ;  /* 0x0000002023003388 */ /* 0x0003e20000000800 */
[----:B------:R-:W-:-:S03]  /*8120*/  ISETP.NE.AND P3, PT, R46, RZ, PT ;  /* 0x000000ff2e00720c */ /* 0x000fc60003f65270 */
[----:B------:R1:W-:Y:S01]  /*8130*/  @P4 STS [R33], R30 ;  /* 0x0000001e21004388 */ /* 0x0003e20000000800 */
[----:B------:R-:W-:Y:S02]  /*8140*/  ISETP.NE.AND P4, PT, R44, RZ, PT ;  /* 0x000000ff2c00720c */ /* 0x000fe40003f85270 */
[----:B------:R-:W-:Y:S01]  /*8150*/  @P1 LEA R9, R9, UR5, 0x2 ;  /* 0x0000000509091c11 */ /* 0x000fe2000f8e10ff */
[----:B------:R1:W-:Y:S01]  /*8160*/  @P5 STS [R29], R28 ;  /* 0x0000001c1d005388 */ /* 0x0003e20000000800 */
[----:B------:R-:W-:Y:S02]  /*8170*/  ISETP.NE.AND P5, PT, R42, RZ, PT ;  /* 0x000000ff2a00720c */ /* 0x000fe40003fa5270 */
[----:B------:R-:W-:Y:S01]  /*8180*/  @P2 LEA R13, R13, UR5, 0x2 ;  /* 0x000000050d0d2c11 */ /* 0x000fe2000f8e10ff */
[----:B------:R1:W-:Y:S01]  /*8190*/  @P0 STS [R15], R12 ;  /* 0x0000000c0f000388 */ /* 0x0003e20000000800 */
[----:B------:R-:W-:Y:S02]  /*81a0*/  ISETP.GE.U32.AND P0, PT, R51, R14, PT ;  /* 0x0000000e3300720c */ /* 0x000fe40003f06070 */
[----:B------:R-:W-:Y:S01]  /*81b0*/  @P3 LEA R7, R7, UR5, 0x2 ;  /* 0x0000000507073c11 */ /* 0x000fe2000f8e10ff */
[----:B------:R1:W-:Y:S02]  /*81c0*/  @P6 STS [R11], R10 ;  /* 0x0000000a0b006388 */ /* 0x0003e40000000800 */
[----:B------:R-:W-:-:S02]  /*81d0*/  @P4 LEA R5, R5, UR5, 0x2 ;  /* 0x0000000505054c11 */ /* 0x000fc4000f8e10ff */
[----:B------:R1:W-:Y:S02]  /*81e0*/  @P1 STS [R9], R8 ;  /* 0x0000000809001388 */ /* 0x0003e40000000800 */
[----:B------:R-:W-:Y:S02]  /*81f0*/  @P5 LEA R3, R3, UR5, 0x2 ;  /* 0x0000000503035c11 */ /* 0x000fe4000f8e10ff */
[----:B------:R1:W-:Y:S04]  /*8200*/  @P2 STS [R13], R6 ;  /* 0x000000060d002388 */ /* 0x0003e80000000800 */
[----:B------:R1:W-:Y:S04]  /*8210*/  @P3 STS [R7], R4 ;  /* 0x0000000407003388 */ /* 0x0003e80000000800 */
[----:B------:R1:W-:Y:S04]  /*8220*/  @P4 STS [R5], R2 ;  /* 0x0000000205004388 */ /* 0x0003e80000000800 */
[----:B------:R1:W-:Y:S01]  /*8230*/  @P5 STS [R3], R0 ;  /* 0x0000000003005388 */ /* 0x0003e20000000800 */
[----:B------:R-:W-:Y:S06]  /*8240*/  BAR.SYNC.DEFER_BLOCKING 0x0 ;  /* 0x0000000000007b1d */ /* 0x000fec0000010000 */
[----:B0-----:R-:W-:Y:S05]  /*8250*/  @P0 BRA `(.L_x_160) ;  /* 0x0000000400780947 */ /* 0x001fea0003800000 */
[----:B------:R-:W-:Y:S01]  /*8260*/  IADD3 R25, PT, PT, R27, R25, R26 ;  /* 0x000000191b197210 */ /* 0x000fe20007ffe01a */
[----:B------:R-:W-:Y:S03]  /*8270*/  BSSY.RECONVERGENT B2, `(.L_x_162) ;  /* 0x0000023000027945 */ /* 0x000fe60003800200 */
[----:B------:R-:W-:-:S04]  /*8280*/  IADD3 R25, PT, PT, R21, R25, R20 ;  /* 0x0000001915197210 */ /* 0x000fc80007ffe014 */
[----:B------:R-:W-:-:S04]  /*8290*/  IADD3 R25, PT, PT, R23, R25, R22 ;  /* 0x0000001917197210 */ /* 0x000fc80007ffe016 */
[----:B------:R-:W-:-:S04]  /*82a0*/  IADD3 R25, PT, PT, R17, R25, R16 ;  /* 0x0000001911197210 */ /* 0x000fc80007ffe010 */
[----:B------:R-:W-:-:S04]  /*82b0*/  IADD3 R25, PT, PT, R19, R25, R18 ;  /* 0x0000001913197210 */ /* 0x000fc80007ffe012 */
[----:B------:R-:W-:-:S04]  /*82c0*/  IADD3 R24, PT, PT, R25, UR9, R24 ;  /* 0x0000000919187c10 */ /* 0x000fc8000fffe018 */
[----:B------:R-:W-:-:S05]  /*82d0*/  IADD3 R24, PT, PT, R24, -0x1681, -R51 ;  /* 0xffffe97f18187810 */ /* 0x000fca0007ffe833 */
[----:B-1----:R-:W-:-:S05]  /*82e0*/  IMAD.HI.U32 R0, R24, -0x55555555, RZ ;  /* 0xaaaaaaab18007827 */ /* 0x002fca00078e00ff */
[----:B------:R-:W-:-:S04]  /*82f0*/  SHF.R.U32.HI R0, RZ, 0x8, R0 ;  /* 0x00000008ff007819 */ /* 0x000fc80000011600 */
[----:B------:R-:W-:-:S04]  /*8300*/  LOP3.LUT R2, R0, 0x3, RZ, 0xc0, !PT ;  /* 0x0000000300027812 */ /* 0x000fc800078ec0ff */
[----:B------:R-:W-:-:S13]  /*8310*/  ISETP.NE.AND P0, PT, R2, 0x3, PT ;  /* 0x000000030200780c */ /* 0x000fda0003f05270 */
[----:B------:R-:W-:Y:S05]  /*8320*/  @!P0 BRA `(.L_x_163) ;  /* 0x00000000005c8947 */ /* 0x000fea0003800000 */
[----:B------:R-:W-:Y:S01]  /*8330*/  VIADD R0, R0, 0x1 ;  /* 0x0000000100007836 */ /* 0x000fe20000000000 */
[----:B------:R-:W-:Y:S01]  /*8340*/  BSSY.RECONVERGENT B3, `(.L_x_163) ;  /* 0x0000015000037945 */ /* 0x000fe20003800200 */
[----:B------:R-:W-:Y:S01]  /*8350*/  LEA R6, R51, UR5, 0x2 ;  /* 0x0000000533067c11 */ /* 0x000fe2000f8e10ff */
[----:B------:R-:W-:Y:S02]  /*8360*/  IMAD.MOV.U32 R9, RZ, RZ, RZ ;  /* 0x000000ffff097224 */ /* 0x000fe400078e00ff */
[----:B------:R-:W-:-:S05]  /*8370*/  LOP3.LUT R0, R0, 0x3, RZ, 0xc0, !PT ;  /* 0x0000000300007812 */ /* 0x000fca00078ec0ff */
[----:B------:R-:W-:-:S07]  /*8380*/  IMAD.MOV R0, RZ, RZ, -R0 ;  /* 0x000000ffff007224 */ /* 0x000fce00078e0a00 */
.L_x_164:
[----:B------:R-:W-:Y:S02]  /*8390*/  ISETP.NE.AND P0, PT, RZ, UR10, PT ;  /* 0x0000000aff007c0c */ /* 0x000fe4000bf05270 */
[----:B0-----:R-:W-:Y:S01]  /*83a0*/  CS2R R2, SRZ ;  /* 0x0000000000027805 */ /* 0x001fe2000001ff00 */
[----:B------:R0:W1:Y:S10]  /*83b0*/  LDS R11, [R6] ;  /* 0x00000000060b7984 */ /* 0x0000740000000800 */
[----:B------:R-:W2:Y:S02]  /*83c0*/  @!P0 LDC.64 R4, c[0x0][0x3d8] ;  /* 0x0000f600ff048b82 */ /* 0x000ea40000000a00 */
[----:B--2---:R-:W2:Y:S01]  /*83d0*/  @!P0 LDG.E.64 R2, desc[UR18][R4.64] ;  /* 0x0000001204028981 */ /* 0x004ea2000c1e1b00 */
[----:B------:R-:W-:-:S02]  /*83e0*/  VIADD R0, R0, 0x1 ;  /* 0x0000000100007836 */ /* 0x000fc40000000000 */
[----:B0-----:R-:W-:Y:S01]  /*83f0*/  VIADD R6, R6, 0x600 ;  /* 0x0000060006067836 */ /* 0x001fe20000000000 */
[C---:B--2---:R-:W-:Y:S02]  /*8400*/  IADD3 R7, P0, PT, R51.reuse, R2, RZ ;  /* 0x0000000233077210 */ /* 0x044fe40007f1e0ff */
[----:B------:R-:W-:-:S03]  /*8410*/  IADD3 R51, P1, PT, R51, 0x180, RZ ;  /* 0x0000018033337810 */ /* 0x000fc60007f3e0ff */
[----:B------:R-:W-:Y:S01]  /*8420*/  IMAD.X R8, R9, 0x1, R3, P0 ;  /* 0x0000000109087824 */ /* 0x000fe200000e0603 */
[----:B------:R-:W-:Y:S01]  /*8430*/  LEA R2, P0, R7, UR12, 0x2 ;  /* 0x0000000c07027c11 */ /* 0x000fe2000f8010ff */
[----:B------:R-:W-:-:S03]  /*8440*/  IMAD.X R9, RZ, RZ, R9, P1 ;  /* 0x000000ffff097224 */ /* 0x000fc600008e0609 */
[----:B------:R-:W-:Y:S02]  /*8450*/  LEA.HI.X R3, R7, UR13, R8, 0x2, P0 ;  /* 0x0000000d07037c11 */ /* 0x000fe400080f1408 */
[----:B------:R-:W-:-:S03]  /*8460*/  ISETP.NE.AND P0, PT, R0, RZ, PT ;  /* 0x000000ff0000720c */ /* 0x000fc60003f05270 */
[----:B-1----:R0:W-:Y:S10]  /*8470*/  STG.E desc[UR18][R2.64], R11 ;  /* 0x0000000b02007986 */ /* 0x0021f4000c101912 */
[----:B------:R-:W-:Y:S05]  /*8480*/  @P0 BRA `(.L_x_164) ;  /* 0xfffffffc00c00947 */ /* 0x000fea000383ffff */
[----:B------:R-:W-:Y:S05]  /*8490*/  BSYNC.RECONVERGENT B3 ;  /* 0x0000000000037941 */ /* 0x000fea0003800200 */
.L_x_163:
[----:B------:R-:W-:Y:S05]  /*84a0*/  BSYNC.RECONVERGENT B2 ;  /* 0x0000000000027941 */ /* 0x000fea0003800200 */
.L_x_162:
[----:B------:R-:W-:-:S13]  /*84b0*/  ISETP.GE.U32.AND P0, PT, R24, 0x480, PT ;  /* 0x000004801800780c */ /* 0x000fda0003f06070 */
[----:B------:R-:W-:Y:S05]  /*84c0*/  @!P0 BRA `(.L_x_160) ;  /* 0x0000000000dc8947 */ /* 0x000fea0003800000 */
[----:B------:R-:W1:Y:S01]  /*84d0*/  S2UR UR6, SR_CgaCtaId ;  /* 0x00000000000679c3 */ /* 0x000e620000008800 */
[----:B------:R-:W-:Y:S01]  /*84e0*/  UMOV UR4, 0x400 ;  /* 0x0000040000047882 */ /* 0x000fe20000000000 */
[----:B------:R-:W-:Y:S02]  /*84f0*/  UISETP.NE.AND UP0, UPT, UR10, URZ, UPT ;  /* 0x000000ff0a00728c */ /* 0x000fe4000bf05270 */
[----:B------:R-:W-:Y:S01]  /*8500*/  ISETP.NE.AND P0, PT, RZ, UR10, PT ;  /* 0x0000000aff007c0c */ /* 0x000fe2000bf05270 */
[----:B------:R-:W-:Y:S02]  /*8510*/  IMAD.MOV.U32 R15, RZ, RZ, RZ ;  /* 0x000000ffff0f7224 */ /* 0x000fe400078e00ff */
[----:B------:R-:W-:Y:S01]  /*8520*/  IMAD.MOV.U32 R17, RZ, RZ, RZ ;  /* 0x000000ffff117224 */ /* 0x000fe200078e00ff */
[----:B0-----:R-:W0:Y:S01]  /*8530*/  LDC.64 R2, c[0x0][0x390] ;  /* 0x0000e400ff027b82 */ /* 0x001e220000000a00 */
[----:B------:R-:W-:Y:S01]  /*8540*/  PLOP3.LUT P1, PT, PT, PT, UP0, 0x80, 0x8 ;  /* 0x000000000008781c */ /* 0x000fe20003f2f008 */
[----:B-1----:R-:W-:-:S06]  /*8550*/  ULEA UR4, UR6, UR4, 0x18 ;  /* 0x0000000406047291 */ /* 0x002fcc000f8ec0ff */
[C---:B------:R-:W-:Y:S01]  /*8560*/  LEA R0, R51.reuse, UR4, 0x2 ;  /* 0x0000000433007c11 */ /* 0x040fe2000f8e10ff */
[----:B0-----:R-:W-:-:S04]  /*8570*/  IMAD.WIDE.U32 R2, R51, 0x4, R2 ;  /* 0x0000000433027825 */ /* 0x001fc800078e0002 */
[----:B------:R-:W-:-:S07]  /*8580*/  VIADD R0, R0, 0xc00 ;  /* 0x00000c0000007836 */ /* 0x000fce0000000000 */
.L_x_165:
[----:B------:R-:W0:Y:S01]  /*8590*/  @!P1 LDC.64 R8, c[0x0][0x3d8] ;  /* 0x0000f600ff089b82 */ /* 0x000e220000000a00 */
[----:B-1----:R-:W-:Y:S01]  /*85a0*/  CS2R R4, SRZ ;  /* 0x0000000000047805 */ /* 0x002fe2000001ff00 */
[----:B------:R-:W1:Y:S04]  /*85b0*/  LDS R19, [R0+-0xc00] ;  /* 0xfff4000000137984 */ /* 0x000e680000000800 */
[----:B------:R-:W2:Y:S04]  /*85c0*/  LDS R21, [R0+-0x600] ;  /* 0xfffa000000157984 */ /* 0x000ea80000000800 */
[----:B0-----:R-:W3:Y:S01]  /*85d0*/  @!P1 LDG.E.64 R4, desc[UR18][R8.64] ;  /* 0x0000001208049981 */ /* 0x001ee2000c1e1b00 */
[----:B------:R-:W-:-:S13]  /*85e0*/  PLOP3.LUT P1, PT, P0, PT, PT, 0x80, 0x8 ;  /* 0x000000000008781c */ /* 0x000fda000072f070 */
        /* <DEDUP_REMOVED lines=34> */
[----:B------:R-:W-:-:S04]  /*8810*/  ISETP.GE.AND P2, PT, R51, R14, PT ;  /* 0x0000000e3300720c */ /* 0x000fc80003f46270 */
[----:B---3--:R1:W-:Y:S09]  /*8820*/  STG.E desc[UR18][R4.64+0x1200], R21 ;  /* 0x0012001504007986 */ /* 0x0083f2000c101912 */
[----:B------:R-:W-:Y:S05]  /*8830*/  @!P2 BRA `(.L_x_165) ;  /* 0xfffffffc0054a947 */ /* 0x000fea000383ffff */
.L_x_160:
[----:B------:R-:W-:Y:S05]  /*8840*/  BSYNC.RECONVERGENT B0 ;  /* 0x0000000000007941 */ /* 0x000fea0003800200 */
.L_x_116:
[----:B------:R-:W-:Y:S05]  /*8850*/  BRA `(.L_x_166) ;  /* 0x0000003400d07947 */ /* 0x000fea0003800000 */
.L_x_115:
[----:B------:R-:W0:Y:S01]  /*8860*/  S2R R32, SR_TID.X ;  /* 0x0000000000207919 */ /* 0x000e220000002100 */
[----:B------:R-:W1:Y:S01]  /*8870*/  LDC.64 R2, c[0x0][0x3d0] ;  /* 0x0000f400ff027b82 */ /* 0x000e620000000a00 */
[----:B------:R-:W2:Y:S01]  /*8880*/  LDCU.U8 UR5, c[0x0][0x3c0] ;  /* 0x00007800ff0577ac */ /* 0x000ea20008000000 */
[----:B------:R-:W3:Y:S01]  /*8890*/  LDCU.64 UR6, c[0x0][0x380] ;  /* 0x00007000ff0677ac */ /* 0x000ee20008000a00 */
[----:B--2---:R-:W-:Y:S01]  /*88a0*/  ISETP.NE.AND P1, PT, RZ, UR5, PT ;  /* 0x00000005ff007c0c */ /* 0x004fe2000bf25270 */
[----:B------:R-:W-:-:S03]  /*88b0*/  USHF.R.S32.HI UR5, URZ, 0x1f, UR8 ;  /* 0x0000001fff057899 */ /* 0x000fc60008011408 */
        /* <DEDUP_REMOVED lines=8> */
[C---:B------:R-:W-:Y:S01]  /*8940*/  VIADD R21, R19.reuse, 0xa0 ;  /* 0x000000a013157836 */ /* 0x040fe20000000000 */
[----:B------:R-:W-:Y:S01]  /*8950*/  ISETP.GE.AND P0, PT, R16, UR4, PT ;  /* 0x0000000410007c0c */ /* 0x000fe2000bf06270 */
[C---:B------:R-:W-:Y:S01]  /*8960*/  VIADD R22, R19.reuse, 0xc0 ;  /* 0x000000c013167836 */ /* 0x040fe20000000000 */
[C---:B------:R-:W-:Y:S02]  /*8970*/  IADD3 R16, P2, P3, R19.reuse, UR8, R2 ;  /* 0x0000000813107c10 */ /* 0x040fe4000fb5e002 */
[----:B------:R-:W-:Y:S01]  /*8980*/  ISETP.GE.AND P4, PT, R20, UR4, PT ;  /* 0x0000000414007c0c */ /* 0x000fe2000bf86270 */
[----:B------:R-:W-:Y:S01]  /*8990*/  VIADD R20, R19, 0x60 ;  /* 0x0000006013147836 */ /* 0x000fe20000000000 */
[----:B------:R-:W-:-:S02]  /*89a0*/  IADD3.X R3, PT, PT, RZ, UR5, R3, P2, P3 ;  /* 0x00000005ff037c10 */ /* 0x000fc400097e6403 */
[----:B---3--:R-:W-:Y:S02]  /*89b0*/  LEA R2, P2, R16, UR6, 0x2 ;  /* 0x0000000610027c11 */ /* 0x008fe4000f8410ff */
[----:B------:R-:W-:Y:S01]  /*89c0*/  ISETP.GE.AND P6, PT, R20, UR4, PT ;  /* 0x0000000414007c0c */ /* 0x000fe2000bfc6270 */
[C---:B------:R-:W-:Y:S01]  /*89d0*/  VIADD R20, R19.reuse, 0x80 ;  /* 0x0000008013147836 */ /* 0x040fe20000000000 */
[----:B------:R-:W-:Y:S01]  /*89e0*/  LEA.HI.X R3, R16, UR7, R3, 0x2, P2 ;  /* 0x0000000710037c11 */ /* 0x000fe200090f1403 */
[----:B------:R-:W-:Y:S01]  /*89f0*/  VIADD R16, R19, 0xe0 ;  /* 0x000000e013107836 */ /* 0x000fe20000000000 */
[----:B------:R-:W-:Y:S02]  /*8a00*/  ISETP.GE.AND P3, PT, R21, UR4, PT ;  /* 0x0000000415007c0c */ /* 0x000fe4000bf66270 */
[----:B------:R-:W-:Y:S01]  /*8a10*/  ISETP.GE.AND P5, PT, R20, UR4, PT ;  /* 0x0000000414007c0c */ /* 0x000fe2000bfa6270 */
[----:B------:R-:W2:Y:S01]  /*8a20*/  @!P1 LDG.E R0, desc[UR18][R2.64] ;  /* 0x0000001202009981 */ /* 0x000ea2000c1e1900 */
[----:B------:R-:W-:Y:S01]  /*8a30*/  ISETP.GE.AND P1, PT, R16, UR4, PT ;  /* 0x0000000410007c0c */ /* 0x000fe2000bf26270 */
[C---:B------:R-:W-:Y:S01]  /*8a40*/  VIADD R20, R19.reuse, 0x100 ;  /* 0x0000010013147836 */ /* 0x040fe20000000000 */
[----:B------:R-:W-:Y:S01]  /*8a50*/  ISETP.GE.AND P2, PT, R22, UR4, PT ;  /* 0x0000000416007c0c */ /* 0x000fe2000bf46270 */
[----:B------:R-:W-:Y:S01]  /*8a60*/  VIADD R16, R19, 0x120 ;  /* 0x0000012013107836 */ /* 0x000fe20000000000 */
[----:B------:R-:W3:Y:S02]  /*8a70*/  @!P0 LDG.E R4, desc[UR18][R2.64+0x80] ;  /* 0x0000801202048981 */ /* 0x000ee4000c1e1900 */
[----:B------:R-:W-:-:S02]  /*8a80*/  ISETP.GE.AND P0, PT, R20, UR4, PT ;  /* 0x0000000414007c0c */ /* 0x000fc4000bf06270 */
[----:B------:R-:W4:Y:S01]  /*8a90*/  @!P4 LDG.E R5, desc[UR18][R2.64+0x100] ;  /* 0x000100120205c981 */ /* 0x000f22000c1e1900 */
[----:B------:R-:W-:Y:S01]  /*8aa0*/  ISETP.GE.AND P4, PT, R16, UR4, PT ;  /* 0x0000000410007c0c */ /* 0x000fe2000bf86270 */
[C---:B------:R-:W-:Y:S02]  /*8ab0*/  VIADD R20, R19.reuse, 0x140 ;  /* 0x0000014013147836 */ /* 0x040fe40000000000 */
[C---:B------:R-:W-:Y:S01]  /*8ac0*/  VIADD R16, R19.reuse, 0x160 ;  /* 0x0000016013107836 */ /* 0x040fe20000000000 */
[----:B------:R-:W5:Y:S02]  /*8ad0*/  @!P6 LDG.E R6, desc[UR18][R2.64+0x180] ;  /* 0x000180120206e981 */ /* 0x000f64000c1e1900 */
[----:B------:R-:W-:Y:S02]  /*8ae0*/  ISETP.GE.AND P6, PT, R20, UR4, PT ;  /* 0x0000000414007c0c */ /* 0x000fe4000bfc6270 */
[----:B------:R-:W5:Y:S01]  /*8af0*/  @!P5 LDG.E R7, desc[UR18][R2.64+0x200] ;  /* 0x000200120207d981 */ /* 0x000f62000c1e1900 */
[----:B------:R-:W-:Y:S01]  /*8b00*/  ISETP.GE.AND P5, PT, R16, UR4, PT ;  /* 0x0000000410007c0c */ /* 0x000fe2000bfa6270 */
[----:B------:R-:W-:-:S02]  /*8b10*/  VIADD R20, R19, 0x180 ;  /* 0x0000018013147836 */ /* 0x000fc40000000000 */
[C---:B------:R-:W-:Y:S01]  /*8b20*/  VIADD R16, R19.reuse, 0x1a0 ;  /* 0x000001a013107836 */ /* 0x040fe20000000000 */
[----:B------:R-:W5:Y:S01]  /*8b30*/  @!P3 LDG.E R8, desc[UR18][R2.64+0x280] ;  /* 0x000280120208b981 */ /* 0x000f62000c1e1900 */
[----:B------:R-:W-:Y:S01]  /*8b40*/  VIADD R19, R19, 0x1c0 ;  /* 0x000001c013137836 */ /* 0x000fe20000000000 */
[----:B------:R-:W-:Y:S02]  /*8b50*/  ISETP.GE.AND P3, PT, R20, UR4, PT ;  /* 0x0000000414007c0c */ /* 0x000fe4000bf66270 */
        /* <DEDUP_REMOVED lines=18> */
[----:B------:R-:W-:-:S05]  /*8c80*/  LEA R19, R19, UR5, 0x2 ;  /* 0x0000000513137c11 */ /* 0x000fca000f8e10ff */
[----:B------:R-:W-:Y:S01]  /*8c90*/  IMAD R2, R33, 0x38, R19 ;  /* 0x0000003821027824 */ /* 0x000fe200078e0213 */
[----:B0-----:R-:W-:-:S04]  /*8ca0*/  UIADD3 UR6, UPT, UPT, -UR6, URZ, URZ ;  /* 0x000000ff06067290 */ /* 0x001fc8000fffe1ff */
[----:B------:R-:W-:Y:S01]  /*8cb0*/  ULEA UR6, UR6, 0x20, 0x3 ;  /* 0x0000002006067891 */ /* 0x000fe2000f8e18ff */
[----:B------:R-:W-:Y:S01]  /*8cc0*/  LOP3.LUT R31, R31, 0xfffffffb, RZ, 0xc0, !PT ;  /* 0xfffffffb1f1f7812 */ /* 0x000fe200078ec0ff */
[----:B------:R-:W-:Y:S01]  /*8cd0*/  IMAD.MOV.U32 R20, RZ, RZ, 0x2 ;  /* 0x00000002ff147424 */ /* 0x000fe200078e00ff */
[----:B--2---:R0:W-:Y:S04]  /*8ce0*/  STS [R19], R0 ;  /* 0x0000000013007388 */ /* 0x0041e80000000800 */
[----:B---3--:R-:W-:Y:S04]  /*8cf0*/  STS [R19+0x80], R4 ;  /* 0x0000800413007388 */ /* 0x008fe80000000800 */
[----:B----4-:R-:W-:Y:S04]  /*8d00*/  STS [R19+0x100], R5 ;  /* 0x0001000513007388 */ /* 0x010fe80000000800 */
[----:B-----5:R-:W-:Y:S04]  /*8d10*/  STS [R19+0x180], R6 ;  /* 0x0001800613007388 */ /* 0x020fe80000000800 */
        /* <DEDUP_REMOVED lines=18> */
[----:B------:R-:W5:Y:S01]  /*8e40*/  LDS R22, [R2+0x18] ;  /* 0x0000180002167984 */ /* 0x000f620000000800 */
[----:B0-----:R-:W-:-:S03]  /*8e50*/  IMAD R0, R32, 0xf, RZ ;  /* 0x0000000f20007824 */ /* 0x001fc600078e02ff */
[----:B------:R-:W0:Y:S04]  /*8e60*/  LDS R21, [R2+0x1c] ;  /* 0x00001c0002157984 */ /* 0x000e280000000800 */
[----:B------:R-:W0:Y:S04]  /*8e70*/  LDS R19, [R2+0x20] ;  /* 0x0000200002137984 */ /* 0x000e280000000800 */
[----:B------:R-:W0:Y:S01]  /*8e80*/  LDS R18, [R2+0x24] ;  /* 0x0000240002127984 */ /* 0x000e220000000800 */
[----:B-1----:R-:W-:-:S03]  /*8e90*/  SHF.R.U32.HI R3, RZ, UR6, R30 ;  /* 0x00000006ff037c19 */ /* 0x002fc6000801161e */
[----:B------:R-:W1:Y:S01]  /*8ea0*/  LDS R11, [R2+0x28] ;  /* 0x00002800020b7984 */ /* 0x000e620000000800 */
[----:B--2---:R-:W-:-:S03]  /*8eb0*/  SHF.R.U32.HI R4, RZ, UR6, R29 ;  /* 0x00000006ff047c19 */ /* 0x004fc6000801161d */
[----:B------:R-:W2:Y:S01]  /*8ec0*/  LDS R9, [R2+0x2c] ;  /* 0x00002c0002097984 */ /* 0x000ea20000000800 */
[----:B------:R-:W-:Y:S02]  /*8ed0*/  LOP3.LUT R3, R3, 0xff, RZ, 0xc0, !PT ;  /* 0x000000ff03037812 */ /* 0x000fe400078ec0ff */
[----:B------:R-:W-:Y:S01]  /*8ee0*/  LOP3.LUT R4, R4, 0xff, RZ, 0xc0, !PT ;  /* 0x000000ff04047812 */ /* 0x000fe200078ec0ff */
[----:B------:R-:W2:Y:S01]  /*8ef0*/  LDS R7, [R2+0x30] ;  /* 0x0000300002077984 */ /* 0x000ea20000000800 */
[----:B------:R-:W-:Y:S01]  /*8f00*/  ISETP.NE.AND P1, PT, R3, UR7, PT ;  /* 0x0000000703007c0c */ /* 0x000fe2000bf25270 */
[----:B------:R-:W-:Y:S01]  /*8f10*/  VIADD R3, R0, 0x1 ;  /* 0x0000000100037836 */ /* 0x000fe20000000000 */
[----:B---3--:R-:W-:Y:S02]  /*8f20*/  SHF.R.U32.HI R5, RZ, UR6, R28 ;  /* 0x00000006ff057c19 */ /* 0x008fe4000801161c */
[----:B------:R-:W-:Y:S02]  /*8f30*/  ISETP.NE.AND P0, PT, R4, UR7, PT ;  /* 0x0000000704007c0c */ /* 0x000fe4000bf05270 */
[----:B------:R-:W-:-:S02]  /*8f40*/  LOP3.LUT R5, R5, 0xff, RZ, 0xc0, !PT ;  /* 0x000000ff05057812 */ /* 0x000fc400078ec0ff */
[----:B------:R-:W-:Y:S02]  /*8f50*/  ISETP.GE.OR P6, PT, R3, UR4, !P0 ;  /* 0x0000000403007c0c */ /* 0x000fe4000c7c6670 */
[----:B----4-:R-:W-:Y:S01]  /*8f60*/  SHF.R.U32.HI R4, RZ, UR6, R25 ;  /* 0x00000006ff047c19 */ /* 0x010fe20008011619 */
[C---:B------:R-:W-:Y:S01]  /*8f70*/  VIADD R3, R0.reuse, 0x2 ;  /* 0x0000000200037836 */ /* 0x040fe20000000000 */
[----:B------:R-:W-:Y:S02]  /*8f80*/  ISETP.GE.OR P1, PT, R0, UR4, !P1 ;  /* 0x0000000400007c0c */ /* 0x000fe4000cf26670 */
[----:B------:R-:W-:Y:S02]  /*8f90*/  ISETP.NE.AND P0, PT, R5, UR7, PT ;  /* 0x0000000705007c0c */ /* 0x000fe4000bf05270 */
[----:B------:R-:W-:Y:S02]  /*8fa0*/  LOP3.LUT R4, R4, 0xff, RZ, 0xc0, !PT ;  /* 0x000000ff04047812 */ /* 0x000fe400078ec0ff */
[----:B------:R-:W-:-:S02]  /*8fb0*/  ISETP.GE.OR P4, PT, R3, UR4, !P0 ;  /* 0x0000000403007c0c */ /* 0x000fc4000c786670 */
[----:B------:R-:W-:Y:S01]  /*8fc0*/  ISETP.NE.AND P2, PT, R4, UR7, PT ;  /* 0x0000000704007c0c */ /* 0x000fe2000bf45270 */
[----:B------:R-:W-:Y:S01]  /*8fd0*/  VIADD R4, R0, 0x3 ;  /* 0x0000000300047836 */ /* 0x000fe20000000000 */
[----:B-----5:R-:W-:Y:S02]  /*8fe0*/  SHF.R.U32.HI R5, RZ, UR6, R24 ;  /* 0x00000006ff057c19 */ /* 0x020fe40008011618 */
[----:B------:R-:W-:Y:S02]  /*8ff0*/  SEL R3, RZ, 0x1, !P1 ;  /* 0x00000001ff037807 */ /* 0x000fe40004800000 */
[----:B------:R-:W-:Y:S01]  /*9000*/  @P6 LOP3.LUT R31, R31, 0x4, RZ, 0xfc, !PT ;  /* 0x000000041f1f6812 */ /* 0x000fe200078efcff */
[----:B------:R-:W-:Y:S01]  /*9010*/  @!P1 IMAD.MOV R20, RZ, RZ, 0x1 ;  /* 0x00000001ff149424 */ /* 0x000fe200078e02ff */
[----:B------:R-:W-:Y:S02]  /*9020*/  LOP3.LUT R5, R5, 0xff, RZ, 0xc0, !PT ;  /* 0x000000ff05057812 */ /* 0x000fe400078ec0ff */
[----:B------:R-:W-:Y:S01]  /*9030*/  ISETP.GE.OR P2, PT, R4, UR4, !P2 ;  /* 0x0000000404007c0c */ /* 0x000fe2000d746670 */
[----:B------:R-:W-:Y:S01]  /*9040*/  @!P6 IMAD.MOV R20, RZ, RZ, R3 ;  /* 0x000000ffff14e224 */ /* 0x000fe200078e0203 */
[----:B------:R-:W-:Y:S01]  /*9050*/  SHF.R.U32.HI R4, RZ, UR6, R23 ;  /* 0x00000006ff047c19 */ /* 0x000fe20008011617 */
[----:B------:R-:W-:Y:S01]  /*9060*/  VIADD R3, R0, 0x4 ;  /* 0x0000000400037836 */ /* 0x000fe20000000000 */
[----:B------:R-:W-:-:S02]  /*9070*/  LOP3.LUT R31, R31, 0xfffffffd, RZ, 0xc0, !PT ;  /* 0xfffffffd1f1f7812 */ /* 0x000fc400078ec0ff */
[----:B------:R-:W-:Y:S01]  /*9080*/  ISETP.NE.AND P0, PT, R5, UR7, PT ;  /* 0x0000000705007c0c */ /* 0x000fe2000bf05270 */
[----:B------:R-:W-:Y:S01]  /*9090*/  VIADD R5, R20, 0x1 ;  /* 0x0000000114057836 */ /* 0x000fe20000000000 */
[----:B------:R-:W-:Y:S01]  /*90a0*/  LOP3.LUT R4, R4, 0xff, RZ, 0xc0, !PT ;  /* 0x000000ff04047812 */ /* 0x000fe200078ec0ff */
[----:B------:R-:W-:Y:S01]  /*90b0*/  @!P4 IMAD.MOV R5, RZ, RZ, R20 ;  /* 0x000000ffff05c224 */ /* 0x000fe200078e0214 */
[----:B------:R-:W-:Y:S02]  /*90c0*/  @P4 LOP3.LUT R31, R31, 0x2, RZ, 0xfc, !PT ;  /* 0x000000021f1f4812 */ /* 0x000fe400078efcff */
[----:B------:R-:W-:Y:S02]  /*90d0*/  ISETP.GE.OR P4, PT, R3, UR4, !P0 ;  /* 0x0000000403007c0c */ /* 0x000fe4000c786670 */
[----:B------:R-:W-:Y:S02]  /*90e0*/  ISETP.NE.AND P0, PT, R4, UR7, PT ;  /* 0x0000000704007c0c */ /* 0x000fe4000bf05270 */
[----:B------:R-:W-:Y:S01]  /*90f0*/  SHF.R.U32.HI R4, RZ, UR6, R22 ;  /* 0x00000006ff047c19 */ /* 0x000fe20008011616 */
[----:B------:R-:W-:Y:S01]  /*9100*/  VIADD R3, R0, 0x5 ;  /* 0x0000000500037836 */ /* 0x000fe20000000000 */
[----:B------:R-:W-:-:S02]  /*9110*/  P2R R14, PR, RZ, 0x2 ;  /* 0x00000002ff0e7803 */ /* 0x000fc40000000000 */
[----:B------:R-:W-:Y:S02]  /*9120*/  LOP3.LUT R4, R4, 0xff, RZ, 0xc0, !PT ;  /* 0x000000ff04047812 */ /* 0x000fe400078ec0ff */
[----:B------:R-:W-:Y:S01]  /*9130*/  ISETP.GE.OR P1, PT, R3, UR4, !P0 ;  /* 0x0000000403007c0c */ /* 0x000fe2000c726670 */
[----:B------:R-:W-:Y:S01]  /*9140*/  VIADD R6, R5, 0x1 ;  /* 0x0000000105067836 */ /* 0x000fe20000000000 */
[----:B------:R-:W-:Y:S02]  /*9150*/  LOP3.LUT R31, R31, 0xffffffdf, RZ, 0xc0, !PT ;  /* 0xffffffdf1f1f7812 */ /* 0x000fe400078ec0ff */
[----:B------:R-:W-:Y:S01]  /*9160*/  ISETP.NE.AND P3, PT, R4, UR7, PT ;  /* 0x0000000704007c0c */ /* 0x000fe2000bf65270 */
[----:B------:R-:W-:Y:S01]  /*9170*/  @!P2 IMAD.MOV R6, RZ, RZ, R5 ;  /* 0x000000ffff06a224 */ /* 0x000fe200078e0205 */
[----:B0-----:R-:W-:Y:S01]  /*9180*/  SHF.R.U32.HI R4, RZ, UR6, R21 ;  /* 0x00000006ff047c19 */ /* 0x001fe20008011615 */
[----:B------:R-:W-:Y:S01]  /*9190*/  VIADD R3, R0, 0x6 ;  /* 0x0000000600037836 */ /* 0x000fe20000000000 */
[----:B------:R-:W-:Y:S01]  /*91a0*/  @P4 LOP3.LUT R31, R31, 0x20, RZ, 0xfc, !PT ;  /* 0x000000201f1f4812 */ /* 0x000fe200078efcff */
[----:B------:R-:W-:Y:S01]  /*91b0*/  VIADD R10, R6, 0x1 ;  /* 0x00000001060a7836 */ /* 0x000fe20000000000 */
[----:B------:R-:W-:Y:S01]  /*91c0*/  LOP3.LUT R4, R4, 0xff, RZ, 0xc0, !PT ;  /* 0x000000ff04047812 */ /* 0x000fe200078ec0ff */
[----:B------:R-:W-:Y:S01]  /*91d0*/  @!P4 IMAD.MOV R10, RZ, RZ, R6 ;  /* 0x000000ffff0ac224 */ /* 0x000fe200078e0206 */
[----:B------:R-:W-:Y:S01]  /*91e0*/  ISETP.GE.OR P3, PT, R3, UR4, !P3 ;  /* 0x0000000403007c0c */ /* 0x000fe2000df66670 */
[----:B------:R-:W-:Y:S01]  /*91f0*/  VIADD R3, R0, 0x7 ;  /* 0x0000000700037836 */ /* 0x000fe20000000000 */
[----:B------:R-:W-:-:S02]  /*9200*/  LOP3.LUT R31, R31, 0xffffffbf, RZ, 0xc0, !PT ;  /* 0xffffffbf1f1f7812 */ /* 0x000fc400078ec0ff */
[----:B------:R-:W-:Y:S01]  /*9210*/  ISETP.NE.AND P0, PT, R4, UR7, PT ;  /* 0x0000000704007c0c */ /* 0x000fe2000bf05270 */
[----:B------:R-:W-:Y:S01]  /*9220*/  VIADD R8, R10, 0x1 ;  /* 0x000000010a087836 */ /* 0x000fe20000000000 */
[----:B------:R-:W-:Y:S01]  /*9230*/  @P1 LOP3.LUT R31, R31, 0x40, RZ, 0xfc, !PT ;  /* 0x000000401f1f1812 */ /* 0x000fe200078efcff */
[----:B------:R-:W-:Y:S01]  /*9240*/  @!P1 IMAD.MOV R8, RZ, RZ, R10 ;  /* 0x000000ffff089224 */ /* 0x000fe200078e020a */
[----:B------:R-:W-:Y:S01]  /*9250*/  ISETP.GE.OR P1, PT, R3, UR4, !P0 ;  /* 0x0000000403007c0c */ /* 0x000fe2000c726670 */
[----:B------:R-:W0:Y:S01]  /*9260*/  LDS R6, [R2+0x34] ;  /* 0x0000340002067984 */ /* 0x000e220000000800 */
[----:B------:R-:W-:Y:S01]  /*9270*/  SHF.R.U32.HI R3, RZ, UR6, R19 ;  /* 0x00000006ff037c19 */ /* 0x000fe20008011613 */
[----:B------:R-:W-:Y:S01]  /*9280*/  VIADD R12, R8, 0x1 ;  /* 0x00000001080c7836 */ /* 0x000fe20000000000 */
[----:B------:R-:W-:Y:S01]  /*9290*/  SHF.R.U32.HI R4, RZ, UR6, R18 ;  /* 0x00000006ff047c19 */ /* 0x000fe20008011612 */
[----:B------:R-:W-:Y:S01]  /*92a0*/  @!P3 IMAD.MOV R12, RZ, RZ, R8 ;  /* 0x000000ffff0cb224 */ /* 0x000fe200078e0208 */
[----:B------:R-:W-:Y:S01]  /*92b0*/  LOP3.LUT R3, R3, 0xff, RZ, 0xc0, !PT ;  /* 0x000000ff03037812 */ /* 0x000fe200078ec0ff */
[----:B------:R-:W-:-:S02]  /*92c0*/  VIADD R13, R0, 0x8 ;  /* 0x00000008000d7836 */ /* 0x000fc40000000000 */
[----:B------:R-:W-:Y:S01]  /*92d0*/  VIADD R5, R12, 0x1 ;  /* 0x000000010c057836 */ /* 0x000fe20000000000 */
[----:B------:R-:W-:-:S03]  /*92e0*/  ISETP.NE.AND P0, PT, R3, UR7, PT ;  /* 0x0000000703007c0c */ /* 0x000fc6000bf05270 */
[----:B------:R-:W-:Y:S01]  /*92f0*/  @!P1 IMAD.MOV R5, RZ, RZ, R12 ;  /* 0x000000ffff059224 */ /* 0x000fe200078e020c */
[----:B------:R-:W-:Y:S02]  /*9300*/  LOP3.LUT R12, R4, 0xff, RZ, 0xc0, !PT ;  /* 0x000000ff040c7812 */ /* 0x000fe400078ec0ff */
[----:B------:R3:W4:Y:S01]  /*9310*/  LDS R4, [R2+0x38] ;  /* 0x0000380002047984 */ /* 0x0007220000000800 */
[----:B------:R-:W-:Y:S01]  /*9320*/  BAR.SYNC.DEFER_BLOCKING 0x0 ;  /* 0x0000000000007b1d */ /* 0x000fe20000010000 */
[----:B------:R-:W-:Y:S02]  /*9330*/  ISETP.GE.OR P4, PT, R13, UR4, !P0 ;  /* 0x000000040d007c0c */ /* 0x000fe4000c786670 */
[----:B------:R-:W-:Y:S01]  /*9340*/  LOP3.LUT R31, R31, 0xfffffeff, RZ, 0xc0, !PT ;  /* 0xfffffeff1f1f7812 */ /* 0x000fe200078ec0ff */
[----:B------:R-:W-:Y:S01]  /*9350*/  VIADD R3, R0, 0x9 ;  /* 0x0000000900037836 */ /* 0x000fe20000000000 */
[----:B-1----:R-:W-:Y:S02]  /*9360*/  SHF.R.U32.HI R13, RZ, UR6, R11 ;  /* 0x00000006ff0d7c19 */ /* 0x002fe4000801160b */
[----:B------:R-:W-:-:S02]  /*9370*/  @P1 LOP3.LUT R31, R31, 0x100, RZ, 0xfc, !PT ;  /* 0x000001001f1f1812 */ /* 0x000fc400078efcff */
[----:B------:R-:W-:Y:S02]  /*9380*/  ISETP.NE.AND P0, PT, R12, UR7, PT ;  /* 0x000000070c007c0c */ /* 0x000fe4000bf05270 */
[----:B------:R-:W-:Y:S02]  /*9390*/  LOP3.LUT R31, R31, 0xfffffdff, RZ, 0xc0, !PT ;  /* 0xfffffdff1f1f7812 */ /* 0x000fe400078ec0ff */
[----:B------:R-:W-:Y:S02]  /*93a0*/  LOP3.LUT R13, R13, 0xff, RZ, 0xc0, !PT ;  /* 0x000000ff0d0d7812 */ /* 0x000fe400078ec0ff */
[----:B------:R-:W-:Y:S01]  /*93b0*/  ISETP.GE.OR P1, PT, R3, UR4, !P0 ;  /* 0x0000000403007c0c */ /* 0x000fe2000c726670 */
[----:B------:R-:W-:Y:S01]  /*93c0*/  VIADD R3, R5, 0x1 ;  /* 0x0000000105037836 */ /* 0x000fe20000000000 */
[----:B--2---:R-:W-:Y:S01]  /*93d0*/  SHF.R.U32.HI R15, RZ, UR6, R9 ;  /* 0x00000006ff0f7c19 */ /* 0x004fe20008011609 */
[----:B------:R-:W-:Y:S01]  /*93e0*/  VIADD R12, R0, 0xa ;  /* 0x0000000a000c7836 */ /* 0x000fe20000000000 */
[----:B------:R-:W-:Y:S01]  /*93f0*/  @P4 LOP3.LUT R31, R31, 0x200, RZ, 0xfc, !PT ;  /* 0x000002001f1f4812 */ /* 0x000fe200078efcff */
[----:B------:R-:W-:Y:S01]  /*9400*/  @!P4 IMAD.MOV R3, RZ, RZ, R5 ;  /* 0x000000ffff03c224 */ /* 0x000fe200078e0205 */
[----:B------:R-:W-:-:S02]  /*9410*/  ISETP.NE.AND P4, PT, R13, UR7, PT ;  /* 0x000000070d007c0c */ /* 0x000fc4000bf85270 */
[----:B------:R-:W-:Y:S02]  /*9420*/  LOP3.LUT R15, R15, 0xff, RZ, 0xc0, !PT ;  /* 0x000000ff0f0f7812 */ /* 0x000fe400078ec0ff */
[----:B------:R-:W-:Y:S01]  /*9430*/  ISETP.GE.OR P4, PT, R12, UR4, !P4 ;  /* 0x000000040c007c0c */ /* 0x000fe2000e786670 */
[----:B------:R-:W-:Y:S01]  /*9440*/  VIADD R12, R0, 0xb ;  /* 0x0000000b000c7836 */ /* 0x000fe20000000000 */
[----:B------:R-:W-:-:S04]  /*9450*/  ISETP.NE.AND P5, PT, R15, UR7, PT ;  /* 0x000000070f007c0c */ /* 0x000fc8000bfa5270 */
[----:B------:R-:W-:Y:S02]  /*9460*/  ISETP.GE.OR P5, PT, R12, UR4, !P5 ;  /* 0x000000040c007c0c */ /* 0x000fe4000efa6670 */
[----:B------:R-:W-:Y:S01]  /*9470*/  SHF.R.U32.HI R12, RZ, UR6, R7 ;  /* 0x00000006ff0c7c19 */ /* 0x000fe20008011607 */
[----:B------:R-:W-:Y:S01]  /*9480*/  VIADD R15, R0, 0xc ;  /* 0x0000000c000f7836 */ /* 0x000fe20000000000 */
[----:B0-----:R-:W-:Y:S02]  /*9490*/  SHF.R.U32.HI R13, RZ, UR6, R6 ;  /* 0x00000006ff0d7c19 */ /* 0x001fe40008011606 */
[----:B------:R-:W-:Y:S01]  /*94a0*/  LOP3.LUT R12, R12, 0xff, RZ, 0xc0, !PT ;  /* 0x000000ff0c0c7812 */ /* 0x000fe200078ec0ff */
[----:B---3--:R-:W-:Y:S01]  /*94b0*/  VIADD R2, R3, 0x1 ;  /* 0x0000000103027836 */ /* 0x008fe20000000000 */
[----:B------:R-:W-:Y:S02]  /*94c0*/  LOP3.LUT R13, R13, 0xff, RZ, 0xc0, !PT ;  /* 0x000000ff0d0d7812 */ /* 0x000fe400078ec0ff */
[----:B------:R-:W-:Y:S01]  /*94d0*/  ISETP.NE.AND P6, PT, R12, UR7, PT ;  /* 0x000000070c007c0c */ /* 0x000fe2000bfc5270 */
[----:B------:R-:W-:Y:S01]  /*94e0*/  @!P1 IMAD.MOV R2, RZ, RZ, R3 ;  /* 0x000000ffff029224 */ /* 0x000fe200078e0203 */
[----:B----4-:R-:W-:-:S02]  /*94f0*/  SHF.R.U32.HI R12, RZ, UR6, R4 ;  /* 0x00000006ff0c7c19 */ /* 0x010fc40008011604 */
[----:B------:R-:W-:Y:S01]  /*9500*/  ISETP.GE.OR P6, PT, R15, UR4, !P6 ;  /* 0x000000040f007c0c */ /* 0x000fe2000f7c6670 */
[----:B------:R-:W-:Y:S01]  /*9510*/  VIADD R15, R0, 0xd ;  /* 0x0000000d000f7836 */ /* 0x000fe20000000000 */
[----:B------:R-:W-:Y:S01]  /*9520*/  LOP3.LUT R31, R31, 0xffffff7f, RZ, 0xc0, !PT ;  /* 0xffffff7f1f1f7812 */ /* 0x000fe200078ec0ff */
[----:B------:R-:W-:Y:S01]  /*9530*/  VIADD R17, R2, 0x1 ;  /* 0x0000000102117836 */ /* 0x000fe20000000000 */
[----:B------:R-:W-:Y:S01]  /*9540*/  ISETP.NE.AND P0, PT, R13, UR7, PT ;  /* 0x000000070d007c0c */ /* 0x000fe2000bf05270 */
[----:B------:R-:W-:Y:S01]  /*9550*/  @!P4 IMAD.MOV R17, RZ, RZ, R2 ;  /* 0x000000ffff11c224 */ /* 0x000fe200078e0202 */
[----:B------:R-:W-:Y:S01]  /*9560*/  LOP3.LUT R12, R12, 0xff, RZ, 0xc0, !PT ;  /* 0x000000ff0c0c7812 */ /* 0x000fe200078ec0ff */
[----:B------:R-:W-:Y:S01]  /*9570*/  VIADD R0, R0, 0xe ;  /* 0x0000000e00007836 */ /* 0x000fe20000000000 */
[----:B------:R-:W-:Y:S02]  /*9580*/  @P1 LOP3.LUT R31, R31, 0x80, RZ, 0xfc, !PT ;  /* 0x000000801f1f1812 */ /* 0x000fe400078efcff */
[----:B------:R-:W-:Y:S01]  /*9590*/  ISETP.GE.OR P1, PT, R15, UR4, !P0 ;  /* 0x000000040f007c0c */ /* 0x000fe2000c726670 */
[----:B------:R-:W-:Y:S01]  /*95a0*/  VIADD R26, R17, 0x1 ;  /* 0x00000001111a7836 */ /* 0x000fe20000000000 */
[----:B------:R-:W-:Y:S01]  /*95b0*/  ISETP.NE.AND P0, PT, R12, UR7, PT ;  /* 0x000000070c007c0c */ /* 0x000fe2000bf05270 */
[----:B------:R-:W-:-:S03]  /*95c0*/  @!P5 IMAD.MOV R26, RZ, RZ, R17 ;  /* 0x000000ffff1ad224 */ /* 0x000fc600078e0211 */
[----:B------:R-:W-:Y:S01]  /*95d0*/  ISETP.GE.OR P0, PT, R0, UR4, !P0 ;  /* 0x0000000400007c0c */ /* 0x000fe2000c706670 */
[----:B------:R-:W-:Y:S02]  /*95e0*/  VIADD R17, R26, 0x1 ;  /* 0x000000011a117836 */ /* 0x000fe40000000000 */
[----:B------:R-:W-:Y:S01]  /*95f0*/  @!P6 IMAD.MOV R17, RZ, RZ, R26 ;  /* 0x000000ffff11e224 */ /* 0x000fe200078e021a */
[----:B------:R-:W-:-:S03]  /*9600*/  LOP3.LUT R31, R31, 0xffffffef, RZ, 0xc0, !PT ;  /* 0xffffffef1f1f7812 */ /* 0x000fc600078ec0ff */
[----:B------:R-:W-:Y:S01]  /*9610*/  VIADD R0, R17, 0x1 ;  /* 0x0000000111007836 */ /* 0x000fe20000000000 */
[----:B------:R-:W-:Y:S01]  /*9620*/  @P1 LOP3.LUT R31, R31, 0x10, RZ, 0xfc, !PT ;  /* 0x000000101f1f1812 */ /* 0x000fe200078efcff */
[----:B------:R-:W-:-:S03]  /*9630*/  @!P1 IMAD.MOV R0, RZ, RZ, R17 ;  /* 0x000000ffff009224 */ /* 0x000fc600078e0211 */
[----:B------:R-:W-:Y:S01]  /*9640*/  LOP3.LUT R31, R31, 0xfffffff7, RZ, 0xc0, !PT ;  /* 0xfffffff71f1f7812 */ /* 0x000fe200078ec0ff */
[----:B------:R-:W-:Y:S02]  /*9650*/  VIADD R37, R0, 0x1 ;  /* 0x0000000100257836 */ /* 0x000fe40000000000 */
[----:B------:R-:W-:Y:S01]  /*9660*/  @!P0 IMAD.MOV R37, RZ, RZ, R0 ;  /* 0x000000ffff258224 */ /* 0x000fe200078e0200 */
[----:B------:R-:W-:-:S04]  /*9670*/  @P0 LOP3.LUT R31, R31, 0x8, RZ, 0xfc, !PT ;  /* 0x000000081f1f0812 */ /* 0x000fc800078efcff */
[----:B------:R-:W0:Y:S02]  /*9680*/  SHFL.UP P0, R12, R37, 0x1, RZ ;  /* 0x04200000250c7989 */ /* 0x000e2400000000ff */
[----:B0-----:R-:W-:-:S05]  /*9690*/  @P0 IMAD.IADD R12, R12, 0x1, R37 ;  /* 0x000000010c0c0824 */ /* 0x001fca00078e0225 */
[----:B------:R-:W0:Y:S01]  /*96a0*/  SHFL.UP P0, R13, R12, 0x2, RZ ;  /* 0x044000000c0d7989 */ /* 0x000e2200000000ff */
[----:B------:R-:W-:Y:S01]  /*96b0*/  ISETP.NE.AND P1, PT, R14, RZ, PT ;  /* 0x000000ff0e00720c */ /* 0x000fe20003f25270 */
        /* <DEDUP_REMOVED lines=10> */
[----:B------:R-:W-:Y:S06]  /*9760*/  BAR.SYNC.DEFER_BLOCKING 0x0 ;  /* 0x0000000000007b1d */ /* 0x000fec0000010000 */
[----:B------:R-:W0:Y:S01]  /*9770*/  LDS.128 R12, [UR5] ;  /* 0x00000005ff0c7984 */ /* 0x000e220008000c00 */
[----:B------:R-:W-:Y:S01]  /*9780*/  IMAD.IADD R37, R26, 0x1, -R37 ;  /* 0x000000011a257824 */ /* 0x000fe200078e0a25 */
[----:B------:R-:W-:-:S04]  /*9790*/  ISETP.NE.AND P0, PT, R33, RZ, PT ;  /* 0x000000ff2100720c */ /* 0x000fc80003f05270 */
[----:B------:R-:W-:Y:S02]  /*97a0*/  SEL R17, R37, RZ, P0 ;  /* 0x000000ff25117207 */ /* 0x000fe40000000000 */
[----:B------:R-:W-:Y:S01]  /*97b0*/  ISETP.NE.AND P0, PT, R16, 0x2, PT ;  /* 0x000000021000780c */ /* 0x000fe20003f05270 */
[----:B0-----:R-:W-:-:S04]  /*97c0*/  IMAD.IADD R13, R12, 0x1, R13 ;  /* 0x000000010c0d7824 */ /* 0x001fc800078e020d */
[----:B------:R-:W-:Y:S01]  /*97d0*/  IMAD.IADD R14, R14, 0x1, R13 ;  /* 0x000000010e0e7824 */ /* 0x000fe200078e020d */
[----:B------:R-:W-:Y:S02]  /*97e0*/  SEL R12, R13, R12, !P0 ;  /* 0x0000000c0d0c7207 */ /* 0x000fe40004000000 */
[----:B------:R-:W-:Y:S01]  /*97f0*/  ISETP.NE.AND P0, PT, R16, 0x3, PT ;  /* 0x000000031000780c */ /* 0x000fe20003f05270 */
[----:B------:R-:W-:-:S03]  /*9800*/  IMAD.IADD R27, R15, 0x1, R14 ;  /* 0x000000010f1b7824 */ /* 0x000fc600078e020e */
[----:B------:R-:W-:Y:S02]  /*9810*/  SEL R12, R14, R12, !P0 ;  /* 0x0000000c0e0c7207 */ /* 0x000fe40004000000 */
[----:B------:R-:W-:-:S04]  /*9820*/  ISETP.NE.AND P0, PT, R16, 0x4, PT ;  /* 0x000000041000780c */ /* 0x000fc80003f05270 */
[C---:B------:R-:W-:Y:S02]  /*9830*/  SEL R26, R27.reuse, R12, !P0 ;  /* 0x0000000c1b1a7207 */ /* 0x040fe40004000000 */
[----:B------:R-:W0:Y:S01]  /*9840*/  LDS.128 R12, [UR5+0x10] ;  /* 0x00001005ff0c7984 */ /* 0x000e220008000c00 */
[----:B------:R-:W-:Y:S01]  /*9850*/  ISETP.NE.AND P0, PT, R16, 0x5, PT ;  /* 0x000000051000780c */ /* 0x000fe20003f05270 */
[----:B0-----:R-:W-:-:S04]  /*9860*/  IMAD.IADD R12, R27, 0x1, R12 ;  /* 0x000000011b0c7824 */ /* 0x001fc800078e020c */
[----:B------:R-:W-:Y:S01]  /*9870*/  IMAD.IADD R13, R13, 0x1, R12 ;  /* 0x000000010d0d7824 */ /* 0x000fe200078e020c */
[----:B------:R-:W-:Y:S02]  /*9880*/  SEL R26, R12, R26, !P0 ;  /* 0x0000001a0c1a7207 */ /* 0x000fe40004000000 */
[----:B------:R-:W-:Y:S01]  /*9890*/  ISETP.NE.AND P0, PT, R16, 0x6, PT ;  /* 0x000000061000780c */ /* 0x000fe20003f05270 */
[----:B------:R-:W-:-:S03]  /*98a0*/  IMAD.IADD R14, R14, 0x1, R13 ;  /* 0x000000010e0e7824 */ /* 0x000fc600078e020d */
[----:B------:R-:W-:Y:S02]  /*98b0*/  SEL R26, R13, R26, !P0 ;  /* 0x0000001a0d1a7207 */ /* 0x000fe40004000000 */
[----:B------:R-:W-:Y:S01]  /*98c0*/  ISETP.NE.AND P0, PT, R16, 0x7, PT ;  /* 0x000000071000780c */ /* 0x000fe20003f05270 */
[----:B------:R-:W-:-:S03]  /*98d0*/  IMAD.IADD R27, R15, 0x1, R14 ;  /* 0x000000010f1b7824 */ /* 0x000fc600078e020e */
[----:B------:R-:W-:Y:S02]  /*98e0*/  SEL R26, R14, R26, !P0 ;  /* 0x0000001a0e1a7207 */ /* 0x000fe40004000000 */
[----:B------:R-:W0:Y:S01]  /*98f0*/  LDS.128 R12, [UR5+0x20] ;  /* 0x00002005ff0c7984 */ /* 0x000e220008000c00 */
[----:B------:R-:W-:-:S04]  /*9900*/  ISETP.NE.AND P0, PT, R16, 0x8, PT ;  /* 0x000000081000780c */ /* 0x000fc80003f05270 */
[C---:B------:R-:W-:Y:S02]  /*9910*/  SEL R26, R27.reuse, R26, !P0 ;  /* 0x0000001a1b1a7207 */ /* 0x040fe40004000000 */
        /* <DEDUP_REMOVED lines=8> */
[----:B------:R-:W-:Y:S02]  /*99a0*/  SEL R26, R14, R26, !P0 ;  /* 0x0000001a0e1a7207 */ /* 0x000fe40004000000 */
[----:B------:R-:W-:-:S03]  /*99b0*/  ISETP.GE.U32.AND P0, PT, R32, 0x20, PT ;  /* 0x000000202000780c */ /* 0x000fc60003f06070 */
[----:B------:R-:W-:-:S05]  /*99c0*/  IMAD.IADD R16, R26, 0x1, R17 ;  /* 0x000000011a107824 */ /* 0x000fca00078e0211 */
[----:B------:R-:W-:Y:S02]  /*99d0*/  SEL R37, R37, R16, !P0 ;  /* 0x0000001025257207 */ /* 0x000fe40004000000 */
[----:B------:R-:W-:Y:S01]  /*99e0*/  ISETP.GT.U32.AND P0, PT, R32, 0x1f, PT ;  /* 0x0000001f2000780c */ /* 0x000fe20003f04070 */
[----:B------:R-:W-:-:S12]  /*99f0*/  IMAD.IADD R27, R15, 0x1, R14 ;  /* 0x000000010f1b7824 */ /* 0x000fd800078e020e */
[----:B------:R-:W-:Y:S05]  /*9a00*/  @P0 BRA `(.L_x_167) ;  /* 0x0000000800bc0947 */ /* 0x000fea0003800000 */
[----:B------:R-:W0:Y:S01]  /*9a10*/  LDC.64 R16, c[0x0][0x3a0] ;  /* 0x0000e800ff107b82 */ /* 0x000e220000000a00 */
[----:B------:R-:W-:Y:S02]  /*9a20*/  ISETP.NE.AND P0, PT, R32, RZ, PT ;  /* 0x000000ff2000720c */ /* 0x000fe40003f05270 */
        /* <DEDUP_REMOVED lines=13> */
.L_x_263:
[----:B------:R-:W-:Y:S05]  /*9b00*/  @!P0 BRA `(.L_x_169) ;  /* 0x00000000007c8947 */ /* 0x000fea0003800000 */
[----:B------:R-:W-:-:S07]  /*9b10*/  IMAD.MOV.U32 R15, RZ, RZ, 0x2f2 ;  /* 0x000002f2ff0f7424 */ /* 0x000fce00078e00ff */
.L_x_171:
[----:B------:R-:W-:Y:S01]  /*9b20*/  SHF.R.U32.HI R14, RZ, 0x1, R15 ;  /* 0x00000001ff0e7819 */ /* 0x000fe2000001160f */
[----:B------:R-:W-:-:S03]  /*9b30*/  IMAD R36, R36, 0x41a7, RZ ;  /* 0x000041a724247824 */ /* 0x000fc600078e02ff */
[----:B------:R-:W-:Y:S02]  /*9b40*/  IADD3 R15, PT, PT, R15, 0x1, -R14 ;  /* 0x000000010f0f7810 */ /* 0x000fe40007ffe80e */
[----:B------:R-:W-:Y:S02]  /*9b50*/  LOP3.LUT R36, R36, 0x7fffffff, RZ, 0xc0, !PT ;  /* 0x7fffffff24247812 */ /* 0x000fe400078ec0ff */
[----:B------:R-:W0:Y:S01]  /*9b60*/  I2F.U32.RP R26, R15 ;  /* 0x0000000f001a7306 */ /* 0x000e220000209000 */
[----:B------:R-:W-:-:S07]  /*9b70*/  IMAD.MOV R35, RZ, RZ, -R15 ;  /* 0x000000ffff237224 */ /* 0x000fce00078e0a0f */
        /* <DEDUP_REMOVED lines=13> */
[----:B------:R-:W-:-:S13]  /*9c50*/  ISETP.NE.U32.AND P0, PT, R15, RZ, PT ;  /* 0x000000ff0f00720c */ /* 0x000fda0003f05070 */
        /* <DEDUP_REMOVED lines=9> */
.L_x_266:
[----:B------:R-:W-:Y:S05]  /*9cf0*/  @P0 BRA `(.L_x_171) ;  /* 0xfffffffc00880947 */ /* 0x000fea000383ffff */
.L_x_169:
[----:B------:R-:W-:Y:S01]  /*9d00*/  UMOV UR6, 0xffffffff ;  /* 0xffffffff00067882 */ /* 0x000fe20000000000 */
[----:B------:R-:W-:Y:S02]  /*9d10*/  ISETP.NE.AND P0, PT, R12, 0x65, PT ;  /* 0x000000650c00780c */ /* 0x000fe40003f05270 */
[----:B------:R-:W-:Y:S11]  /*9d20*/  BRA.DIV UR6, `(.L_x_172) ;  /* 0x0000002e06c87947 */ /* 0x000ff6000b800000 */
[----:B------:R-:W0:Y:S01]  /*9d30*/  S2R R26, SR_GEMASK ;  /* 0x00000000001a7919 */ /* 0x000e220000003c00 */
[----:B------:R-:W-:Y:S01]  /*9d40*/  VOTE.ANY R14, PT, !P0 ;  /* 0x00000000000e7806 */ /* 0x000fe200040e0100 */
[C---:B------:R-:W-:Y:S02]  /*9d50*/  VIADD R43, R33.reuse, 0x2 ;  /* 0x00000002212b7836 */ /* 0x040fe40000000000 */
[C---:B------:R-:W-:Y:S02]  /*9d60*/  VIADD R42, R33.reuse, 0x4 ;  /* 0x00000004212a7836 */ /* 0x040fe40000000000 */
[----:B------:R-:W-:Y:S01]  /*9d70*/  VIADD R41, R33, 0x8 ;  /* 0x0000000821297836 */ /* 0x000fe20000000000 */
[----:B0-----:R-:W-:-:S05]  /*9d80*/  LOP3.LUT R14, R14, 0x80000000, R26, 0xec, !PT ;  /* 0x800000000e0e7812 */ /* 0x001fca00078eec1a */
[----:B------:R-:W-:-:S05]  /*9d90*/  VIADD R15, R14, 0xffffffff ;  /* 0xffffffff0e0f7836 */ /* 0x000fca0000000000 */
[----:B------:R-:W-:-:S04]  /*9da0*/  LOP3.LUT R15, R14, R15, RZ, 0xc, !PT ;  /* 0x0000000f0e0f7212 */ /* 0x000fc800078e0cff */
        /* <DEDUP_REMOVED lines=11> */
[----:B0-----:R-:W-:Y:S02]  /*9e60*/  SEL R14, R17, RZ, !P0 ;  /* 0x000000ff110e7207 */ /* 0x001fe40004000000 */
[----:B------:R-:W-:-:S03]  /*9e70*/  ISETP.GT.AND P0, PT, R41, R46, PT ;  /* 0x0000002e2900720c */ /* 0x000fc60003f04270 */
[----:B------:R-:W-:Y:S02]  /*9e80*/  IMAD.IADD R47, R45, 0x1, R14 ;  /* 0x000000012d2f7824 */ /* 0x000fe400078e020e */
[----:B------:R-:W0:Y:S01]  /*9e90*/  LDC.64 R14, c[0x0][0x3a0] ;  /* 0x0000e800ff0e7b82 */ /* 0x000e220000000a00 */
[----:B------:R-:W-:Y:S02]  /*9ea0*/  VIADD R45, R33, 0x10 ;  /* 0x00000010212d7836 */ /* 0x000fe40000000000 */
[----:B------:R-:W1:Y:S02]  /*9eb0*/  SHFL.DOWN PT, R17, R47, 0x8, R46 ;  /* 0x090000002f117989 */ /* 0x000e6400000e002e */
[----:B-1----:R-:W-:Y:S02]  /*9ec0*/  SEL R16, R17, RZ, !P0 ;  /* 0x000000ff11107207 */ /* 0x002fe40004000000 */
[----:B0-----:R-:W-:-:S03]  /*9ed0*/  IADD3 R34, P0, PT, R14, 0x100, RZ ;  /* 0x000001000e227810 */ /* 0x001fc60007f1e0ff */
[----:B------:R-:W-:Y:S02]  /*9ee0*/  IMAD.IADD R49, R47, 0x1, R16 ;  /* 0x000000012f317824 */ /* 0x000fe400078e0210 */
[----:B------:R-:W-:Y:S01]  /*9ef0*/  IMAD.X R35, RZ, RZ, R15, P0 ;  /* 0x000000ffff237224 */ /* 0x000fe200000e060f */
[----:B------:R-:W-:Y:S02]  /*9f00*/  ISETP.GT.AND P0, PT, R45, R46, PT ;  /* 0x0000002e2d00720c */ /* 0x000fe40003f04270 */
[----:B------:R-:W0:Y:S02]  /*9f10*/  SHFL.DOWN PT, R17, R49, 0x10, R46 ;  /* 0x0a00000031117989 */ /* 0x000e2400000e002e */
[----:B0-----:R-:W-:Y:S02]  /*9f20*/  SEL R44, R17, RZ, !P0 ;  /* 0x000000ff112c7207 */ /* 0x001fe40004000000 */
[----:B------:R-:W-:-:S03]  /*9f30*/  ISETP.NE.AND P0, PT, R12, 0x65, PT ;  /* 0x000000650c00780c */ /* 0x000fc60003f05270 */
[----:B------:R-:W-:-:S10]  /*9f40*/  IMAD.IADD R44, R49, 0x1, R44 ;  /* 0x00000001312c7824 */ /* 0x000fd400078e022c */
[----:B------:R-:W-:-:S13]  /*9f50*/  VOTE.ALL P0, P0 ;  /* 0x0000000000ff7806 */ /* 0x000fda0000000000 */
.L_x_275:
[----:B------:R-:W-:Y:S05]  /*9f60*/  @!P0 BRA `(.L_x_173) ;  /* 0x0000000400248947 */ /* 0x000fea0003800000 */
[----:B------:R-:W-:-:S07]  /*9f70*/  IMAD.MOV.U32 R46, RZ, RZ, 0x2f2 ;  /* 0x000002f2ff2e7424 */ /* 0x000fce00078e00ff */
.L_x_179:
        /* <DEDUP_REMOVED lines=8> */
.L_x_278:
[----:B------:R-:W-:Y:S05]  /*a000*/  @!P0 BRA `(.L_x_175) ;  /* 0x00000000007c8947 */ /* 0x000fea0003800000 */
[----:B------:R-:W-:-:S07]  /*a010*/  IMAD.MOV.U32 R15, RZ, RZ, R46 ;  /* 0x000000ffff0f7224 */ /* 0x000fce00078e002e */
.L_x_177:
        /* <DEDUP_REMOVED lines=29> */
.L_x_281:
[----:B------:R-:W-:Y:S05]  /*a1f0*/  @P0 BRA `(.L_x_177) ;  /* 0xfffffffc00880947 */ /* 0x000fea000383ffff */
.L_x_175:
[----:B------:R-:W-:Y:S01]  /*a200*/  UMOV UR6, 0xffffffff ;  /* 0xffffffff00067882 */ /* 0x000fe20000000000 */
[----:B------:R-:W-:Y:S02]  /*a210*/  ISETP.NE.AND P0, PT, R12, 0x65, PT ;  /* 0x000000650c00780c */ /* 0x000fe40003f05270 */
[----:B------:R-:W-:Y:S11]  /*a220*/  BRA.DIV UR6, `(.L_x_178) ;  /* 0x0000002e06d87947 */ /* 0x000ff6000b800000 */
[----:B------:R-:W-:Y:S01]  /*a230*/  VOTE.ANY R14, PT, !P0 ;  /* 0x00000000000e7806 */ /* 0x000fe200040e0100 */
[----:B------:R-:W-:-:S03]  /*a240*/  VIADD R40, R40, 0xffffffe0 ;  /* 0xffffffe028287836 */ /* 0x000fc60000000000 */
[----:B------:R-:W-:-:S05]  /*a250*/  LOP3.LUT R14, R14, 0x80000000, R26, 0xec, !PT ;  /* 0x800000000e0e7812 */ /* 0x000fca00078eec1a */
[----:B------:R-:W-:-:S05]  /*a260*/  VIADD R15, R14, 0xffffffff ;  /* 0xffffffff0e0f7836 */ /* 0x000fca0000000000 */
[----:B------:R-:W-:-:S06]  /*a270*/  LOP3.LUT R15, R14, R15, RZ, 0xc, !PT ;  /* 0x0000000f0e0f7212 */ /* 0x000fcc00078e0cff */
        /* <DEDUP_REMOVED lines=20> */
[----:B------:R-:W-:Y:S02]  /*a3c0*/  ISETP.NE.AND P0, PT, R12, 0x65, PT ;  /* 0x000000650c00780c */ /* 0x000fe40003f05270 */
[----:B------:R-:W-:-:S11]  /*a3d0*/  IADD3 R44, PT, PT, R47, R17, R44 ;  /* 0x000000112f2c7210 */ /* 0x000fd60007ffe02c */
[----:B------:R-:W-:-:S13]  /*a3e0*/  VOTE.ALL P0, P0 ;  /* 0x0000000000ff7806 */ /* 0x000fda0000000000 */
.L_x_290:
[----:B------:R-:W-:Y:S05]  /*a3f0*/  @P0 BRA `(.L_x_179) ;  /* 0xfffffff800e00947 */ /* 0x000fea000383ffff */
.L_x_173:
[----:B------:R-:W-:Y:S01]  /*a400*/  ISETP.NE.AND P0, PT, R32, RZ, PT ;  /* 0x000000ff2000720c */ /* 0x000fe20003f05270 */
[----:B------:R-:W-:-:S12]  /*a410*/  IMAD.MOV.U32 R16, RZ, RZ, R37 ;  /* 0x000000ffff107224 */ /* 0x000fd800078e0025 */
[----:B------:R-:W0:Y:S01]  /*a420*/  @!P0 S2R R13, SR_CgaCtaId ;  /* 0x00000000000d8919 */ /* 0x000e220000008800 */
[----:B------:R-:W-:Y:S01]  /*a430*/  @!P0 MOV R12, 0x400 ;  /* 0x00000400000c8802 */ /* 0x000fe20000000f00 */
[----:B------:R-:W-:Y:S02]  /*a440*/  @!P0 IMAD.IADD R27, R27, 0x1, R44 ;  /* 0x000000011b1b8824 */ /* 0x000fe400078e022c */
[----:B------:R-:W-:-:S05]  /*a450*/  @!P0 IMAD.MOV.U32 R26, RZ, RZ, 0x65 ;  /* 0x00000065ff1a8424 */ /* 0x000fca00078e00ff */
[----:B------:R1:W-:Y:S01]  /*a460*/  @!P0 ST.E.64.STRONG.GPU desc[UR18][R38.64+0x100], R26 ;  /* 0x0001001a26008985 */ /* 0x0003e2000c10fb12 */
[----:B0-----:R-:W-:-:S05]  /*a470*/  @!P0 LEA R12, R13, R12, 0x18 ;  /* 0x0000000c0d0c8211 */ /* 0x001fca00078ec0ff */
[----:B------:R1:W-:Y:S04]  /*a480*/  @!P0 STS [R12+0x48], R27 ;  /* 0x0000481b0c008388 */ /* 0x0003e80000000800 */
[----:B------:R1:W-:Y:S01]  /*a490*/  @!P0 STS [R12+0x44], R44 ;  /* 0x0000442c0c008388 */ /* 0x0003e20000000800 */
[----:B------:R-:W-:-:S13]  /*a4a0*/  ISETP.NE.AND P0, PT, R33, RZ, PT ;  /* 0x000000ff2100720c */ /* 0x000fda0003f05270 */
[----:B------:R-:W0:Y:S01]  /*a4b0*/  @!P0 S2R R14, SR_CgaCtaId ;  /* 0x00000000000e8919 */ /* 0x000e220000008800 */
[----:B------:R-:W-:Y:S01]  /*a4c0*/  @!P0 MOV R13, 0x400 ;  /* 0x00000400000d8802 */ /* 0x000fe20000000f00 */
[----:B------:R-:W-:-:S03]  /*a4d0*/  @!P0 IMAD.MOV.U32 R16, RZ, RZ, R44 ;  /* 0x000000ffff108224 */ /* 0x000fc600078e002c */
[----:B0-----:R-:W-:-:S05]  /*a4e0*/  @!P0 LEA R13, R14, R13, 0x18 ;  /* 0x0000000d0e0d8211 */ /* 0x001fca00078ec0ff */
[----:B------:R1:W-:Y:S02]  /*a4f0*/  @!P0 STS [R13+0x3c], R44 ;  /* 0x00003c2c0d008388 */ /* 0x0003e40000000800 */
.L_x_167:
[----:B------:R-:W-:Y:S05]  /*a500*/  WARPSYNC.ALL ;  /* 0x0000000000007948 */ /* 0x000fea0003800000 */
[----:B------:R-:W0:Y:S08]  /*a510*/  S2UR UR6, SR_CgaCtaId ;  /* 0x00000000000679c3 */ /* 0x000e300000008800 */
[----:B------:R-:W-:Y:S01]  /*a520*/  BAR.SYNC.DEFER_BLOCKING 0x0 ;  /* 0x0000000000007b1d */ /* 0x000fe20000010000 */
[----:B------:R-:W-:Y:S01]  /*a530*/  ISETP.NE.AND P0, PT, R32, RZ, PT ;  /* 0x000000ff2000720c */ /* 0x000fe20003f05270 */
[----:B------:R-:W-:-:S04]  /*a540*/  UIADD3 UR4, UPT, UPT, -UR4, 0x1680, URZ ;  /* 0x0000168004047890 */ /* 0x000fc8000fffe1ff */
[----:B------:R-:W-:Y:S02]  /*a550*/  UMOV UR5, 0x400 ;  /* 0x0000040000057882 */ /* 0x000fe40000000000 */
[----:B0-----:R-:W-:-:S09]  /*a560*/  ULEA UR5, UR6, UR5, 0x18 ;  /* 0x0000000506057291 */ /* 0x001fd2000f8ec0ff */
[----:B-1----:R-:W0:Y:S02]  /*a570*/  LDS R12, [UR5+0x3c] ;  /* 0x00003c05ff0c7984 */ /* 0x002e240008000800 */
[----:B0-----:R-:W-:Y:S02]  /*a580*/  SEL R39, R12, RZ, P0 ;  /* 0x000000ff0c277207 */ /* 0x001fe40000000000 */
[----:B------:R-:W0:Y:S01]  /*a590*/  LDS.128 R12, [UR5+0x40] ;  /* 0x00004005ff0c7984 */ /* 0x000e220008000c00 */
[----:B------:R-:W-:Y:S02]  /*a5a0*/  LOP3.LUT P0, RZ, R31, 0x2, RZ, 0xc0, !PT ;  /* 0x000000021fff7812 */ /* 0x000fe4000780c0ff */
[----:B------:R-:W-:-:S04]  /*a5b0*/  IMAD.IADD R39, R39, 0x1, R16 ;  /* 0x0000000127277824 */ /* 0x000fc800078e0210 */
[--C-:B------:R-:W-:Y:S02]  /*a5c0*/  IMAD.IADD R20, R20, 0x1, R39.reuse ;  /* 0x0000000114147824 */ /* 0x100fe400078e0227 */
[--C-:B------:R-:W-:Y:S02]  /*a5d0*/  IMAD.IADD R2, R2, 0x1, R39.reuse ;  /* 0x0000000102027824 */ /* 0x100fe400078e0227 */
[----:B------:R-:W-:Y:S02]  /*a5e0*/  VIADD R16, R20, 0x1 ;  /* 0x0000000114107836 */ /* 0x000fe40000000000 */
[--C-:B------:R-:W-:Y:S02]  /*a5f0*/  IMAD.IADD R8, R8, 0x1, R39.reuse ;  /* 0x0000000108087824 */ /* 0x100fe400078e0227 */
[----:B------:R-:W-:Y:S02]  /*a600*/  @!P0 IMAD.MOV R16, RZ, RZ, R20 ;  /* 0x000000ffff108224 */ /* 0x000fe400078e0214 */
[----:B------:R-:W-:-:S02]  /*a610*/  IMAD.IADD R35, R0, 0x1, R39 ;  /* 0x0000000100237824 */ /* 0x000fc400078e0227 */
[----:B------:R-:W-:Y:S02]  /*a620*/  VIADD R37, R39, 0x1 ;  /* 0x0000000127257836 */ /* 0x000fe40000000000 */
[----:B------:R-:W-:Y:S02]  /*a630*/  VIADD R34, R8, 0x1 ;  /* 0x0000000108227836 */ /* 0x000fe40000000000 */
[----:B------:R-:W-:Y:S02]  /*a640*/  VIADD R33, R16, 0x1 ;  /* 0x0000000110217836 */ /* 0x000fe40000000000 */
[--C-:B------:R-:W-:Y:S02]  /*a650*/  IMAD.IADD R10, R10, 0x1, R39.reuse ;  /* 0x000000010a0a7824 */ /* 0x100fe400078e0227 */
[--C-:B------:R-:W-:Y:S02]  /*a660*/  IMAD.IADD R5, R5, 0x1, R39.reuse ;  /* 0x0000000105057824 */ /* 0x100fe400078e0227 */
[----:B------:R-:W-:-:S02]  /*a670*/  IMAD.IADD R3, R3, 0x1, R39 ;  /* 0x0000000103037824 */ /* 0x000fc400078e0227 */
[----:B------:R-:W-:Y:S02]  /*a680*/  @!P1 IMAD.MOV R37, RZ, RZ, R39 ;  /* 0x000000ffff259224 */ /* 0x000fe400078e0227 */
[----:B------:R-:W-:Y:S02]  /*a690*/  @!P3 IMAD.MOV R34, RZ, RZ, R8 ;  /* 0x000000ffff22b224 */ /* 0x000fe400078e0208 */
[----:B------:R-:W-:Y:S02]  /*a6a0*/  @!P2 IMAD.MOV R33, RZ, RZ, R16 ;  /* 0x000000ffff21a224 */ /* 0x000fe400078e0210 */
[----:B0-----:R-:W-:Y:S02]  /*a6b0*/  VIADD R27, R15, -UR4 ;  /* 0x800000040f1b7c36 */ /* 0x001fe40008000000 */
[----:B------:R-:W-:Y:S02]  /*a6c0*/  VIADD R12, R2, 0x1 ;  /* 0x00000001020c7836 */ /* 0x000fe40000000000 */
[----:B------:R-:W-:Y:S01]  /*a6d0*/  @!P4 IMAD.MOV R12, RZ, RZ, R2 ;  /* 0x000000ffff0cc224 */ /* 0x000fe200078e0202 */
[----:B------:R-:W-:Y:S01]  /*a6e0*/  ISETP.GT.AND P0, PT, R27, 0x180, PT ;  /* 0x000001801b00780c */ /* 0x000fe20003f04270 */
[----:B------:R-:W-:-:S02]  /*a6f0*/  VIADD R14, R14, -UR4 ;  /* 0x800000040e0e7c36 */ /* 0x000fc40008000000 */
[----:B------:R-:W-:Y:S02]  /*a700*/  VIADD R17, R12, 0x1 ;  /* 0x000000010c117836 */ /* 0x000fe40000000000 */
[----:B------:R-:W-:-:S04]  /*a710*/  @!P5 IMAD.MOV R17, RZ, RZ, R12 ;  /* 0x000000ffff11d224 */ /* 0x000fc800078e020c */
[----:B------:R-:W-:Y:S02]  /*a720*/  VIADD R0, R17, 0x1 ;  /* 0x0000000111007836 */ /* 0x000fe40000000000 */
[----:B------:R-:W-:Y:S02]  /*a730*/  @!P6 IMAD.MOV R0, RZ, RZ, R17 ;  /* 0x000000ffff00e224 */ /* 0x000fe400078e0211 */
[----:B------:R-:W-:Y:S05]  /*a740*/  @P0 BRA `(.L_x_180) ;  /* 0x0000000c00a80947 */ /* 0x000fea0003800000 */
[----:B------:R-:W-:Y:S01]  /*a750*/  ISETP.LT.AND P1, PT, R39, R14, P1 ;  /* 0x0000000e2700720c */ /* 0x000fe20000f21270 */
[----:B------:R-:W0:Y:S01]  /*a760*/  LDCU.U8 UR4, c[0x0][0x3c0] ;  /* 0x00007800ff0477ac */ /* 0x000e220008000000 */
[----:B------:R-:W-:Y:S11]  /*a770*/  BSSY.RECONVERGENT B0, `(.L_x_181) ;  /* 0x000000d000007945 */ /* 0x000ff60003800200 */
[----:B------:R-:W-:Y:S05]  /*a780*/  @!P1 BRA `(.L_x_182) ;  /* 0x00000000002c9947 */ /* 0x000fea0003800000 */
[----:B0-----:R-:W-:Y:S01]  /*a790*/  UISETP.NE.AND UP0, UPT, UR4, URZ, UPT ;  /* 0x000000ff0400728c */ /* 0x001fe2000bf05270 */
[----:B------:R-:W-:-:S08]  /*a7a0*/  CS2R R26, SRZ ;  /* 0x00000000001a7805 */ /* 0x000fd0000001ff00 */
[----:B------:R-:W-:Y:S05]  /*a7b0*/  BRA.U UP0, `(.L_x_183) ;  /* 0x0000000100087547 */ /* 0x000fea000b800000 */
[----:B------:R-:W0:Y:S02]  /*a7c0*/  LDC.64 R26, c[0x0][0x3d8] ;  /* 0x0000f600ff1a7b82 */ /* 0x000e240000000a00 */
[----:B0-----:R-:W5:Y:S02]  /*a7d0*/  LDG.E.64 R26, desc[UR18][R26.64] ;  /* 0x000000121a1a7981 */ /* 0x001f64000c1e1b00 */
.L_x_183:
[----:B------:R-:W0:Y:S01]  /*a7e0*/  LDCU.64 UR6, c[0x0][0x390] ;  /* 0x00007200ff0677ac */ /* 0x000e220008000a00 */
[----:B-----5:R-:W-:-:S04]  /*a7f0*/  IADD3 R13, P0, PT, R39, R26, RZ ;  /* 0x0000001a270d7210 */ /* 0x020fc80007f1e0ff */
[----:B------:R-:W-:Y:S02]  /*a800*/  LEA.HI.X.SX32 R32, R39, R27, 0x1, P0 ;  /* 0x0000001b27207211 */ /* 0x000fe400000f0eff */
[----:B0-----:R-:W-:-:S04]  /*a810*/  LEA R26, P0, R13, UR6, 0x2 ;  /* 0x000000060d1a7c11 */ /* 0x001fc8000f8010ff */
[----:B------:R-:W-:-:S05]  /*a820*/  LEA.HI.X R27, R13, UR7, R32, 0x2, P0 ;  /* 0x000000070d1b7c11 */ /* 0x000fca00080f1420 */
[----:B------:R1:W-:Y:S04]  /*a830*/  STG.E desc[UR18][R26.64], R30 ;  /* 0x0000001e1a007986 */ /* 0x0003e8000c101912 */
.L_x_182:
[----:B0-----:R-:W-:Y:S05]  /*a840*/  BSYNC.RECONVERGENT B0 ;  /* 0x0000000000007941 */ /* 0x001fea0003800200 */
.L_x_181:
[----:B------:R-:W-:Y:S01]  /*a850*/  LOP3.LUT P0, RZ, R31, 0x4, RZ, 0xc0, !PT ;  /* 0x000000041fff7812 */ /* 0x000fe2000780c0ff */
[----:B------:R-:W-:Y:S03]  /*a860*/  BSSY.RECONVERGENT B0, `(.L_x_184) ;  /* 0x000000e000007945 */ /* 0x000fe60003800200 */
[----:B------:R-:W-:-:S13]  /*a870*/  ISETP.GE.OR P0, PT, R37, R14, !P0 ;  /* 0x0000000e2500720c */ /* 0x000fda0004706670 */
[----:B------:R-:W-:Y:S05]  /*a880*/  @P0 BRA `(.L_x_185) ;  /* 0x00000000002c0947 */ /* 0x000fea0003800000 */
[----:B------:R-:W-:Y:S01]  /*a890*/  UISETP.NE.AND UP0, UPT, UR4, URZ, UPT ;  /* 0x000000ff0400728c */ /* 0x000fe2000bf05270 */
[----:B-1----:R-:W-:-:S08]  /*a8a0*/  CS2R R26, SRZ ;  /* 0x00000000001a7805 */ /* 0x002fd0000001ff00 */
[----:B------:R-:W-:Y:S05]  /*a8b0*/  BRA.U UP0, `(.L_x_186) ;  /* 0x0000000100087547 */ /* 0x000fea000b800000 */
[----:B------:R-:W0:Y:S02]  /*a8c0*/  LDC.64 R26, c[0x0][0x3d8] ;  /* 0x0000f600ff1a7b82 */ /* 0x000e240000000a00 */
[----:B0-----:R-:W5:Y:S02]  /*a8d0*/  LDG.E.64 R26, desc[UR18][R26.64] ;  /* 0x000000121a1a7981 */ /* 0x001f64000c1e1b00 */
.L_x_186:
[----:B------:R-:W0:Y:S01]  /*a8e0*/  LDCU.64 UR6, c[0x0][0x390] ;  /* 0x00007200ff0677ac */ /* 0x000e220008000a00 */
[----:B-----5:R-:W-:-:S04]  /*a8f0*/  IADD3 R13, P0, PT, R37, R26, RZ ;  /* 0x0000001a250d7210 */ /* 0x020fc80007f1e0ff */
[----:B------:R-:W-:Y:S02]  /*a900*/  LEA.HI.X.SX32 R30, R37, R27, 0x1, P0 ;  /* 0x0000001b251e7211 */ /* 0x000fe400000f0eff */
[----:B0-----:R-:W-:-:S04]  /*a910*/  LEA R26, P0, R13, UR6, 0x2 ;  /* 0x000000060d1a7c11 */ /* 0x001fc8000f8010ff */
[----:B------:R-:W-:-:S05]  /*a920*/  LEA.HI.X R27, R13, UR7, R30, 0x2, P0 ;  /* 0x000000070d1b7c11 */ /* 0x000fca00080f141e */
[----:B------:R0:W-:Y:S04]  /*a930*/  STG.E desc[UR18][R26.64], R29 ;  /* 0x0000001d1a007986 */ /* 0x0001e8000c101912 */
.L_x_185:
[----:B------:R-:W-:Y:S05]  /*a940*/  BSYNC.RECONVERGENT B0 ;  /* 0x0000000000007941 */ /* 0x000fea0003800200 */
.L_x_184:
        /* <DEDUP_REMOVED lines=9> */
.L_x_189:
[----:B------:R-:W0:Y:S01]  /*a9e0*/  LDCU.64 UR6, c[0x0][0x390] ;  /* 0x00007200ff0677ac */ /* 0x000e220008000a00 */
[----:B-----5:R-:W-:-:S04]  /*a9f0*/  IADD3 R13, P0, PT, R20, R26, RZ ;  /* 0x0000001a140d7210 */ /* 0x020fc80007f1e0ff */
[----:B------:R-:W-:Y:S02]  /*aa00*/  LEA.HI.X.SX32 R20, R20, R27, 0x1, P0 ;  /* 0x0000001b14147211 */ /* 0x000fe400000f0eff */
[----:B0-----:R-:W-:-:S04]  /*aa10*/  LEA R26, P0, R13, UR6, 0x2 ;  /* 0x000000060d1a7c11 */ /* 0x001fc8000f8010ff */
[----:B------:R-:W-:-:S05]  /*aa20*/  LEA.HI.X R27, R13, UR7, R20, 0x2, P0 ;  /* 0x000000070d1b7c11 */ /* 0x000fca00080f1414 */
[----:B------:R2:W-:Y:S04]  /*aa30*/  STG.E desc[UR18][R26.64], R28 ;  /* 0x0000001c1a007986 */ /* 0x0005e8000c101912 */
.L_x_188:
[----:B------:R-:W-:Y:S05]  /*aa40*/  BSYNC.RECONVERGENT B0 ;  /* 0x0000000000007941 */ /* 0x000fea0003800200 */
.L_x_187:
[----:B------:R-:W-:Y:S01]  /*aa50*/  ISETP.GE.OR P2, PT, R16, R14, !P2 ;  /* 0x0000000e1000720c */ /* 0x000fe20005746670 */
[----:B------:R-:W-:-:S12]  /*aa60*/  BSSY.RECONVERGENT B0, `(.L_x_190) ;  /* 0x000000d000007945 */ /* 0x000fd80003800200 */
[----:B------:R-:W-:Y:S05]  /*aa70*/  @P2 BRA `(.L_x_191) ;  /* 0x00000000002c2947 */ /* 0x000fea0003800000 */
[----:B------:R-:W-:Y:S01]  /*aa80*/  UISETP.NE.AND UP0, UPT, UR4, URZ, UPT ;  /* 0x000000ff0400728c */ /* 0x000fe2000bf05270 */
[----:B012---:R-:W-:-:S08]  /*aa90*/  CS2R R26, SRZ ;  /* 0x00000000001a7805 */ /* 0x007fd0000001ff00 */
[----:B------:R-:W-:Y:S05]  /*aaa0*/  BRA.U UP0, `(.L_x_192) ;  /* 0x0000000100087547 */ /* 0x000fea000b800000 */
[----:B------:R-:W0:Y:S02]  /*aab0*/  LDC.64 R26, c[0x0][0x3d8] ;  /* 0x0000f600ff1a7b82 */ /* 0x000e240000000a00 */
[----:B0-----:R-:W5:Y:S02]  /*aac0*/  LDG.E.64 R26, desc[UR18][R26.64] ;  /* 0x000000121a1a7981 */ /* 0x001f64000c1e1b00 */
.L_x_192:
[----:B------:R-:W0:Y:S01]  /*aad0*/  LDCU.64 UR6, c[0x0][0x390] ;  /* 0x00007200ff0677ac */ /* 0x000e220008000a00 */
[----:B-----5:R-:W-:-:S04]  /*aae0*/  IADD3 R13, P0, PT, R16, R26, RZ ;  /* 0x0000001a100d7210 */ /* 0x020fc80007f1e0ff */
[----:B------:R-:W-:Y:S02]  /*aaf0*/  LEA.HI.X.SX32 R16, R16, R27, 0x1, P0 ;  /* 0x0000001b10107211 */ /* 0x000fe400000f0eff */
[----:B0-----:R-:W-:-:S04]  /*ab00*/  LEA R26, P0, R13, UR6, 0x2 ;  /* 0x000000060d1a7c11 */ /* 0x001fc8000f8010ff */
[----:B------:R-:W-:-:S05]  /*ab10*/  LEA.HI.X R27, R13, UR7, R16, 0x2, P0 ;  /* 0x000000070d1b7c11 */ /* 0x000fca00080f1410 */
[----:B------:R3:W-:Y:S04]  /*ab20*/  STG.E desc[UR18][R26.64], R25 ;  /* 0x000000191a007986 */ /* 0x0007e8000c101912 */
.L_x_191:
[----:B------:R-:W-:Y:S05]  /*ab30*/  BSYNC.RECONVERGENT B0 ;  /* 0x0000000000007941 */ /* 0x000fea0003800200 */
.L_x_190:
        /* <DEDUP_REMOVED lines=9> */
.L_x_195:
[----:B------:R-:W0:Y:S01]  /*abd0*/  LDCU.64 UR6, c[0x0][0x390] ;  /* 0x00007200ff0677ac */ /* 0x000e220008000a00 */
[----:B-----5:R-:W-:-:S04]  /*abe0*/  IADD3 R13, P0, PT, R33, R26, RZ ;  /* 0x0000001a210d7210 */ /* 0x020fc80007f1e0ff */
[----:B------:R-:W-:Y:S02]  /*abf0*/  LEA.HI.X.SX32 R16, R33, R27, 0x1, P0 ;  /* 0x0000001b21107211 */ /* 0x000fe400000f0eff */
[----:B0-----:R-:W-:-:S04]  /*ac00*/  LEA R26, P0, R13, UR6, 0x2 ;  /* 0x000000060d1a7c11 */ /* 0x001fc8000f8010ff */
[----:B------:R-:W-:-:S05]  /*ac10*/  LEA.HI.X R27, R13, UR7, R16, 0x2, P0 ;  /* 0x000000070d1b7c11 */ /* 0x000fca00080f1410 */
[----:B------:R4:W-:Y:S04]  /*ac20*/  STG.E desc[UR18][R26.64], R24 ;  /* 0x000000181a007986 */ /* 0x0009e8000c101912 */
.L_x_194:
[----:B------:R-:W-:Y:S05]  /*ac30*/  BSYNC.RECONVERGENT B0 ;  /* 0x0000000000007941 */ /* 0x000fea0003800200 */
.L_x_193:
[----:B------:R-:W-:Y:S01]  /*ac40*/  LOP3.LUT P0, RZ, R31, 0x40, RZ, 0xc0, !PT ;  /* 0x000000401fff7812 */ /* 0x000fe2000780c0ff */
[----:B------:R-:W-:Y:S03]  /*ac50*/  BSSY.RECONVERGENT B0, `(.L_x_196) ;  /* 0x000000e000007945 */ /* 0x000fe60003800200 */
[----:B------:R-:W-:-:S13]  /*ac60*/  ISETP.GE.OR P0, PT, R10, R14, !P0 ;  /* 0x0000000e0a00720c */ /* 0x000fda0004706670 */
[----:B------:R-:W-:Y:S05]  /*ac70*/  @P0 BRA `(.L_x_197) ;  /* 0x00000000002c0947 */ /* 0x000fea0003800000 */
[----:B------:R-:W-:Y:S01]  /*ac80*/  UISETP.NE.AND UP0, UPT, UR4, URZ, UPT ;  /* 0x000000ff0400728c */ /* 0x000fe2000bf05270 */
[----:B---34-:R-:W-:-:S08]  /*ac90*/  CS2R R24, SRZ ;  /* 0x0000000000187805 */ /* 0x018fd0000001ff00 */
[----:B------:R-:W-:Y:S05]  /*aca0*/  BRA.U UP0, `(.L_x_198) ;  /* 0x0000000100087547 */ /* 0x000fea000b800000 */
[----:B------:R-:W3:Y:S02]  /*acb0*/  LDC.64 R24, c[0x0][0x3d8] ;  /* 0x0000f600ff187b82 */ /* 0x000ee40000000a00 */
[----:B---3--:R-:W5:Y:S02]  /*acc0*/  LDG.E.64 R24, desc[UR18][R24.64] ;  /* 0x0000001218187981 */ /* 0x008f64000c1e1b00 */
.L_x_198:
[----:B------:R-:W3:Y:S01]  /*acd0*/  LDCU.64 UR6, c[0x0][0x390] ;  /* 0x00007200ff0677ac */ /* 0x000ee20008000a00 */
[----:B-----5:R-:W-:-:S04]  /*ace0*/  IADD3 R13, P0, PT, R10, R24, RZ ;  /* 0x000000180a0d7210 */ /* 0x020fc80007f1e0ff */
[----:B------:R-:W-:Y:S02]  /*acf0*/  LEA.HI.X.SX32 R10, R10, R25, 0x1, P0 ;  /* 0x000000190a0a7211 */ /* 0x000fe400000f0eff */
[----:B---3--:R-:W-:-:S04]  /*ad00*/  LEA R24, P0, R13, UR6, 0x2 ;  /* 0x000000060d187c11 */ /* 0x008fc8000f8010ff */
[----:B------:R-:W-:-:S05]  /*ad10*/  LEA.HI.X R25, R13, UR7, R10, 0x2, P0 ;  /* 0x000000070d197c11 */ /* 0x000fca00080f140a */
[----:B------:R3:W-:Y:S04]  /*ad20*/  STG.E desc[UR18][R24.64], R23 ;  /* 0x0000001718007986 */ /* 0x0007e8000c101912 */
.L_x_197:
[----:B------:R-:W-:Y:S05]  /*ad30*/  BSYNC.RECONVERGENT B0 ;  /* 0x0000000000007941 */ /* 0x000fea0003800200 */
.L_x_196:
[----:B------:R-:W-:Y:S01]  /*ad40*/  ISETP.GE.OR P3, PT, R8, R14, !P3 ;  /* 0x0000000e0800720c */ /* 0x000fe20005f66670 */
[----:B------:R-:W-:-:S12]  /*ad50*/  BSSY.RECONVERGENT B0, `(.L_x_199) ;  /* 0x000000d000007945 */ /* 0x000fd80003800200 */
[----:B------:R-:W-:Y:S05]  /*ad60*/  @P3 BRA `(.L_x_200) ;  /* 0x00000000002c3947 */ /* 0x000fea0003800000 */
[----:B------:R-:W-:Y:S01]  /*ad70*/  UISETP.NE.AND UP0, UPT, UR4, URZ, UPT ;  /* 0x000000ff0400728c */ /* 0x000fe2000bf05270 */
[----:B---34-:R-:W-:-:S08]  /*ad80*/  CS2R R24, SRZ ;  /* 0x0000000000187805 */ /* 0x018fd0000001ff00 */
[----:B------:R-:W-:Y:S05]  /*ad90*/  BRA.U UP0, `(.L_x_201) ;  /* 0x0000000100087547 */ /* 0x000fea000b800000 */
[----:B------:R-:W3:Y:S02]  /*ada0*/  LDC.64 R24, c[0x0][0x3d8] ;  /* 0x0000f600ff187b82 */ /* 0x000ee40000000a00 */
[----:B---3--:R-:W5:Y:S02]  /*adb0*/  LDG.E.64 R24, desc[UR18][R24.64] ;  /* 0x0000001218187981 */ /* 0x008f64000c1e1b00 */
.L_x_201:
[----:B------:R-:W3:Y:S01]  /*adc0*/  LDCU.64 UR6, c[0x0][0x390] ;  /* 0x00007200ff0677ac */ /* 0x000ee20008000a00 */
[----:B-----5:R-:W-:-:S04]  /*add0*/  IADD3 R10, P0, PT, R8, R24, RZ ;  /* 0x00000018080a7210 */ /* 0x020fc80007f1e0ff */
[----:B------:R-:W-:Y:S02]  /*ade0*/  LEA.HI.X.SX32 R25, R8, R25, 0x1, P0 ;  /* 0x0000001908197211 */ /* 0x000fe400000f0eff */
[----:B---3--:R-:W-:-:S04]  /*adf0*/  LEA R24, P0, R10, UR6, 0x2 ;  /* 0x000000060a187c11 */ /* 0x008fc8000f8010ff */
[----:B------:R-:W-:-:S05]  /*ae00*/  LEA.HI.X R25, R10, UR7, R25, 0x2, P0 ;  /* 0x000000070a197c11 */ /* 0x000fca00080f1419 */
[----:B------:R3:W-:Y:S04]  /*ae10*/  STG.E desc[UR18][R24.64], R22 ;  /* 0x0000001618007986 */ /* 0x0007e8000c101912 */
.L_x_200:
[----:B------:R-:W-:Y:S05]  /*ae20*/  BSYNC.RECONVERGENT B0 ;  /* 0x0000000000007941 */ /* 0x000fea0003800200 */
.L_x_199:
[----:B------:R-:W-:Y:S01]  /*ae30*/  LOP3.LUT P0, RZ, R31, 0x100, RZ, 0xc0, !PT ;  /* 0x000001001fff7812 */ /* 0x000fe2000780c0ff */
[----:B------:R-:W-:Y:S03]  /*ae40*/  BSSY.RECONVERGENT B0, `(.L_x_202) ;  /* 0x000000e000007945 */ /* 0x000fe60003800200 */
[----:B------:R-:W-:-:S13]  /*ae50*/  ISETP.GE.OR P0, PT, R34, R14, !P0 ;  /* 0x0000000e2200720c */ /* 0x000fda0004706670 */
[----:B------:R-:W-:Y:S05]  /*ae60*/  @P0 BRA `(.L_x_203) ;  /* 0x00000000002c0947 */ /* 0x000fea0003800000 */
[----:B------:R-:W-:Y:S01]  /*ae70*/  UISETP.NE.AND UP0, UPT, UR4, URZ, UPT ;  /* 0x000000ff0400728c */ /* 0x000fe2000bf05270 */
[----:B---3--:R-:W-:-:S08]  /*ae80*/  CS2R R22, SRZ ;  /* 0x0000000000167805 */ /* 0x008fd0000001ff00 */
[----:B------:R-:W-:Y:S05]  /*ae90*/  BRA.U UP0, `(.L_x_204) ;  /* 0x0000000100087547 */ /* 0x000fea000b800000 */
[----:B------:R-:W3:Y:S02]  /*aea0*/  LDC.64 R22, c[0x0][0x3d8] ;  /* 0x0000f600ff167b82 */ /* 0x000ee40000000a00 */
[----:B---3--:R-:W5:Y:S02]  /*aeb0*/  LDG.E.64 R22, desc[UR18][R22.64] ;  /* 0x0000001216167981 */ /* 0x008f64000c1e1b00 */
.L_x_204:
[----:B------:R-:W3:Y:S01]  /*aec0*/  LDCU.64 UR6, c[0x0][0x390] ;  /* 0x00007200ff0677ac */ /* 0x000ee20008000a00 */
[----:B-----5:R-:W-:-:S04]  /*aed0*/  IADD3 R8, P0, PT, R34, R22, RZ ;  /* 0x0000001622087210 */ /* 0x020fc80007f1e0ff */
[----:B------:R-:W-:Y:S02]  /*aee0*/  LEA.HI.X.SX32 R23, R34, R23, 0x1, P0 ;  /* 0x0000001722177211 */ /* 0x000fe400000f0eff */
[----:B---3--:R-:W-:-:S04]  /*aef0*/  LEA R22, P0, R8, UR6, 0x2 ;  /* 0x0000000608167c11 */ /* 0x008fc8000f8010ff */
[----:B------:R-:W-:-:S05]  /*af00*/  LEA.HI.X R23, R8, UR7, R23, 0x2, P0 ;  /* 0x0000000708177c11 */ /* 0x000fca00080f1417 */
[----:B------:R3:W-:Y:S04]  /*af10*/  STG.E desc[UR18][R22.64], R21 ;  /* 0x0000001516007986 */ /* 0x0007e8000c101912 */
.L_x_203:
[----:B------:R-:W-:Y:S05]  /*af20*/  BSYNC.RECONVERGENT B0 ;  /* 0x0000000000007941 */ /* 0x000fea0003800200 */
.L_x_202:
[----:B------:R-:W-:Y:S01]  /*af30*/  LOP3.LUT P0, RZ, R31, 0x200, RZ, 0xc0, !PT ;  /* 0x000002001fff7812 */ /* 0x000fe2000780c0ff */
[----:B------:R-:W-:Y:S03]  /*af40*/  BSSY.RECONVERGENT B0, `(.L_x_205) ;  /* 0x000000e000007945 */ /* 0x000fe60003800200 */
[----:B------:R-:W-:-:S13]  /*af50*/  ISETP.GE.OR P0, PT, R5, R14, !P0 ;  /* 0x0000000e0500720c */ /* 0x000fda0004706670 */
[----:B------:R-:W-:Y:S05]  /*af60*/  @P0 BRA `(.L_x_206) ;  /* 0x00000000002c0947 */ /* 0x000fea0003800000 */
[----:B------:R-:W-:Y:S01]  /*af70*/  UISETP.NE.AND UP0, UPT, UR4, URZ, UPT ;  /* 0x000000ff0400728c */ /* 0x000fe2000bf05270 */
[----:B---3--:R-:W-:Y:S01]  /*af80*/  CS2R R20, SRZ ;  /* 0x0000000000147805 */ /* 0x008fe2000001ff00 */
[----:B------:R-:W3:Y:S07]  /*af90*/  LDCU.64 UR6, c[0x0][0x390] ;  /* 0x00007200ff0677ac */ /* 0x000eee0008000a00 */
[----:B------:R-:W-:Y:S05]  /*afa0*/  BRA.U UP0, `(.L_x_207) ;  /* 0x0000000100087547 */ /* 0x000fea000b800000 */
[----:B------:R-:W0:Y:S02]  /*afb0*/  LDC.64 R20, c[0x0][0x3d8] ;  /* 0x0000f600ff147b82 */ /* 0x000e240000000a00 */
[----:B0-----:R-:W5:Y:S02]  /*afc0*/  LDG.E.64 R20, desc[UR18][R20.64] ;  /* 0x0000001214147981 */ /* 0x001f64000c1e1b00 */
.L_x_207:
[----:B-----5:R-:W-:-:S04]  /*afd0*/  IADD3 R8, P0, PT, R5, R20, RZ ;  /* 0x0000001405087210 */ /* 0x020fc80007f1e0ff */
[----:B------:R-:W-:Y:S02]  /*afe0*/  LEA.HI.X.SX32 R5, R5, R21, 0x1, P0 ;  /* 0x0000001505057211 */ /* 0x000fe400000f0eff */
[----:B---3--:R-:W-:-:S04]  /*aff0*/  LEA R20, P0, R8, UR6, 0x2 ;  /* 0x0000000608147c11 */ /* 0x008fc8000f8010ff */
[----:B------:R-:W-:-:S05]  /*b000*/  LEA.HI.X R21, R8, UR7, R5, 0x2, P0 ;  /* 0x0000000708157c11 */ /* 0x000fca00080f1405 */
[----:B------:R3:W-:Y:S04]  /*b010*/  STG.E desc[UR18][R20.64], R19 ;  /* 0x0000001314007986 */ /* 0x0007e8000c101912 */
.L_x_206:
[----:B------:R-:W-:Y:S05]  /*b020*/  BSYNC.RECONVERGENT B0 ;  /* 0x0000000000007941 */ /* 0x000fea0003800200 */
.L_x_205:
        /* <DEDUP_REMOVED lines=10> */
.L_x_210:
[----:B-----5:R-:W-:-:S04]  /*b0d0*/  IADD3 R5, P0, PT, R3, R20, RZ ;  /* 0x0000001403057210 */ /* 0x020fc80007f1e0ff */
[----:B------:R-:W-:Y:S02]  /*b0e0*/  LEA.HI.X.SX32 R8, R3, R21, 0x1, P0 ;  /* 0x0000001503087211 */ /* 0x000fe400000f0eff */
[----:B---3--:R-:W-:-:S04]  /*b0f0*/  LEA R20, P0, R5, UR6, 0x2 ;  /* 0x0000000605147c11 */ /* 0x008fc8000f8010ff */
[----:B------:R-:W-:-:S05]  /*b100*/  LEA.HI.X R21, R5, UR7, R8, 0x2, P0 ;  /* 0x0000000705157c11 */ /* 0x000fca00080f1408 */
[----:B------:R3:W-:Y:S04]  /*b110*/  STG.E desc[UR18][R20.64], R18 ;  /* 0x0000001214007986 */ /* 0x0007e8000c101912 */
.L_x_209:
[----:B------:R-:W-:Y:S05]  /*b120*/  BSYNC.RECONVERGENT B0 ;  /* 0x0000000000007941 */ /* 0x000fea0003800200 */
.L_x_208:
[----:B------:R-:W-:Y:S01]  /*b130*/  ISETP.GE.OR P4, PT, R2, R14, !P4 ;  /* 0x0000000e0200720c */ /* 0x000fe20006786670 */
[----:B------:R-:W-:-:S12]  /*b140*/  BSSY.RECONVERGENT B0, `(.L_x_211) ;  /* 0x000000d000007945 */ /* 0x000fd80003800200 */
[----:B------:R-:W-:Y:S05]  /*b150*/  @P4 BRA `(.L_x_212) ;  /* 0x00000000002c4947 */ /* 0x000fea0003800000 */
[----:B------:R-:W-:Y:S01]  /*b160*/  UISETP.NE.AND UP0, UPT, UR4, URZ, UPT ;  /* 0x000000ff0400728c */ /* 0x000fe2000bf05270 */
[----:B---3--:R-:W-:Y:S01]  /*b170*/  CS2R R18, SRZ ;  /* 0x0000000000127805 */ /* 0x008fe2000001ff00 */
[----:B------:R-:W3:Y:S07]  /*b180*/  LDCU.64 UR6, c[0x0][0x390] ;  /* 0x00007200ff0677ac */ /* 0x000eee0008000a00 */
[----:B------:R-:W-:Y:S05]  /*b190*/  BRA.U UP0, `(.L_x_213) ;  /* 0x0000000100087547 */ /* 0x000fea000b800000 */
[----:B------:R-:W0:Y:S02]  /*b1a0*/  LDC.64 R18, c[0x0][0x3d8] ;  /* 0x0000f600ff127b82 */ /* 0x000e240000000a00 */
[----:B0-----:R-:W5:Y:S02]  /*b1b0*/  LDG.E.64 R18, desc[UR18][R18.64] ;  /* 0x0000001212127981 */ /* 0x001f64000c1e1b00 */
.L_x_213:
[----:B-----5:R-:W-:-:S04]  /*b1c0*/  IADD3 R3, P0, PT, R2, R18, RZ ;  /* 0x0000001202037210 */ /* 0x020fc80007f1e0ff */
[----:B------:R-:W-:Y:S02]  /*b1d0*/  LEA.HI.X.SX32 R18, R2, R19, 0x1, P0 ;  /* 0x0000001302127211 */ /* 0x000fe400000f0eff */
[----:B---3--:R-:W-:-:S04]  /*b1e0*/  LEA R2, P0, R3, UR6, 0x2 ;  /* 0x0000000603027c11 */ /* 0x008fc8000f8010ff */
[----:B------:R-:W-:-:S05]  /*b1f0*/  LEA.HI.X R3, R3, UR7, R18, 0x2, P0 ;  /* 0x0000000703037c11 */ /* 0x000fca00080f1412 */
[----:B------:R3:W-:Y:S04]  /*b200*/  STG.E desc[UR18][R2.64], R11 ;  /* 0x0000000b02007986 */ /* 0x0007e8000c101912 */
.L_x_212:
[----:B------:R-:W-:Y:S05]  /*b210*/  BSYNC.RECONVERGENT B0 ;  /* 0x0000000000007941 */ /* 0x000fea0003800200 */
.L_x_211:
        /* <DEDUP_REMOVED lines=9> */
.L_x_216:
[----:B-----5:R-:W-:-:S04]  /*b2b0*/  IADD3 R5, P0, PT, R12, R2, RZ ;  /* 0x000000020c057210 */ /* 0x020fc80007f1e0ff */
[----:B------:R-:W-:Y:S02]  /*b2c0*/  LEA.HI.X.SX32 R12, R12, R3, 0x1, P0 ;  /* 0x000000030c0c7211 */ /* 0x000fe400000f0eff */
[----:B---3--:R-:W-:-:S04]  /*b2d0*/  LEA R2, P0, R5, UR6, 0x2 ;  /* 0x0000000605027c11 */ /* 0x008fc8000f8010ff */
[----:B------:R-:W-:-:S05]  /*b2e0*/  LEA.HI.X R3, R5, UR7, R12, 0x2, P0 ;  /* 0x0000000705037c11 */ /* 0x000fca00080f140c */
[----:B------:R3:W-:Y:S04]  /*b2f0*/  STG.E desc[UR18][R2.64], R9 ;  /* 0x0000000902007986 */ /* 0x0007e8000c101912 */
.L_x_215:
[----:B------:R-:W-:Y:S05]  /*b300*/  BSYNC.RECONVERGENT B0 ;  /* 0x0000000000007941 */ /* 0x000fea0003800200 */
.L_x_214:
        /* <DEDUP_REMOVED lines=9> */
.L_x_219:
[----:B-----5:R-:W-:-:S04]  /*b3a0*/  IADD3 R5, P0, PT, R17, R2, RZ ;  /* 0x0000000211057210 */ /* 0x020fc80007f1e0ff */
[----:B------:R-:W-:Y:S02]  /*b3b0*/  LEA.HI.X.SX32 R8, R17, R3, 0x1, P0 ;  /* 0x0000000311087211 */ /* 0x000fe400000f0eff */
[----:B---3--:R-:W-:-:S04]  /*b3c0*/  LEA R2, P0, R5, UR6, 0x2 ;  /* 0x0000000605027c11 */ /* 0x008fc8000f8010ff */
[----:B------:R-:W-:-:S05]  /*b3d0*/  LEA.HI.X R3, R5, UR7, R8, 0x2, P0 ;  /* 0x0000000705037c11 */ /* 0x000fca00080f1408 */
[----:B------:R3:W-:Y:S04]  /*b3e0*/  STG.E desc[UR18][R2.64], R7 ;  /* 0x0000000702007986 */ /* 0x0007e8000c101912 */
.L_x_218:
[----:B------:R-:W-:Y:S05]  /*b3f0*/  BSYNC.RECONVERGENT B0 ;  /* 0x0000000000007941 */ /* 0x000fea0003800200 */
.L_x_217:
        /* <DEDUP_REMOVED lines=10> */
.L_x_222:
[----:B-----5:R-:W-:-:S04]  /*b4a0*/  IADD3 R5, P0, PT, R0, R2, RZ ;  /* 0x0000000200057210 */ /* 0x020fc80007f1e0ff */
[----:B------:R-:W-:Y:S02]  /*b4b0*/  LEA.HI.X.SX32 R0, R0, R3, 0x1, P0 ;  /* 0x0000000300007211 */ /* 0x000fe400000f0eff */
[----:B---3--:R-:W-:-:S04]  /*b4c0*/  LEA R2, P0, R5, UR6, 0x2 ;  /* 0x0000000605027c11 */ /* 0x008fc8000f8010ff */
[----:B------:R-:W-:-:S05]  /*b4d0*/  LEA.HI.X R3, R5, UR7, R0, 0x2, P0 ;  /* 0x0000000705037c11 */ /* 0x000fca00080f1400 */
[----:B------:R3:W-:Y:S04]  /*b4e0*/  STG.E desc[UR18][R2.64], R6 ;  /* 0x0000000602007986 */ /* 0x0007e8000c101912 */
.L_x_221:
[----:B------:R-:W-:Y:S05]  /*b4f0*/  BSYNC.RECONVERGENT B0 ;  /* 0x0000000000007941 */ /* 0x000fea0003800200 */
.L_x_220:
[----:B------:R-:W-:-:S04]  /*b500*/  LOP3.LUT P0, RZ, R31, 0x8, RZ, 0xc0, !PT ;  /* 0x000000081fff7812 */ /* 0x000fc8000780c0ff */
        /* <DEDUP_REMOVED lines=8> */
.L_x_223:
[----:B-----5:R-:W-:-:S04]  /*b590*/  IADD3 R0, P0, PT, R35, R2, RZ ;  /* 0x0000000223007210 */ /* 0x020fc80007f1e0ff */
[----:B------:R-:W-:Y:S02]  /*b5a0*/  LEA.HI.X.SX32 R3, R35, R3, 0x1, P0 ;  /* 0x0000000323037211 */ /* 0x000fe400000f0eff */
[----:B---3--:R-:W-:-:S04]  /*b5b0*/  LEA R2, P0, R0, UR6, 0x2 ;  /* 0x0000000600027c11 */ /* 0x008fc8000f8010ff */
[----:B------:R-:W-:-:S05]  /*b5c0*/  LEA.HI.X R3, R0, UR7, R3, 0x2, P0 ;  /* 0x0000000700037c11 */ /* 0x000fca00080f1403 */
[----:B------:R3:W-:Y:S01]  /*b5d0*/  STG.E desc[UR18][R2.64], R4 ;  /* 0x0000000402007986 */ /* 0x0007e2000c101912 */
[----:B------:R-:W-:Y:S05]  /*b5e0*/  BRA `(.L_x_166) ;  /* 0x00000008006c7947 */ /* 0x000fea0003800000 */
.L_x_180:
[----:B------:R-:W-:Y:S01]  /*b5f0*/  BAR.SYNC.DEFER_BLOCKING 0x0 ;  /* 0x0000000000007b1d */ /* 0x000fe20000010000 */
[----:B------:R-:W-:Y:S01]  /*b600*/  P2R R38, PR, RZ, 0x4 ;  /* 0x00000004ff267803 */ /* 0x000fe20000000000 */
[----:B------:R-:W-:Y:S01]  /*b610*/  @P1 IMAD.IADD R39, R39, 0x1, -R13 ;  /* 0x0000000127271824 */ /* 0x000fe200078e0a0d */
[C---:B------:R-:W-:Y:S02]  /*b620*/  LOP3.LUT P2, RZ, R31.reuse, 0x4, RZ, 0xc0, !PT ;  /* 0x000000041fff7812 */ /* 0x040fe4000784c0ff */
[----:B------:R-:W-:Y:S01]  /*b630*/  P2R R40, PR, RZ, 0x8 ;  /* 0x00000008ff287803 */ /* 0x000fe20000000000 */
[----:B------:R-:W0:Y:S01]  /*b640*/  LDCU.64 UR12, c[0x0][0x390] ;  /* 0x00007200ff0c77ac */ /* 0x000e220008000a00 */
[----:B------:R-:W-:Y:S02]  /*b650*/  LOP3.LUT P3, RZ, R31, 0x2, RZ, 0xc0, !PT ;  /* 0x000000021fff7812 */ /* 0x000fe4000786c0ff */
[----:B------:R-:W-:Y:S01]  /*b660*/  @P1 LEA R39, R39, UR5, 0x2 ;  /* 0x0000000527271c11 */ /* 0x000fe2000f8e10ff */
[----:B------:R-:W1:Y:S01]  /*b670*/  LDCU.64 UR10, c[0x0][0x390] ;  /* 0x00007200ff0a77ac */ /* 0x000e620008000a00 */
[----:B------:R-:W-:-:S02]  /*b680*/  P2R R41, PR, RZ, 0x10 ;  /* 0x00000010ff297803 */ /* 0x000fc40000000000 */
[----:B------:R-:W-:Y:S02]  /*b690*/  LOP3.LUT P4, RZ, R31, 0x20, RZ, 0xc0, !PT ;  /* 0x000000201fff7812 */ /* 0x000fe4000788c0ff */
[----:B------:R-:W-:Y:S01]  /*b6a0*/  P2R R42, PR, RZ, 0x20 ;  /* 0x00000020ff2a7803 */ /* 0x000fe20000000000 */
[--C-:B------:R-:W-:Y:S01]  /*b6b0*/  @P2 IMAD.IADD R37, R37, 0x1, -R13.reuse ;  /* 0x0000000125252824 */ /* 0x100fe200078e0a0d */
[----:B------:R-:W-:Y:S02]  /*b6c0*/  LOP3.LUT P5, RZ, R31, 0x40, RZ, 0xc0, !PT ;  /* 0x000000401fff7812 */ /* 0x000fe400078ac0ff */
[----:B------:R-:W-:Y:S01]  /*b6d0*/  P2R R36, PR, RZ, 0x40 ;  /* 0x00000040ff247803 */ /* 0x000fe20000000000 */
[--C-:B------:R-:W-:Y:S01]  /*b6e0*/  @P3 IMAD.IADD R20, R20, 0x1, -R13.reuse ;  /* 0x0000000114143824 */ /* 0x100fe200078e0a0d */
[----:B------:R-:W-:Y:S02]  /*b6f0*/  @P2 LEA R26, R37, UR5, 0x2 ;  /* 0x00000005251a2c11 */ /* 0x000fe4000f8e10ff */
[----:B------:R-:W-:Y:S01]  /*b700*/  LOP3.LUT P6, RZ, R31, 0x100, RZ, 0xc0, !PT ;  /* 0x000001001fff7812 */ /* 0x000fe200078cc0ff */
[----:B------:R-:W-:Y:S01]  /*b710*/  @P1 STS [R39], R30 ;  /* 0x0000001e27001388 */ /* 0x000fe20000000800 */
[----:B------:R-:W-:Y:S01]  /*b720*/  @P3 LEA R37, R20, UR5, 0x2 ;  /* 0x0000000514253c11 */ /* 0x000fe2000f8e10ff */
[--C-:B------:R-:W-:Y:S01]  /*b730*/  @P4 IMAD.IADD R33, R33, 0x1, -R13.reuse ;  /* 0x0000000121214824 */ /* 0x100fe200078e0a0d */
[----:B------:R-:W-:Y:S01]  /*b740*/  LOP3.LUT P1, RZ, R31, 0x10, RZ, 0xc0, !PT ;  /* 0x000000101fff7812 */ /* 0x000fe2000782c0ff */
[----:B------:R2:W-:Y:S01]  /*b750*/  @P2 STS [R26], R29 ;  /* 0x0000001d1a002388 */ /* 0x0005e20000000800 */
[----:B------:R-:W-:Y:S01]  /*b760*/  ISETP.NE.AND P2, PT, R38, RZ, PT ;  /* 0x000000ff2600720c */ /* 0x000fe20003f45270 */
[----:B------:R-:W-:Y:S01]  /*b770*/  @P5 IMAD.IADD R10, R10, 0x1, -R13 ;  /* 0x000000010a0a5824 */ /* 0x000fe200078e0a0d */
[----:B------:R-:W-:Y:S01]  /*b780*/  @P4 LEA R33, R33, UR5, 0x2 ;  /* 0x0000000521214c11 */ /* 0x000fe2000f8e10ff */
[----:B------:R3:W-:Y:S01]  /*b790*/  @P3 STS [R37], R28 ;  /* 0x0000001c25003388 */ /* 0x0007e20000000800 */
[----:B------:R-:W-:-:S02]  /*b7a0*/  ISETP.NE.AND P3, PT, R40, RZ, PT ;  /* 0x000000ff2800720c */ /* 0x000fc40003f65270 */
[----:B------:R-:W-:Y:S01]  /*b7b0*/  @P5 LEA R10, R10, UR5, 0x2 ;  /* 0x000000050a0a5c11 */ /* 0x000fe2000f8e10ff */
[----:B------:R-:W-:Y:S01]  /*b7c0*/  @P6 IMAD.IADD R34, R34, 0x1, -R13 ;  /* 0x0000000122226824 */ /* 0x000fe200078e0a0d */
[----:B------:R-:W-:-:S04]  /*b7d0*/  LOP3.LUT P0, RZ, R31, 0x8, RZ, 0xc0, !PT ;  /* 0x000000081fff7812 */ /* 0x000fc8000780c0ff */
[----:B------:R-:W-:Y:S01]  /*b7e0*/  @P6 LEA R34, R34, UR5, 0x2 ;  /* 0x0000000522226c11 */ /* 0x000fe2000f8e10ff */
[----:B------:R-:W-:-:S04]  /*b7f0*/  @P2 IMAD.IADD R16, R16, 0x1, -R13 ;  /* 0x0000000110102824 */ /* 0x000fc800078e0a0d */
[----:B------:R-:W-:Y:S01]  /*b800*/  @P3 IMAD.IADD R8, R8, 0x1, -R13 ;  /* 0x0000000108083824 */ /* 0x000fe200078e0a0d */
[----:B------:R-:W-:-:S03]  /*b810*/  @P2 LEA R16, R16, UR5, 0x2 ;  /* 0x0000000510102c11 */ /* 0x000fc6000f8e10ff */
[----:B------:R-:W-:Y:S01]  /*b820*/  @P0 IMAD.IADD R35, R35, 0x1, -R13 ;  /* 0x0000000123230824 */ /* 0x000fe200078e0a0d */
[----:B--2---:R-:W-:Y:S01]  /*b830*/  @P3 LEA R29, R8, UR5, 0x2 ;  /* 0x00000005081d3c11 */ /* 0x004fe2000f8e10ff */
[----:B------:R3:W-:Y:S01]  /*b840*/  @P2 STS [R16], R25 ;  /* 0x0000001910002388 */ /* 0x0007e20000000800 */
[----:B------:R-:W-:Y:S02]  /*b850*/  LOP3.LUT P2, RZ, R31, 0x80, RZ, 0xc0, !PT ;  /* 0x000000801fff7812 */ /* 0x000fe4000784c0ff */
[----:B------:R-:W-:Y:S01]  /*b860*/  @P0 LEA R35, R35, UR5, 0x2 ;  /* 0x0000000523230c11 */ /* 0x000fe2000f8e10ff */
[----:B------:R3:W-:Y:S01]  /*b870*/  @P4 STS [R33], R24 ;  /* 0x0000001821004388 */ /* 0x0007e20000000800 */
[----:B------:R-:W-:-:S03]  /*b880*/  ISETP.NE.AND P4, PT, R41, RZ, PT ;  /* 0x000000ff2900720c */ /* 0x000fc60003f85270 */
[----:B------:R3:W-:Y:S01]  /*b890*/  @P5 STS [R10], R23 ;  /* 0x000000170a005388 */ /* 0x0007e20000000800 */
[----:B------:R-:W-:-:S03]  /*b8a0*/  ISETP.NE.AND P5, PT, R42, RZ, PT ;  /* 0x000000ff2a00720c */ /* 0x000fc60003fa5270 */
[----:B------:R3:W-:Y:S01]  /*b8b0*/  @P3 STS [R29], R22 ;  /* 0x000000161d003388 */ /* 0x0007e20000000800 */
[----:B------:R-:W-:Y:S01]  /*b8c0*/  LOP3.LUT P3, RZ, R31, 0x200, RZ, 0xc0, !PT ;  /* 0x000002001fff7812 */ /* 0x000fe2000786c0ff */
[--C-:B------:R-:W-:Y:S02]  /*b8d0*/  @P2 IMAD.IADD R3, R3, 0x1, -R13.reuse ;  /* 0x0000000103032824 */ /* 0x100fe400078e0a0d */
[----:B------:R3:W-:Y:S01]  /*b8e0*/  @P6 STS [R34], R21 ;  /* 0x0000001522006388 */ /* 0x0007e20000000800 */
[----:B------:R-:W-:Y:S01]  /*b8f0*/  ISETP.NE.AND P6, PT, R36, RZ, PT ;  /* 0x000000ff2400720c */ /* 0x000fe20003fc5270 */
[----:B------:R-:W-:Y:S01]  /*b900*/  @P4 IMAD.IADD R2, R2, 0x1, -R13 ;  /* 0x0000000102024824 */ /* 0x000fe200078e0a0d */
[----:B------:R-:W-:-:S03]  /*b910*/  @P2 LEA R3, R3, UR5, 0x2 ;  /* 0x0000000503032c11 */ /* 0x000fc6000f8e10ff */
[----:B------:R-:W-:Y:S01]  /*b920*/  @P5 IMAD.IADD R12, R12, 0x1, -R13 ;  /* 0x000000010c0c5824 */ /* 0x000fe200078e0a0d */
[----:B------:R-:W-:-:S03]  /*b930*/  @P4 LEA R2, R2, UR5, 0x2 ;  /* 0x0000000502024c11 */ /* 0x000fc6000f8e10ff */
[----:B------:R-:W-:Y:S01]  /*b940*/  @P3 IMAD.IADD R5, R5, 0x1, -R13 ;  /* 0x0000000105053824 */ /* 0x000fe200078e0a0d */
[----:B------:R-:W-:-:S03]  /*b950*/  @P5 LEA R12, R12, UR5, 0x2 ;  /* 0x000000050c0c5c11 */ /* 0x000fc6000f8e10ff */
[--C-:B------:R-:W-:Y:S01]  /*b960*/  @P6 IMAD.IADD R17, R17, 0x1, -R13.reuse ;  /* 0x0000000111116824 */ /* 0x100fe200078e0a0d */
[----:B------:R-:W-:Y:S01]  /*b970*/  @P3 LEA R8, R5, UR5, 0x2 ;  /* 0x0000000505083c11 */ /* 0x000fe2000f8e10ff */
[----:B------:R-:W-:-:S03]  /*b980*/  @P1 IMAD.IADD R5, R0, 0x1, -R13 ;  /* 0x0000000100051824 */ /* 0x000fc600078e0a0d */
[----:B------:R-:W-:Y:S01]  /*b990*/  @P6 LEA R0, R17, UR5, 0x2 ;  /* 0x0000000511006c11 */ /* 0x000fe2000f8e10ff */
[----:B------:R3:W-:Y:S01]  /*b9a0*/  @P3 STS [R8], R19 ;  /* 0x0000001308003388 */ /* 0x0007e20000000800 */
[----:B------:R-:W-:-:S03]  /*b9b0*/  @P1 LEA R5, R5, UR5, 0x2 ;  /* 0x0000000505051c11 */ /* 0x000fc6000f8e10ff */
[----:B------:R3:W-:Y:S04]  /*b9c0*/  @P2 STS [R3], R18 ;  /* 0x0000001203002388 */ /* 0x0007e80000000800 */
[----:B------:R3:W-:Y:S04]  /*b9d0*/  @P4 STS [R2], R11 ;  /* 0x0000000b02004388 */ /* 0x0007e80000000800 */
[----:B------:R3:W-:Y:S04]  /*b9e0*/  @P5 STS [R12], R9 ;  /* 0x000000090c005388 */ /* 0x0007e80000000800 */
[----:B------:R3:W-:Y:S04]  /*b9f0*/  @P6 STS [R0], R7 ;  /* 0x0000000700006388 */ /* 0x0007e80000000800 */
[----:B------:R3:W-:Y:S04]  /*ba00*/  @P1 STS [R5], R6 ;  /* 0x0000000605001388 */ /* 0x0007e80000000800 */
[----:B------:R3:W-:Y:S01]  /*ba10*/  @P0 STS [R35], R4 ;  /* 0x0000000423000388 */ /* 0x0007e20000000800 */
[----:B------:R-:W-:Y:S01]  /*ba20*/  BAR.SYNC.DEFER_BLOCKING 0x0 ;  /* 0x0000000000007b1d */ /* 0x000fe20000010000 */
[----:B------:R-:W-:-:S13]  /*ba30*/  ISETP.GE.AND P0, PT, R32, R27, PT ;  /* 0x0000001b2000720c */ /* 0x000fda0003f06270 */
[----:B01-3--:R-:W-:Y:S05]  /*ba40*/  @P0 BRA `(.L_x_166) ;  /* 0x0000000400540947 */ /* 0x00bfea0003800000 */
[----:B------:R-:W0:Y:S01]  /*ba50*/  LDCU UR4, c[0x0][0x3b4] ;  /* 0x00007680ff0477ac */ /* 0x000e220008000800 */
[----:B------:R-:W-:Y:S01]  /*ba60*/  VIADD R0, R32, UR8 ;  /* 0x0000000820007c36 */ /* 0x000fe20008000000 */
[----:B------:R-:W1:Y:S01]  /*ba70*/  LDC.U8 R12, c[0x0][0x3c0] ;  /* 0x0000f000ff0c7b82 */ /* 0x000e620000000000 */
[----:B------:R-:W-:Y:S03]  /*ba80*/  BSSY.RECONVERGENT B0, `(.L_x_224) ;  /* 0x000001e000007945 */ /* 0x000fe60003800200 */
[----:B0-----:R-:W-:-:S05]  /*ba90*/  IADD3 R0, PT, PT, -R0, UR4, R15 ;  /* 0x0000000400007c10 */ /* 0x001fca000fffe10f */
[----:B------:R-:W-:-:S04]  /*baa0*/  VIADD R2, R0, 0xffffe97f ;  /* 0xffffe97f00027836 */ /* 0x000fc80000000000 */
[C---:B------:R-:W-:Y:S01]  /*bab0*/  IMAD.HI.U32 R0, R2.reuse, -0x55555555, RZ ;  /* 0xaaaaaaab02007827 */ /* 0x040fe200078e00ff */
[----:B------:R-:W-:-:S04]  /*bac0*/  ISETP.GE.U32.AND P1, PT, R2, 0x480, PT ;  /* 0x000004800200780c */ /* 0x000fc80003f26070 */
[----:B------:R-:W-:-:S04]  /*bad0*/  SHF.R.U32.HI R0, RZ, 0x8, R0 ;  /* 0x00000008ff007819 */ /* 0x000fc80000011600 */
[----:B------:R-:W-:-:S04]  /*bae0*/  LOP3.LUT R3, R0, 0x3, RZ, 0xc0, !PT ;  /* 0x0000000300037812 */ /* 0x000fc800078ec0ff */
[----:B------:R-:W-:-:S13]  /*baf0*/  ISETP.NE.AND P0, PT, R3, 0x3, PT ;  /* 0x000000030300780c */ /* 0x000fda0003f05270 */
[----:B-1----:R-:W-:Y:S05]  /*bb00*/  @!P0 BRA `(.L_x_225) ;  /* 0x0000000000548947 */ /* 0x002fea0003800000 */
[----:B------:R-:W-:Y:S01]  /*bb10*/  VIADD R3, R0, 0x1 ;  /* 0x0000000100037836 */ /* 0x000fe20000000000 */
[C---:B------:R-:W-:Y:S01]  /*bb20*/  LEA R0, R32.reuse, UR5, 0x2 ;  /* 0x0000000520007c11 */ /* 0x040fe2000f8e10ff */
[----:B------:R-:W-:Y:S01]  /*bb30*/  IMAD.IADD R7, R32, 0x1, R13 ;  /* 0x0000000120077824 */ /* 0x000fe200078e020d */
[----:B------:R-:W-:Y:S02]  /*bb40*/  ISETP.NE.AND P2, PT, R12, RZ, PT ;  /* 0x000000ff0c00720c */ /* 0x000fe40003f45270 */
[----:B------:R-:W-:-:S05]  /*bb50*/  LOP3.LUT R3, R3, 0x3, RZ, 0xc0, !PT ;  /* 0x0000000303037812 */ /* 0x000fca00078ec0ff */
[----:B------:R-:W-:Y:S02]  /*bb60*/  IMAD R32, R3, 0x180, R32 ;  /* 0x0000018003207824 */ /* 0x000fe400078e0220 */
[----:B------:R-:W-:-:S07]  /*bb70*/  IMAD.MOV R6, RZ, RZ, -R3 ;  /* 0x000000ffff067224 */ /* 0x000fce00078e0a03 */
.L_x_226:
        /* <DEDUP_REMOVED lines=14> */
.L_x_225:
[----:B------:R-:W-:Y:S05]  /*bc60*/  BSYNC.RECONVERGENT B0 ;  /* 0x0000000000007941 */ /* 0x000fea0003800200 */
.L_x_224:
[----:B------:R-:W-:Y:S05]  /*bc70*/  @!P1 BRA `(.L_x_166) ;  /* 0x0000000000c89947 */ /* 0x000fea0003800000 */
[----:B------:R-:W1:Y:S01]  /*bc80*/  S2UR UR6, SR_CgaCtaId ;  /* 0x00000000000679c3 */ /* 0x000e620000008800 */
[----:B------:R-:W-:Y:S01]  /*bc90*/  UMOV UR4, 0x400 ;  /* 0x0000040000047882 */ /* 0x000fe20000000000 */
[----:B------:R-:W-:Y:S01]  /*bca0*/  ISETP.NE.AND P0, PT, R12, RZ, PT ;  /* 0x000000ff0c00720c */ /* 0x000fe20003f05270 */
[----:B------:R-:W-:Y:S01]  /*bcb0*/  IMAD.IADD R13, R32, 0x1, R13 ;  /* 0x00000001200d7824 */ /* 0x000fe200078e020d */
[----:B-1----:R-:W-:-:S06]  /*bcc0*/  ULEA UR4, UR6, UR4, 0x18 ;  /* 0x0000000406047291 */ /* 0x002fcc000f8ec0ff */
[----:B------:R-:W-:-:S05]  /*bcd0*/  LEA R0, R32, UR4, 0x2 ;  /* 0x0000000420007c11 */ /* 0x000fca000f8e10ff */
[----:B------:R-:W-:-:S07]  /*bce0*/  VIADD R0, R0, 0xc00 ;  /* 0x00000c0000007836 */ /* 0x000fce0000000000 */
.L_x_227:
[----:B--2---:R-:W1:Y:S01]  /*bcf0*/  @!P0 LDC.64 R6, c[0x0][0x3d8] ;  /* 0x0000f600ff068b82 */ /* 0x004e620000000a00 */
[----:B0-----:R-:W-:Y:S01]  /*bd00*/  CS2R R2, SRZ ;  /* 0x0000000000027805 */ /* 0x001fe2000001ff00 */
[----:B------:R-:W0:Y:S01]  /*bd10*/  LDS R17, [R0+-0xc00] ;  /* 0xfff4000000117984 */ /* 0x000e220000000800 */
[----:B------:R-:W-:-:S03]  /*bd20*/  SHF.R.S32.HI R15, RZ, 0x1f, R13 ;  /* 0x0000001fff0f7819 */ /* 0x000fc6000001140d */
[----:B------:R-:W2:Y:S04]  /*bd30*/  LDS R19, [R0+-0x600] ;  /* 0xfffa000000137984 */ /* 0x000ea80000000800 */
[----:B-1----:R-:W3:Y:S01]  /*bd40*/  @!P0 LDG.E.64 R2, desc[UR18][R6.64] ;  /* 0x0000001206028981 */ /* 0x002ee2000c1e1b00 */
[----:B------:R-:W-:-:S13]  /*bd50*/  ISETP.NE.AND P0, PT, R12, RZ, PT ;  /* 0x000000ff0c00720c */ /* 0x000fda0003f05270 */
[----:B------:R-:W1:Y:S01]  /*bd60*/  @!P0 LDC.64 R8, c[0x0][0x3d8] ;  /* 0x0000f600ff088b82 */ /* 0x000e620000000a00 */
[----:B---3--:R-:W-:-:S05]  /*bd70*/  IADD3 R2, P1, PT, R13, R2, RZ ;  /* 0x000000020d027210 */ /* 0x008fca0007f3e0ff */
[----:B------:R-:W-:Y:S01]  /*bd80*/  IMAD.X R3, R15, 0x1, R3, P1 ;  /* 0x000000010f037824 */ /* 0x000fe200008e0603 */
[----:B------:R-:W-:-:S04]  /*bd90*/  LEA R4, P1, R2, UR12, 0x2 ;  /* 0x0000000c02047c11 */ /* 0x000fc8000f8210ff */
[----:B------:R-:W-:Y:S02]  /*bda0*/  LEA.HI.X R5, R2, UR13, R3, 0x2, P1 ;  /* 0x0000000d02057c11 */ /* 0x000fe400088f1403 */
[----:B------:R-:W-:-:S03]  /*bdb0*/  CS2R R2, SRZ ;  /* 0x0000000000027805 */ /* 0x000fc6000001ff00 */
[----:B0-----:R0:W-:Y:S04]  /*bdc0*/  STG.E desc[UR18][R4.64], R17 ;  /* 0x0000001104007986 */ /* 0x0011e8000c101912 */
[----:B-1----:R-:W3:Y:S01]  /*bdd0*/  @!P0 LDG.E.64 R2, desc[UR18][R8.64] ;  /* 0x0000001208028981 */ /* 0x002ee2000c1e1b00 */
[----:B------:R-:W1:Y:S03]  /*bde0*/  @!P0 LDC.64 R10, c[0x0][0x3d8] ;  /* 0x0000f600ff0a8b82 */ /* 0x000e660000000a00 */
[----:B------:R-:W4:Y:S01]  /*bdf0*/  LDS R17, [R0] ;  /* 0x0000000000117984 */ /* 0x000f220000000800 */
[----:B---3--:R-:W-:-:S05]  /*be00*/  IADD3 R2, P1, PT, R13, R2, RZ ;  /* 0x000000020d027210 */ /* 0x008fca0007f3e0ff */
[----:B------:R-:W-:Y:S01]  /*be10*/  IMAD.X R3, R15, 0x1, R3, P1 ;  /* 0x000000010f037824 */ /* 0x000fe200008e0603 */
[----:B------:R-:W-:-:S04]  /*be20*/  LEA R6, P1, R2, UR12, 0x2 ;  /* 0x0000000c02067c11 */ /* 0x000fc8000f8210ff */
[----:B------:R-:W-:Y:S02]  /*be30*/  LEA.HI.X R7, R2, UR13, R3, 0x2, P1 ;  /* 0x0000000d02077c11 */ /* 0x000fe400088f1403 */
[----:B------:R-:W-:-:S03]  /*be40*/  CS2R R2, SRZ ;  /* 0x0000000000027805 */ /* 0x000fc6000001ff00 */
[----:B--2---:R-:W-:Y:S04]  /*be50*/  STG.E desc[UR18][R6.64+0x600], R19 ;  /* 0x0006001306007986 */ /* 0x004fe8000c101912 */
        /* <DEDUP_REMOVED lines=20> */
.L_x_166:
[----:B------:R-:W-:Y:S05]  /*bfa0*/  BSYNC.RECONVERGENT B1 ;  /* 0x0000000000017941 */ /* 0x000fea0003800200 */
.L_x_114:
[----:B01----:R-:W0:Y:S02]  /*bfb0*/  S2R R0, SR_TID.X ;  /* 0x0000000000007919 */ /* 0x003e240000002100 */
[----:B0-----:R-:W-:-:S13]  /*bfc0*/  ISETP.NE.AND P0, PT, R0, RZ, PT ;  /* 0x000000ff0000720c */ /* 0x001fda0003f05270 */
[----:B------:R-:W-:Y:S05]  /*bfd0*/  @P0 EXIT ;  /* 0x000000000000094d */ /* 0x000fea0003800000 */
[----:B------:R-:W0:Y:S02]  /*bfe0*/  LDCU.U8 UR4, c[0x0][0x3c1] ;  /* 0x00007820ff0477ac */ /* 0x000e240008000000 */
[----:B0-----:R-:W-:-:S09]  /*bff0*/  UISETP.NE.AND UP0, UPT, UR4, URZ, UPT ;  /* 0x000000ff0400728c */ /* 0x001fd2000bf05270 */
[----:B------:R-:W-:Y:S05]  /*c000*/  BRA.U !UP0, `(.L_x_228) ;  /* 0x00000001082c7547 */ /* 0x000fea000b800000 */
[----:B------:R-:W0:Y:S01]  /*c010*/  LDCU.U8 UR4, c[0x0][0x3c0] ;  /* 0x00007800ff0477ac */ /* 0x000e220008000000 */
[----:B--23--:R-:W1:Y:S01]  /*c020*/  LDC.64 R4, c[0x0][0x398] ;  /* 0x0000e600ff047b82 */ /* 0x00ce620000000a00 */
[----:B------:R-:W-:Y:S01]  /*c030*/  CS2R R2, SRZ ;  /* 0x0000000000027805 */ /* 0x000fe2000001ff00 */
[----:B0-----:R-:W-:-:S09]  /*c040*/  UISETP.NE.AND UP0, UPT, UR4, URZ, UPT ;  /* 0x000000ff0400728c */ /* 0x001fd2000bf05270 */
[----:B------:R-:W-:Y:S05]  /*c050*/  BRA.U UP0, `(.L_x_229) ;  /* 0x0000000100087547 */ /* 0x000fea000b800000 */
[----:B------:R-:W0:Y:S02]  /*c060*/  LDC.64 R2, c[0x0][0x3d8] ;  /* 0x0000f600ff027b82 */ /* 0x000e240000000a00 */
[----:B0-----:R-:W5:Y:S02]  /*c070*/  LDG.E.64 R2, desc[UR18][R2.64] ;  /* 0x0000001202027981 */ /* 0x001f64000c1e1b00 */
.L_x_229:
[----:B-----5:R-:W-:-:S04]  /*c080*/  IADD3 R2, P0, PT, R14, R2, RZ ;  /* 0x000000020e027210 */ /* 0x020fc80007f1e0ff */
[----:B------:R-:W-:-:S05]  /*c090*/  LEA.HI.X.SX32 R3, R14, R3, 0x1, P0 ;  /* 0x000000030e037211 */ /* 0x000fca00000f0eff */
[----:B-1----:R-:W-:Y:S01]  /*c0a0*/  STG.E.64 desc[UR18][R4.64], R2 ;  /* 0x0000000204007986 */ /* 0x002fe2000c101b12 */
[----:B------:R-:W-:Y:S05]  /*c0b0*/  EXIT ;  /* 0x000000000000794d */ /* 0x000fea0003800000 */
.L_x_228:
[----:B------:R-:W0:Y:S01]  /*c0c0*/  LDCU.U8 UR4, c[0x0][0x3c0] ;  /* 0x00007800ff0477ac */ /* 0x000e220008000000 */
[----:B--23--:R-:W1:Y:S01]  /*c0d0*/  LDC.64 R4, c[0x0][0x3e0] ;  /* 0x0000f800ff047b82 */ /* 0x00ce620000000a00 */
[----:B------:R-:W-:Y:S01]  /*c0e0*/  CS2R R2, SRZ ;  /* 0x0000000000027805 */ /* 0x000fe2000001ff00 */
[----:B0-----:R-:W-:-:S09]  /*c0f0*/  UISETP.NE.AND UP0, UPT, UR4, URZ, UPT ;  /* 0x000000ff0400728c */ /* 0x001fd2000bf05270 */
[----:B------:R-:W-:Y:S05]  /*c100*/  BRA.U UP0, `(.L_x_230) ;  /* 0x0000000100087547 */ /* 0x000fea000b800000 */
[----:B------:R-:W0:Y:S02]  /*c110*/  LDC.64 R2, c[0x0][0x3d8] ;  /* 0x0000f600ff027b82 */ /* 0x000e240000000a00 */
[----:B0-----:R-:W5:Y:S02]  /*c120*/  LDG.E.64 R2, desc[UR18][R2.64] ;  /* 0x0000001202027981 */ /* 0x001f64000c1e1b00 */
.L_x_230:
[----:B-----5:R-:W-:-:S04]  /*c130*/  IADD3 R2, P0, PT, R14, R2, RZ ;  /* 0x000000020e027210 */ /* 0x020fc80007f1e0ff */
[----:B------:R-:W-:-:S05]  /*c140*/  LEA.HI.X.SX32 R3, R14, R3, 0x1, P0 ;  /* 0x000000030e037211 */ /* 0x000fca00000f0eff */
[----:B-1----:R-:W-:Y:S01]  /*c150*/  STG.E.64 desc[UR18][R4.64], R2 ;  /* 0x0000000204007986 */ /* 0x002fe2000c101b12 */
[----:B------:R-:W-:Y:S05]  /*c160*/  EXIT ;  /* 0x000000000000794d */ /* 0x000fea0003800000 */
.L_x_54:
[----:B------:R-:W-:Y:S01]  /*c170*/  BSSY B0, `(.L_x_231) ;  /* 0x0000006000007945 */ /* 0x000fe20003800000 */
[----:B------:R-:W-:Y:S01]  /*c180*/  PLOP3.LUT P0, PT, P0, PT, PT, 0x8, 0x80 ;  /* 0x000000000080781c */ /* 0x000fe2000070e170 */
[----:B------:R-:W-:-:S12]  /*c190*/  IMAD.MOV.U32 R14, RZ, RZ, -0x1 ;  /* 0xffffffffff0e7424 */ /* 0x000fd800078e00ff */
[----:B------:R-:W-:Y:S05]  /*c1a0*/  WARPSYNC.COLLECTIVE R14, `(.L_x_232) ;  /* 0x000000000e087348 */ /* 0x000fea0003c00000 */
[----:B------:R-:W-:Y:S01]  /*c1b0*/  VOTE.ANY P0, P0 ;  /* 0x0000000000ff7806 */ /* 0x000fe20000000100 */
[----:B------:R-:W-:-:S12]  /*c1c0*/  ENDCOLLECTIVE ;  /* 0x000000000000791b */ /* 0x000fd80003800000 */
.L_x_232:
[----:B------:R-:W-:Y:S05]  /*c1d0*/  BSYNC B0 ;  /* 0x0000000000007941 */ /* 0x000fea0003800000 */
.L_x_231:
[----:B------:R-:W-:Y:S05]  /*c1e0*/  BRA `(.L_x_233) ;  /* 0xffffff7400747947 */ /* 0x000fea000383ffff */
.L_x_56:
[----:B------:R-:W-:Y:S01]  /*c1f0*/  BSSY B0, `(.L_x_234) ;  /* 0x0000006000007945 */ /* 0x000fe20003800000 */
[----:B------:R-:W-:Y:S01]  /*c200*/  PLOP3.LUT P0, PT, P0, PT, PT, 0x8, 0x80 ;  /* 0x000000000080781c */ /* 0x000fe2000070e170 */
[----:B------:R-:W-:-:S12]  /*c210*/  IMAD.MOV.U32 R14, RZ, RZ, -0x1 ;  /* 0xffffffffff0e7424 */ /* 0x000fd800078e00ff */
[----:B------:R-:W-:Y:S05]  /*c220*/  WARPSYNC.COLLECTIVE R14, `(.L_x_235) ;  /* 0x000000000e087348 */ /* 0x000fea0003c00000 */
[----:B------:R-:W-:Y:S01]  /*c230*/  VOTE.ANY P0, P0 ;  /* 0x0000000000ff7806 */ /* 0x000fe20000000100 */
[----:B------:R-:W-:-:S12]  /*c240*/  ENDCOLLECTIVE ;  /* 0x000000000000791b */ /* 0x000fd80003800000 */
.L_x_235:
[----:B------:R-:W-:Y:S05]  /*c250*/  BSYNC B0 ;  /* 0x0000000000007941 */ /* 0x000fea0003800000 */
.L_x_234:
[----:B------:R-:W-:Y:S05]  /*c260*/  BRA `(.L_x_236) ;  /* 0xffffff7400d07947 */ /* 0x000fea000383ffff */
.L_x_58:
[----:B------:R-:W0:Y:S01]  /*c270*/  S2R R20, SR_GEMASK ;  /* 0x0000000000147919 */ /* 0x000e220000003c00 */
[----:B------:R-:W-:Y:S01]  /*c280*/  BSSY B0, `(.L_x_237) ;  /* 0x0000007000007945 */ /* 0x000fe20003800000 */
[----:B------:R-:W-:Y:S01]  /*c290*/  ISETP.NE.AND P1, PT, R12, 0x65, PT ;  /* 0x000000650c00780c */ /* 0x000fe20003f25270 */
[----:B------:R-:W-:Y:S01]  /*c2a0*/  IMAD.MOV.U32 R14, RZ, RZ, -0x1 ;  /* 0xffffffffff0e7424 */ /* 0x000fe200078e00ff */
[----:B------:R-:W-:-:S13]  /*c2b0*/  PLOP3.LUT P0, PT, P0, PT, PT, 0x8, 0x80 ;  /* 0x000000000080781c */ /* 0x000fda000070e170 */
[----:B0-----:R-:W-:Y:S05]  /*c2c0*/  WARPSYNC.COLLECTIVE R14, `(.L_x_238) ;  /* 0x000000000e087348 */ /* 0x001fea0003c00000 */
[----:B------:R-:W-:Y:S01]  /*c2d0*/  VOTE.ANY R14, PT, P0 ;  /* 0x00000000000e7806 */ /* 0x000fe200000e0100 */
[----:B0-----:R-:W-:Y:S06]  /*c2e0*/  ENDCOLLECTIVE ;  /* 0x000000000000791b */ /* 0x001fec0003800000 */
.L_x_238:
[----:B------:R-:W-:Y:S05]  /*c2f0*/  BSYNC B0 ;  /* 0x0000000000007941 */ /* 0x000fea0003800000 */
.L_x_237:
[----:B------:R-:W-:Y:S01]  /*c300*/  LOP3.LUT R14, R14, 0x80000000, R20, 0xec, !PT ;  /* 0x800000000e0e7812 */ /* 0x000fe200078eec14 */
[----:B------:R-:W-:Y:S02]  /*c310*/  IMAD.MOV.U32 R16, RZ, RZ, 0x1 ;  /* 0x00000001ff107424 */ /* 0x000fe400078e00ff */
[----:B------:R-:W-:Y:S02]  /*c320*/  VIADD R21, R43, 0x2 ;  /* 0x000000022b157836 */ /* 0x000fe40000000000 */
[----:B------:R-:W-:-:S05]  /*c330*/  VIADD R15, R14, 0xffffffff ;  /* 0xffffffff0e0f7836 */ /* 0x000fca0000000000 */
[----:B------:R-:W-:Y:S01]  /*c340*/  LOP3.LUT R50, R14, R15, RZ, 0xc, !PT ;  /* 0x0000000f0e327212 */ /* 0x000fe200078e0cff */
[----:B------:R-:W-:-:S05]  /*c350*/  IMAD.MOV.U32 R14, RZ, RZ, -0x1 ;  /* 0xffffffffff0e7424 */ /* 0x000fca00078e00ff */
[----:B------:R-:W0:Y:S02]  /*c360*/  POPC R50, R50 ;  /* 0x0000003200327309 */ /* 0x000e240000000000 */
[----:B0-----:R-:W-:-:S07]  /*c370*/  IMAD.MOV.U32 R15, RZ, RZ, R50 ;  /* 0x000000ffff0f7224 */ /* 0x001fce00078e0032 */
[----:B------:R-:W-:Y:S05]  /*c380*/  WARPSYNC.COLLECTIVE R14, `(.L_x_239) ;  /* 0x000000000e087348 */ /* 0x000fea0003c00000 */
[----:B------:R0:W1:Y:S02]  /*c390*/  SHFL.DOWN P0, R17, R13, R16, R15 ;  /* 0x080000100d117389 */ /* 0x000064000000000f */
[----:B01----:R-:W-:Y:S05]  /*c3a0*/  ENDCOLLECTIVE ;  /* 0x000000000000791b */ /* 0x003fea0003800000 */
.L_x_239:
[----:B------:R-:W-:Y:S01]  /*c3b0*/  IMAD.MOV.U32 R16, RZ, RZ, 0x2 ;  /* 0x00000002ff107424 */ /* 0x000fe200078e00ff */
[----:B------:R-:W-:-:S04]  /*c3c0*/  ISETP.GE.AND P0, PT, R43, R50, PT ;  /* 0x000000322b00720c */ /* 0x000fc80003f06270 */
[----:B------:R-:W-:-:S05]  /*c3d0*/  SEL R12, R17, RZ, !P0 ;  /* 0x000000ff110c7207 */ /* 0x000fca0004000000 */
[----:B------:R-:W-:-:S04]  /*c3e0*/  IMAD.IADD R47, R12, 0x1, R13 ;  /* 0x000000010c2f7824 */ /* 0x000fc800078e020d */
[----:B------:R-:W-:-:S07]  /*c3f0*/  IMAD.MOV.U32 R13, RZ, RZ, R47 ;  /* 0x000000ffff0d7224 */ /* 0x000fce00078e002f */
[----:B------:R-:W-:Y:S05]  /*c400*/  WARPSYNC.COLLECTIVE R14, `(.L_x_240) ;  /* 0x000000000e087348 */ /* 0x000fea0003c00000 */
[----:B------:R0:W1:Y:S02]  /*c410*/  SHFL.DOWN P0, R17, R13, R16, R15 ;  /* 0x080000100d117389 */ /* 0x000064000000000f */
[----:B01----:R-:W-:Y:S05]  /*c420*/  ENDCOLLECTIVE ;  /* 0x000000000000791b */ /* 0x003fea0003800000 */
.L_x_240:
[----:B------:R-:W-:Y:S01]  /*c430*/  IMAD.MOV.U32 R16, RZ, RZ, 0x4 ;  /* 0x00000004ff107424 */ /* 0x000fe200078e00ff */
[----:B------:R-:W-:-:S04]  /*c440*/  ISETP.GT.AND P0, PT, R21, R50, PT ;  /* 0x000000321500720c */ /* 0x000fc80003f04270 */
[----:B------:R-:W-:Y:S01]  /*c450*/  SEL R12, R17, RZ, !P0 ;  /* 0x000000ff110c7207 */ /* 0x000fe20004000000 */
[----:B------:R-:W-:-:S04]  /*c460*/  VIADD R17, R43, 0x4 ;  /* 0x000000042b117836 */ /* 0x000fc80000000000 */
[----:B------:R-:W-:Y:S01]  /*c470*/  IMAD.IADD R53, R47, 0x1, R12 ;  /* 0x000000012f357824 */ /* 0x000fe200078e020c */
[----:B------:R-:W-:Y:S01]  /*c480*/  ISETP.GT.AND P2, PT, R17, R50, PT ;  /* 0x000000321100720c */ /* 0x000fe20003f44270 */
[----:B------:R-:W-:Y:S02]  /*c490*/  VIADD R47, R43, 0x10 ;  /* 0x000000102b2f7836 */ /* 0x000fe40000000000 */
[----:B------:R-:W-:-:S10]  /*c4a0*/  IMAD.MOV.U32 R13, RZ, RZ, R53 ;  /* 0x000000ffff0d7224 */ /* 0x000fd400078e0035 */
[----:B------:R-:W-:Y:S05]  /*c4b0*/  WARPSYNC.COLLECTIVE R14, `(.L_x_241) ;  /* 0x000000000e087348 */ /* 0x000fea0003c00000 */
[----:B------:R0:W1:Y:S02]  /*c4c0*/  SHFL.DOWN P0, R17, R13, R16, R15 ;  /* 0x080000100d117389 */ /* 0x000064000000000f */
[----:B01----:R-:W-:Y:S05]  /*c4d0*/  ENDCOLLECTIVE ;  /* 0x000000000000791b */ /* 0x003fea0003800000 */
.L_x_241:
[----:B------:R-:W-:Y:S01]  /*c4e0*/  IMAD.MOV.U32 R16, RZ, RZ, 0x8 ;  /* 0x00000008ff107424 */ /* 0x000fe200078e00ff */
[----:B------:R-:W-:Y:S01]  /*c4f0*/  SEL R22, R17, RZ, !P2 ;  /* 0x000000ff11167207 */ /* 0x000fe20005000000 */
[----:B------:R-:W-:-:S04]  /*c500*/  VIADD R17, R43, 0x8 ;  /* 0x000000082b117836 */ /* 0x000fc80000000000 */
[----:B------:R-:W-:Y:S01]  /*c510*/  IMAD.IADD R22, R53, 0x1, R22 ;  /* 0x0000000135167824 */ /* 0x000fe200078e0216 */
[----:B------:R-:W-:-:S03]  /*c520*/  ISETP.GT.AND P2, PT, R17, R50, PT ;  /* 0x000000321100720c */ /* 0x000fc60003f44270 */
[----:B------:R-:W-:-:S10]  /*c530*/  IMAD.MOV.U32 R13, RZ, RZ, R22 ;  /* 0x000000ffff0d7224 */ /* 0x000fd400078e0016 */
[----:B------:R-:W-:Y:S05]  /*c540*/  WARPSYNC.COLLECTIVE R14, `(.L_x_242) ;  /* 0x000000000e087348 */ /* 0x000fea0003c00000 */
[----:B------:R0:W1:Y:S02]  /*c550*/  SHFL.DOWN P0, R17, R13, R16, R15 ;  /* 0x080000100d117389 */ /* 0x000064000000000f */
[----:B01----:R-:W-:Y:S05]  /*c560*/  ENDCOLLECTIVE ;  /* 0x000000000000791b */ /* 0x003fea0003800000 */
.L_x_242:
[----:B------:R-:W-:Y:S01]  /*c570*/  IMAD.MOV.U32 R16, RZ, RZ, 0x10 ;  /* 0x00000010ff107424 */ /* 0x000fe200078e00ff */
[----:B------:R-:W-:-:S05]  /*c580*/  SEL R17, R17, RZ, !P2 ;  /* 0x000000ff11117207 */ /* 0x000fca0005000000 */
[----:B------:R-:W-:-:S04]  /*c590*/  IMAD.IADD R51, R22, 0x1, R17 ;  /* 0x0000000116337824 */ /* 0x000fc800078e0211 */
[----:B------:R-:W-:-:S07]  /*c5a0*/  IMAD.MOV.U32 R13, RZ, RZ, R51 ;  /* 0x000000ffff0d7224 */ /* 0x000fce00078e0033 */
[----:B------:R-:W-:Y:S05]  /*c5b0*/  WARPSYNC.COLLECTIVE R14, `(.L_x_243) ;  /* 0x000000000e087348 */ /* 0x000fea0003c00000 */
[----:B------:R0:W1:Y:S02]  /*c5c0*/  SHFL.DOWN P0, R17, R13, R16, R15 ;  /* 0x080000100d117389 */ /* 0x000064000000000f */
[----:B01----:R-:W-:Y:S05]  /*c5d0*/  ENDCOLLECTIVE ;  /* 0x000000000000791b */ /* 0x003fea0003800000 */
.L_x_243:
[----:B------:R-:W0:Y:S01]  /*c5e0*/  LDC.64 R12, c[0x0][0x3a0] ;  /* 0x0000e800ff0c7b82 */ /* 0x000e220000000a00 */
[----:B------:R-:W-:-:S04]  /*c5f0*/  ISETP.GT.AND P0, PT, R47, R50, PT ;  /* 0x000000322f00720c */ /* 0x000fc80003f04270 */
[----:B------:R-:W-:Y:S02]  /*c600*/  SEL R46, R17, RZ, !P0 ;  /* 0x000000ff112e7207 */ /* 0x000fe40004000000 */
[----:B------:R-:W-:-:S03]  /*c610*/  PLOP3.LUT P0, PT, P1, PT, PT, 0x80, 0x8 ;  /* 0x000000000008781c */ /* 0x000fc60000f0f070 */
[----:B------:R-:W-:Y:S01]  /*c620*/  IMAD.IADD R46, R51, 0x1, R46 ;  /* 0x00000001332e7824 */ /* 0x000fe200078e022e */
[----:B0-----:R-:W-:-:S13]  /*c630*/  IADD3 R22, P2, PT, R12, 0x100, RZ ;  /* 0x000001000c167810 */ /* 0x001fda0007f5e0ff */
[----:B------:R-:W-:Y:S05]  /*c640*/  WARPSYNC.COLLECTIVE R14, `(.L_x_244) ;  /* 0x000000000e087348 */ /* 0x000fea0003c00000 */
[----:B------:R-:W-:Y:S01]  /*c650*/  VOTE.ALL P0, P0 ;  /* 0x0000000000ff7806 */ /* 0x000fe20000000000 */
[----:B------:R-:W-:-:S12]  /*c660*/  ENDCOLLECTIVE ;  /* 0x000000000000791b */ /* 0x000fd80003800000 */
.L_x_244:
[----:B------:R-:W-:Y:S01]  /*c670*/  IMAD.X R47, RZ, RZ, R13, P2 ;  /* 0x000000ffff2f7224 */ /* 0x000fe200010e060d */
[----:B------:R-:W-:Y:S06]  /*c680*/  BRA `(.L_x_245) ;  /* 0xffffff7400747947 */ /* 0x000fec000383ffff */
.L_x_60:
[----:B------:R-:W-:Y:S01]  /*c690*/  BSSY B0, `(.L_x_246) ;  /* 0x0000006000007945 */ /* 0x000fe20003800000 */
[----:B------:R-:W-:Y:S01]  /*c6a0*/  PLOP3.LUT P0, PT, P0, PT, PT, 0x8, 0x80 ;  /* 0x000000000080781c */ /* 0x000fe2000070e170 */
[----:B------:R-:W-:-:S12]  /*c6b0*/  IMAD.MOV.U32 R14, RZ, RZ, -0x1 ;  /* 0xffffffffff0e7424 */ /* 0x000fd800078e00ff */
[----:B------:R-:W-:Y:S05]  /*c6c0*/  WARPSYNC.COLLECTIVE R14, `(.L_x_247) ;  /* 0x000000000e087348 */ /* 0x000fea0003c00000 */
[----:B------:R-:W-:Y:S01]  /*c6d0*/  VOTE.ANY P0, P0 ;  /* 0x0000000000ff7806 */ /* 0x000fe20000000100 */
[----:B------:R-:W-:-:S12]  /*c6e0*/  ENDCOLLECTIVE ;  /* 0x000000000000791b */ /* 0x000fd80003800000 */
.L_x_247:
[----:B------:R-:W-:Y:S05]  /*c6f0*/  BSYNC B0 ;  /* 0x0000000000007941 */ /* 0x000fea0003800000 */
.L_x_246:
[----:B------:R-:W-:Y:S05]  /*c700*/  BRA `(.L_x_248) ;  /* 0xffffff7400887947 */ /* 0x000fea000383ffff */
.L_x_62:
[----:B------:R-:W-:Y:S01]  /*c710*/  BSSY B0, `(.L_x_249) ;  /* 0x0000006000007945 */ /* 0x000fe20003800000 */
[----:B------:R-:W-:Y:S01]  /*c720*/  PLOP3.LUT P0, PT, P0, PT, PT, 0x8, 0x80 ;  /* 0x000000000080781c */ /* 0x000fe2000070e170 */
[----:B------:R-:W-:-:S12]  /*c730*/  IMAD.MOV.U32 R14, RZ, RZ, -0x1 ;  /* 0xffffffffff0e7424 */ /* 0x000fd800078e00ff */
[----:B------:R-:W-:Y:S05]  /*c740*/  WARPSYNC.COLLECTIVE R14, `(.L_x_250) ;  /* 0x000000000e087348 */ /* 0x000fea0003c00000 */
[----:B------:R-:W-:Y:S01]  /*c750*/  VOTE.ANY P0, P0 ;  /* 0x0000000000ff7806 */ /* 0x000fe20000000100 */
[----:B------:R-:W-:-:S12]  /*c760*/  ENDCOLLECTIVE ;  /* 0x000000000000791b */ /* 0x000fd80003800000 */
.L_x_250:
[----:B------:R-:W-:Y:S05]  /*c770*/  BSYNC B0 ;  /* 0x0000000000007941 */ /* 0x000fea0003800000 */
.L_x_249:
[----:B------:R-:W-:Y:S05]  /*c780*/  BRA `(.L_x_251) ;  /* 0xffffff7400e47947 */ /* 0x000fea000383ffff */
.L_x_64:
[----:B------:R-:W-:Y:S01]  /*c790*/  BSSY B0, `(.L_x_252) ;  /* 0x0000006000007945 */ /* 0x000fe20003800000 */
[----:B------:R-:W-:Y:S01]  /*c7a0*/  PLOP3.LUT P0, PT, P0, PT, PT, 0x8, 0x80 ;  /* 0x000000000080781c */ /* 0x000fe2000070e170 */
[----:B------:R-:W-:-:S12]  /*c7b0*/  IMAD.MOV.U32 R14, RZ, RZ, -0x1 ;  /* 0xffffffffff0e7424 */ /* 0x000fd800078e00ff */
[----:B------:R-:W-:Y:S05]  /*c7c0*/  WARPSYNC.COLLECTIVE R14, `(.L_x_253) ;  /* 0x000000000e087348 */ /* 0x000fea0003c00000 */
[----:B------:R-:W-:Y:S01]  /*c7d0*/  VOTE.ANY R14, PT, P0 ;  /* 0x00000000000e7806 */ /* 0x000fe200000e0100 */
[----:B------:R-:W-:Y:S06]  /*c7e0*/  ENDCOLLECTIVE ;  /* 0x000000000000791b */ /* 0x000fec0003800000 */
.L_x_253:
[----:B------:R-:W-:Y:S05]  /*c7f0*/  BSYNC B0 ;  /* 0x0000000000007941 */ /* 0x000fea0003800000 */
.L_x_252:
[----:B------:R-:W-:Y:S01]  /*c800*/  LOP3.LUT R14, R14, 0x80000000, R20, 0xec, !PT ;  /* 0x800000000e0e7812 */ /* 0x000fe200078eec14 */
[----:B------:R-:W-:Y:S02]  /*c810*/  IMAD.MOV.U32 R16, RZ, RZ, 0x1 ;  /* 0x00000001ff107424 */ /* 0x000fe400078e00ff */
[----:B------:R-:W-:Y:S02]  /*c820*/  VIADD R50, R50, 0xffffffe0 ;  /* 0xffffffe032327836 */ /* 0x000fe40000000000 */
[----:B------:R-:W-:-:S05]  /*c830*/  VIADD R15, R14, 0xffffffff ;  /* 0xffffffff0e0f7836 */ /* 0x000fca0000000000 */
[----:B------:R-:W-:Y:S01]  /*c840*/  LOP3.LUT R51, R14, R15, RZ, 0xc, !PT ;  /* 0x0000000f0e337212 */ /* 0x000fe200078e0cff */
[----:B------:R-:W-:-:S03]  /*c850*/  IMAD.MOV.U32 R14, RZ, RZ, -0x1 ;  /* 0xffffffffff0e7424 */ /* 0x000fc600078e00ff */
[----:B------:R0:W1:Y:S04]  /*c860*/  POPC R15, R51 ;  /* 0x00000033000f7309 */ /* 0x0000680000000000 */
[----:B01----:R-:W-:Y:S05]  /*c870*/  WARPSYNC.COLLECTIVE R14, `(.L_x_254) ;  /* 0x000000000e087348 */ /* 0x003fea0003c00000 */
[----:B-1----:R1:W2:Y:S02]  /*c880*/  SHFL.DOWN P0, R17, R13, R16, R15 ;  /* 0x080000100d117389 */ /* 0x0022a4000000000f */
[----:B012---:R-:W-:Y:S05]  /*c890*/  ENDCOLLECTIVE ;  /* 0x000000000000791b */ /* 0x007fea0003800000 */
.L_x_254:
        /* <DEDUP_REMOVED lines=8> */
.L_x_255:
[----:B------:R-:W-:Y:S01]  /*c920*/  IMAD.MOV.U32 R16, RZ, RZ, 0x4 ;  /* 0x00000004ff107424 */ /* 0x000fe200078e00ff */
[----:B------:R-:W-:-:S04]  /*c930*/  ISETP.GT.AND P0, PT, R21, R15, PT ;  /* 0x0000000f1500720c */ /* 0x000fc80003f04270 */
[----:B------:R-:W-:-:S05]  /*c940*/  SEL R17, R17, RZ, !P0 ;  /* 0x000000ff11117207 */ /* 0x000fca0004000000 */
[----:B------:R-:W-:Y:S02]  /*c950*/  IMAD.IADD R51, R52, 0x1, R17 ;  /* 0x0000000134337824 */ /* 0x000fe400078e0211 */
[----:B------:R-:W-:Y:S02]  /*c960*/  VIADD R52, R43, 0x4 ;  /* 0x000000042b347836 */ /* 0x000fe40000000000 */
[----:B------:R-:W-:-:S03]  /*c970*/  IMAD.MOV.U32 R13, RZ, RZ, R51 ;  /* 0x000000ffff0d7224 */ /* 0x000fc600078e0033 */
[----:B------:R-:W-:-:S13]  /*c980*/  ISETP.GT.AND P1, PT, R52, R15, PT ;  /* 0x0000000f3400720c */ /* 0x000fda0003f24270 */
[----:B------:R-:W-:Y:S05]  /*c990*/  WARPSYNC.COLLECTIVE R14, `(.L_x_256) ;  /* 0x000000000e087348 */ /* 0x000fea0003c00000 */
[----:B------:R0:W1:Y:S02]  /*c9a0*/  SHFL.DOWN P0, R17, R13, R16, R15 ;  /* 0x080000100d117389 */ /* 0x000064000000000f */
[----:B01----:R-:W-:Y:S05]  /*c9b0*/  ENDCOLLECTIVE ;  /* 0x000000000000791b */ /* 0x003fea0003800000 */
.L_x_256:
[----:B------:R-:W-:Y:S01]  /*c9c0*/  IMAD.MOV.U32 R16, RZ, RZ, 0x8 ;  /* 0x00000008ff107424 */ /* 0x000fe200078e00ff */
[----:B------:R-:W-:-:S05]  /*c9d0*/  SEL R52, R17, RZ, !P1 ;  /* 0x000000ff11347207 */ /* 0x000fca0004800000 */
[----:B------:R-:W-:Y:S02]  /*c9e0*/  IMAD.IADD R53, R51, 0x1, R52 ;  /* 0x0000000133357824 */ /* 0x000fe400078e0234 */
[C---:B------:R-:W-:Y:S02]  /*c9f0*/  VIADD R52, R43.reuse, 0x8 ;  /* 0x000000082b347836 */ /* 0x040fe40000000000 */
[----:B------:R-:W-:Y:S02]  /*ca00*/  IMAD.MOV.U32 R13, RZ, RZ, R53 ;  /* 0x000000ffff0d7224 */ /* 0x000fe400078e0035 */
[----:B------:R-:W-:Y:S01]  /*ca10*/  VIADD R51, R43, 0x10 ;  /* 0x000000102b337836 */ /* 0x000fe20000000000 */
[----:B------:R-:W-:-:S13]  /*ca20*/  ISETP.GT.AND P1, PT, R52, R15, PT ;  /* 0x0000000f3400720c */ /* 0x000fda0003f24270 */
[----:B------:R-:W-:Y:S05]  /*ca30*/  WARPSYNC.COLLECTIVE R14, `(.L_x_257) ;  /* 0x000000000e087348 */ /* 0x000fea0003c00000 */
[----:B------:R0:W1:Y:S02]  /*ca40*/  SHFL.DOWN P0, R17, R13, R16, R15 ;  /* 0x080000100d117389 */ /* 0x000064000000000f */
[----:B01----:R-:W-:Y:S05]  /*ca50*/  ENDCOLLECTIVE ;  /* 0x000000000000791b */ /* 0x003fea0003800000 */
.L_x_257:
[----:B------:R-:W-:Y:S01]  /*ca60*/  IMAD.MOV.U32 R16, RZ, RZ, 0x10 ;  /* 0x00000010ff107424 */ /* 0x000fe200078e00ff */
[----:B------:R-:W-:-:S05]  /*ca70*/  SEL R52, R17, RZ, !P1 ;  /* 0x000000ff11347207 */ /* 0x000fca0004800000 */
[----:B------:R-:W-:-:S04]  /*ca80*/  IMAD.IADD R52, R53, 0x1, R52 ;  /* 0x0000000135347824 */ /* 0x000fc800078e0234 */
[----:B------:R-:W-:-:S07]  /*ca90*/  IMAD.MOV.U32 R13, RZ, RZ, R52 ;  /* 0x000000ffff0d7224 */ /* 0x000fce00078e0034 */
[----:B------:R-:W-:Y:S05]  /*caa0*/  WARPSYNC.COLLECTIVE R14, `(.L_x_258) ;  /* 0x000000000e087348 */ /* 0x000fea0003c00000 */
[----:B------:R0:W1:Y:S02]  /*cab0*/  SHFL.DOWN P0, R17, R13, R16, R15 ;  /* 0x080000100d117389 */ /* 0x000064000000000f */
[----:B01----:R-:W-:Y:S05]  /*cac0*/  ENDCOLLECTIVE ;  /* 0x000000000000791b */ /* 0x003fea0003800000 */
.L_x_258:
[----:B------:R-:W-:-:S04]  /*cad0*/  ISETP.GT.AND P0, PT, R51, R15, PT ;  /* 0x0000000f3300720c */ /* 0x000fc80003f04270 */
[----:B------:R-:W-:Y:S02]  /*cae0*/  SEL R17, R17, RZ, !P0 ;  /* 0x000000ff11117207 */ /* 0x000fe40004000000 */
[----:B------:R-:W-:Y:S02]  /*caf0*/  ISETP.NE.AND P0, PT, R12, 0x65, PT ;  /* 0x000000650c00780c */ /* 0x000fe40003f05270 */
[----:B------:R-:W-:-:S11]  /*cb00*/  IADD3 R46, PT, PT, R52, R17, R46 ;  /* 0x00000011342e7210 */ /* 0x000fd60007ffe02e */
[----:B------:R-:W-:Y:S05]  /*cb10*/  WARPSYNC.COLLECTIVE R14, `(.L_x_259) ;  /* 0x000000000e087348 */ /* 0x000fea0003c00000 */
[----:B------:R-:W-:Y:S01]  /*cb20*/  VOTE.ALL P0, P0 ;  /* 0x0000000000ff7806 */ /* 0x000fe20000000000 */
[----:B------:R-:W-:-:S12]  /*cb30*/  ENDCOLLECTIVE ;  /* 0x000000000000791b */ /* 0x000fd80003800000 */
.L_x_259:
[----:B------:R-:W-:Y:S05]  /*cb40*/  BRA `(.L_x_260) ;  /* 0xffffff7400807947 */ /* 0x000fea000383ffff */
.L_x_168:
[----:B------:R-:W-:Y:S01]  /*cb50*/  BSSY B0, `(.L_x_261) ;  /* 0x0000006000007945 */ /* 0x000fe20003800000 */
[----:B------:R-:W-:Y:S01]  /*cb60*/  PLOP3.LUT P0, PT, P0, PT, PT, 0x8, 0x80 ;  /* 0x000000000080781c */ /* 0x000fe2000070e170 */
[----:B------:R-:W-:-:S12]  /*cb70*/  IMAD.MOV.U32 R14, RZ, RZ, -0x1 ;  /* 0xffffffffff0e7424 */ /* 0x000fd800078e00ff */
[----:B------:R-:W-:Y:S05]  /*cb80*/  WARPSYNC.COLLECTIVE R14, `(.L_x_262) ;  /* 0x000000000e087348 */ /* 0x000fea0003c00000 */
[----:B------:R-:W-:Y:S01]  /*cb90*/  VOTE.ANY P0, P0 ;  /* 0x0000000000ff7806 */ /* 0x000fe20000000100 */
[----:B------:R-:W-:-:S12]  /*cba0*/  ENDCOLLECTIVE ;  /* 0x000000000000791b */ /* 0x000fd80003800000 */
.L_x_262:
[----:B------:R-:W-:Y:S05]  /*cbb0*/  BSYNC B0 ;  /* 0x0000000000007941 */ /* 0x000fea0003800000 */
.L_x_261:
[----:B------:R-:W-:Y:S05]  /*cbc0*/  BRA `(.L_x_263) ;  /* 0xffffffcc00cc7947 */ /* 0x000fea000383ffff */
.L_x_170:
[----:B------:R-:W-:Y:S01]  /*cbd0*/  BSSY B0, `(.L_x_264) ;  /* 0x0000006000007945 */ /* 0x000fe20003800000 */
[----:B------:R-:W-:Y:S01]  /*cbe0*/  PLOP3.LUT P0, PT, P0, PT, PT, 0x8, 0x80 ;  /* 0x000000000080781c */ /* 0x000fe2000070e170 */
[----:B------:R-:W-:-:S12]  /*cbf0*/  IMAD.MOV.U32 R14, RZ, RZ, -0x1 ;  /* 0xffffffffff0e7424 */ /* 0x000fd800078e00ff */
[----:B------:R-:W-:Y:S05]  /*cc00*/  WARPSYNC.COLLECTIVE R14, `(.L_x_265) ;  /* 0x000000000e087348 */ /* 0x000fea0003c00000 */
[----:B------:R-:W-:Y:S01]  /*cc10*/  VOTE.ANY P0, P0 ;  /* 0x0000000000ff7806 */ /* 0x000fe20000000100 */
[----:B------:R-:W-:-:S12]  /*cc20*/  ENDCOLLECTIVE ;  /* 0x000000000000791b */ /* 0x000fd80003800000 */
.L_x_265:
[----:B------:R-:W-:Y:S05]  /*cc30*/  BSYNC B0 ;  /* 0x0000000000007941 */ /* 0x000fea0003800000 */
.L_x_264:
[----:B------:R-:W-:Y:S05]  /*cc40*/  BRA `(.L_x_266) ;  /* 0xffffffd000287947 */ /* 0x000fea000383ffff */
.L_x_172:
[----:B------:R-:W-:Y:S01]  /*cc50*/  BSSY B0, `(.L_x_267) ;  /* 0x0000006000007945 */ /* 0x000fe20003800000 */
[----:B------:R-:W-:Y:S01]  /*cc60*/  PLOP3.LUT P0, PT, P0, PT, PT, 0x8, 0x80 ;  /* 0x000000000080781c */ /* 0x000fe2000070e170 */
[----:B------:R-:W-:-:S12]  /*cc70*/  IMAD.MOV.U32 R14, RZ, RZ, -0x1 ;  /* 0xffffffffff0e7424 */ /* 0x000fd800078e00ff */
[----:B------:R-:W-:Y:S05]  /*cc80*/  WARPSYNC.COLLECTIVE R14, `(.L_x_268) ;  /* 0x000000000e087348 */ /* 0x000fea0003c00000 */
[----:B------:R-:W-:Y:S01]  /*cc90*/  VOTE.ANY R14, PT, P0 ;  /* 0x00000000000e7806 */ /* 0x000fe200000e0100 */
[----:B------:R-:W-:Y:S06]  /*cca0*/  ENDCOLLECTIVE ;  /* 0x000000000000791b */ /* 0x000fec0003800000 */
.L_x_268:
[----:B------:R-:W-:Y:S05]  /*ccb0*/  BSYNC B0 ;  /* 0x0000000000007941 */ /* 0x000fea0003800000 */
.L_x_267:
[----:B------:R-:W0:Y:S01]  /*ccc0*/  S2R R26, SR_GEMASK ;  /* 0x00000000001a7919 */ /* 0x000e220000003c00 */
[----:B------:R-:W-:Y:S01]  /*ccd0*/  IMAD.MOV.U32 R16, RZ, RZ, 0x1 ;  /* 0x00000001ff107424 */ /* 0x000fe200078e00ff */
[----:B------:R-:W-:Y:S01]  /*cce0*/  LOP3.LUT R31, R31, 0xfffffffe, RZ, 0xc0, !PT ;  /* 0xfffffffe1f1f7812 */ /* 0x000fe200078ec0ff */
[C---:B------:R-:W-:Y:S02]  /*ccf0*/  VIADD R43, R33.reuse, 0x2 ;  /* 0x00000002212b7836 */ /* 0x040fe40000000000 */
[C---:B------:R-:W-:Y:S02]  /*cd00*/  VIADD R42, R33.reuse, 0x4 ;  /* 0x00000004212a7836 */ /* 0x040fe40000000000 */
[----:B------:R-:W-:Y:S01]  /*cd10*/  VIADD R41, R33, 0x8 ;  /* 0x0000000821297836 */ /* 0x000fe20000000000 */
[----:B0-----:R-:W-:-:S05]  /*cd20*/  LOP3.LUT R14, R14, 0x80000000, R26, 0xec, !PT ;  /* 0x800000000e0e7812 */ /* 0x001fca00078eec1a */
        /* <DEDUP_REMOVED lines=8> */
.L_x_269:
        /* <DEDUP_REMOVED lines=8> */
.L_x_270:
[----:B------:R-:W-:Y:S01]  /*ce30*/  IMAD.MOV.U32 R16, RZ, RZ, 0x4 ;  /* 0x00000004ff107424 */ /* 0x000fe200078e00ff */
[----:B------:R-:W-:-:S04]  /*ce40*/  ISETP.GT.AND P0, PT, R43, R46, PT ;  /* 0x0000002e2b00720c */ /* 0x000fc80003f04270 */
[----:B------:R-:W-:-:S05]  /*ce50*/  SEL R34, R17, RZ, !P0 ;  /* 0x000000ff11227207 */ /* 0x000fca0004000000 */
[----:B------:R-:W-:-:S04]  /*ce60*/  IMAD.IADD R45, R35, 0x1, R34 ;  /* 0x00000001232d7824 */ /* 0x000fc800078e0222 */
[----:B------:R-:W-:-:S07]  /*ce70*/  IMAD.MOV.U32 R13, RZ, RZ, R45 ;  /* 0x000000ffff0d7224 */ /* 0x000fce00078e002d */
[----:B------:R-:W-:Y:S05]  /*ce80*/  WARPSYNC.COLLECTIVE R14, `(.L_x_271) ;  /* 0x000000000e087348 */ /* 0x000fea0003c00000 */
[----:B------:R0:W1:Y:S02]  /*ce90*/  SHFL.DOWN P0, R17, R13, R16, R15 ;  /* 0x080000100d117389 */ /* 0x000064000000000f */
[----:B01----:R-:W-:Y:S05]  /*cea0*/  ENDCOLLECTIVE ;  /* 0x000000000000791b */ /* 0x003fea0003800000 */
.L_x_271:
[----:B------:R-:W-:Y:S01]  /*ceb0*/  IMAD.MOV.U32 R16, RZ, RZ, 0x8 ;  /* 0x00000008ff107424 */ /* 0x000fe200078e00ff */
[----:B------:R-:W-:-:S04]  /*cec0*/  ISETP.GT.AND P0, PT, R42, R46, PT ;  /* 0x0000002e2a00720c */ /* 0x000fc80003f04270 */
[----:B------:R-:W-:-:S05]  /*ced0*/  SEL R34, R17, RZ, !P0 ;  /* 0x000000ff11227207 */ /* 0x000fca0004000000 */
[----:B------:R-:W-:Y:S02]  /*cee0*/  IMAD.IADD R47, R45, 0x1, R34 ;  /* 0x000000012d2f7824 */ /* 0x000fe400078e0222 */
[----:B------:R-:W0:Y:S01]  /*cef0*/  LDC.64 R34, c[0x0][0x3a0] ;  /* 0x0000e800ff227b82 */ /* 0x000e220000000a00 */
[----:B------:R-:W-:Y:S02]  /*cf00*/  VIADD R45, R33, 0x10 ;  /* 0x00000010212d7836 */ /* 0x000fe40000000000 */
[----:B------:R-:W-:-:S07]  /*cf10*/  IMAD.MOV.U32 R13, RZ, RZ, R47 ;  /* 0x000000ffff0d7224 */ /* 0x000fce00078e002f */
[----:B0-----:R-:W-:Y:S05]  /*cf20*/  WARPSYNC.COLLECTIVE R14, `(.L_x_272) ;  /* 0x000000000e087348 */ /* 0x001fea0003c00000 */
[----:B------:R1:W2:Y:S02]  /*cf30*/  SHFL.DOWN P0, R17, R13, R16, R15 ;  /* 0x080000100d117389 */ /* 0x0002a4000000000f */
[----:B012---:R-:W-:Y:S05]  /*cf40*/  ENDCOLLECTIVE ;  /* 0x000000000000791b */ /* 0x007fea0003800000 */
.L_x_272:
[----:B------:R-:W-:Y:S01]  /*cf50*/  IMAD.MOV.U32 R16, RZ, RZ, 0x10 ;  /* 0x00000010ff107424 */ /* 0x000fe200078e00ff */
[----:B------:R-:W-:-:S04]  /*cf60*/  ISETP.GT.AND P0, PT, R41, R46, PT ;  /* 0x0000002e2900720c */ /* 0x000fc80003f04270 */
[----:B------:R-:W-:Y:S02]  /*cf70*/  SEL R44, R17, RZ, !P0 ;  /* 0x000000ff112c7207 */ /* 0x000fe40004000000 */
[----:B------:R-:W-:-:S03]  /*cf80*/  IADD3 R34, P0, PT, R34, 0x100, RZ ;  /* 0x0000010022227810 */ /* 0x000fc60007f1e0ff */
[----:B------:R-:W-:Y:S02]  /*cf90*/  IMAD.IADD R49, R47, 0x1, R44 ;  /* 0x000000012f317824 */ /* 0x000fe400078e022c */
[----:B------:R-:W-:Y:S01]  /*cfa0*/  IMAD.X R35, RZ, RZ, R35, P0 ;  /* 0x000000ffff237224 */ /* 0x000fe200000e0623 */
[----:B------:R-:W-:Y:S01]  /*cfb0*/  ISETP.GT.AND P0, PT, R45, R46, PT ;  /* 0x0000002e2d00720c */ /* 0x000fe20003f04270 */
[----:B------:R-:W-:-:S12]  /*cfc0*/  IMAD.MOV.U32 R13, RZ, RZ, R49 ;  /* 0x000000ffff0d7224 */ /* 0x000fd800078e0031 */
[----:B------:R-:W-:-:S07]  /*cfd0*/  @P0 LOP3.LUT R31, R31, 0x1, RZ, 0xfc, !PT ;  /* 0x000000011f1f0812 */ /* 0x000fce00078efcff */
[----:B------:R-:W-:Y:S05]  /*cfe0*/  WARPSYNC.COLLECTIVE R14, `(.L_x_273) ;  /* 0x000000000e087348 */ /* 0x000fea0003c00000 */
[----:B------:R0:W1:Y:S02]  /*cff0*/  SHFL.DOWN P0, R17, R13, R16, R15 ;  /* 0x080000100d117389 */ /* 0x000064000000000f */
[----:B01----:R-:W-:Y:S05]  /*d000*/  ENDCOLLECTIVE ;  /* 0x000000000000791b */ /* 0x003fea0003800000 */
.L_x_273:
[----:B------:R-:W-:-:S04]  /*d010*/  LOP3.LUT P0, RZ, R31, 0x1, RZ, 0xc0, !PT ;  /* 0x000000011fff7812 */ /* 0x000fc8000780c0ff */
[----:B------:R-:W-:Y:S02]  /*d020*/  SEL R44, R17, RZ, !P0 ;  /* 0x000000ff112c7207 */ /* 0x000fe40004000000 */
[----:B------:R-:W-:-:S03]  /*d030*/  ISETP.NE.AND P0, PT, R12, 0x65, PT ;  /* 0x000000650c00780c */ /* 0x000fc60003f05270 */
[----:B------:R-:W-:-:S10]  /*d040*/  IMAD.IADD R44, R49, 0x1, R44 ;  /* 0x00000001312c7824 */ /* 0x000fd400078e022c */
[----:B------:R-:W-:Y:S05]  /*d050*/  WARPSYNC.COLLECTIVE R14, `(.L_x_274) ;  /* 0x000000000e087348 */ /* 0x000fea0003c00000 */
[----:B------:R-:W-:Y:S01]  /*d060*/  VOTE.ALL P0, P0 ;  /* 0x0000000000ff7806 */ /* 0x000fe20000000000 */
[----:B------:R-:W-:-:S12]  /*d070*/  ENDCOLLECTIVE ;  /* 0x000000000000791b */ /* 0x000fd80003800000 */
.L_x_274:
[----:B------:R-:W-:Y:S05]  /*d080*/  BRA `(.L_x_275) ;  /* 0xffffffcc00b47947 */ /* 0x000fea000383ffff */
.L_x_174:
[----:B------:R-:W-:Y:S01]  /*d090*/  BSSY B0, `(.L_x_276) ;  /* 0x0000006000007945 */ /* 0x000fe20003800000 */
[----:B------:R-:W-:Y:S01]  /*d0a0*/  PLOP3.LUT P0, PT, P0, PT, PT, 0x8, 0x80 ;  /* 0x000000000080781c */ /* 0x000fe2000070e170 */
[----:B------:R-:W-:-:S12]  /*d0b0*/  IMAD.MOV.U32 R14, RZ, RZ, -0x1 ;  /* 0xffffffffff0e7424 */ /* 0x000fd800078e00ff */
[----:B------:R-:W-:Y:S05]  /*d0c0*/  WARPSYNC.COLLECTIVE R14, `(.L_x_277) ;  /* 0x000000000e087348 */ /* 0x000fea0003c00000 */
[----:B------:R-:W-:Y:S01]  /*d0d0*/  VOTE.ANY P0, P0 ;  /* 0x0000000000ff7806 */ /* 0x000fe20000000100 */
[----:B------:R-:W-:-:S12]  /*d0e0*/  ENDCOLLECTIVE ;  /* 0x000000000000791b */ /* 0x000fd80003800000 */
.L_x_277:
[----:B------:R-:W-:Y:S05]  /*d0f0*/  BSYNC B0 ;  /* 0x0000000000007941 */ /* 0x000fea0003800000 */
.L_x_276:
[----:B------:R-:W-:Y:S05]  /*d100*/  BRA `(.L_x_278) ;  /* 0xffffffcc00bc7947 */ /* 0x000fea000383ffff */
.L_x_176:
[----:B------:R-:W-:Y:S01]  /*d110*/  BSSY B0, `(.L_x_279) ;  /* 0x0000006000007945 */ /* 0x000fe20003800000 */
[----:B------:R-:W-:Y:S01]  /*d120*/  PLOP3.LUT P0, PT, P0, PT, PT, 0x8, 0x80 ;  /* 0x000000000080781c */ /* 0x000fe2000070e170 */
[----:B------:R-:W-:-:S12]  /*d130*/  IMAD.MOV.U32 R14, RZ, RZ, -0x1 ;  /* 0xffffffffff0e7424 */ /* 0x000fd800078e00ff */
[----:B------:R-:W-:Y:S05]  /*d140*/  WARPSYNC.COLLECTIVE R14, `(.L_x_280) ;  /* 0x000000000e087348 */ /* 0x000fea0003c00000 */
[----:B------:R-:W-:Y:S01]  /*d150*/  VOTE.ANY P0, P0 ;  /* 0x0000000000ff7806 */ /* 0x000fe20000000100 */
[----:B------:R-:W-:-:S12]  /*d160*/  ENDCOLLECTIVE ;  /* 0x000000000000791b */ /* 0x000fd80003800000 */
.L_x_280:
[----:B------:R-:W-:Y:S05]  /*d170*/  BSYNC B0 ;  /* 0x0000000000007941 */ /* 0x000fea0003800000 */
.L_x_279:
[----:B------:R-:W-:Y:S05]  /*d180*/  BRA `(.L_x_281) ;  /* 0xffffffd000187947 */ /* 0x000fea000383ffff */
.L_x_178:
[----:B------:R-:W-:Y:S01]  /*d190*/  BSSY B0, `(.L_x_282) ;  /* 0x0000006000007945 */ /* 0x000fe20003800000 */
[----:B------:R-:W-:Y:S01]  /*d1a0*/  PLOP3.LUT P0, PT, P0, PT, PT, 0x8, 0x80 ;  /* 0x000000000080781c */ /* 0x000fe2000070e170 */
[----:B------:R-:W-:-:S12]  /*d1b0*/  IMAD.MOV.U32 R14, RZ, RZ, -0x1 ;  /* 0xffffffffff0e7424 */ /* 0x000fd800078e00ff */
[----:B------:R-:W-:Y:S05]  /*d1c0*/  WARPSYNC.COLLECTIVE R14, `(.L_x_283) ;  /* 0x000000000e087348 */ /* 0x000fea0003c00000 */
[----:B------:R-:W-:Y:S01]  /*d1d0*/  VOTE.ANY R14, PT, P0 ;  /* 0x00000000000e7806 */ /* 0x000fe200000e0100 */
[----:B------:R-:W-:Y:S06]  /*d1e0*/  ENDCOLLECTIVE ;  /* 0x000000000000791b */ /* 0x000fec0003800000 */
.L_x_283:
[----:B------:R-:W-:Y:S05]  /*d1f0*/  BSYNC B0 ;  /* 0x0000000000007941 */ /* 0x000fea0003800000 */
.L_x_282:
        /* <DEDUP_REMOVED lines=10> */
.L_x_284:
        /* <DEDUP_REMOVED lines=8> */
.L_x_285:
        /* <DEDUP_REMOVED lines=8> */
.L_x_286:
        /* <DEDUP_REMOVED lines=8> */
.L_x_287:
        /* <DEDUP_REMOVED lines=8> */
.L_x_288:
[----:B------:R-:W-:-:S04]  /*d4a0*/  ISETP.GT.AND P0, PT, R45, R15, PT ;  /* 0x0000000f2d00720c */ /* 0x000fc80003f04270 */
[----:B------:R-:W-:Y:S02]  /*d4b0*/  SEL R17, R17, RZ, !P0 ;  /* 0x000000ff11117207 */ /* 0x000fe40004000000 */
[----:B------:R-:W-:Y:S02]  /*d4c0*/  ISETP.NE.AND P0, PT, R12, 0x65, PT ;  /* 0x000000650c00780c */ /* 0x000fe40003f05270 */
[----:B------:R-:W-:-:S11]  /*d4d0*/  IADD3 R44, PT, PT, R47, R17, R44 ;  /* 0x000000112f2c7210 */ /* 0x000fd60007ffe02c */
[----:B------:R-:W-:Y:S05]  /*d4e0*/  WARPSYNC.COLLECTIVE R14, `(.L_x_289) ;  /* 0x000000000e087348 */ /* 0x000fea0003c00000 */
[----:B------:R-:W-:Y:S01]  /*d4f0*/  VOTE.ALL P0, P0 ;  /* 0x0000000000ff7806 */ /* 0x000fe20000000000 */
[----:B------:R-:W-:-:S12]  /*d500*/  ENDCOLLECTIVE ;  /* 0x000000000000791b */ /* 0x000fd80003800000 */
.L_x_289:
[----:B------:R-:W-:Y:S05]  /*d510*/  BRA `(.L_x_290) ;  /* 0xffffffcc00b47947 */ /* 0x000fea000383ffff */
.L_x_291:
[----:B------:R-:W-:-:S00]  /*d520*/  BRA `(.L_x_291) ;  /* 0xfffffffc00fc7947 */ /* 0x000fc0000383ffff */
[----:B------:R-:W-:-:S00]  /*d530*/  NOP ;  /* 0x0000000000007918 */ /* 0x000fc00000000000 */
        /* <DEDUP_REMOVED lines=12> */
.L_x_500:


//--------------------- .text._ZN3cub18CUB_300001_SM_10006detail4scan23DeviceCompactInitKernelINS0_13ScanTileStateIiLb1EEEPlEEvT_iT0_ --------------------------
	.section	.text._ZN3cub18CUB_300001_SM_10006detail4scan23DeviceCompactInitKernelINS0_13ScanTileStateIiLb1EEEPlEEvT_iT0_,"ax",@progbits
	.align	128
        .global         _ZN3cub18CUB_300001_SM_10006detail4scan23DeviceCompactInitKernelINS0_13ScanTileStateIiLb1EEEPlEEvT_iT0_
        .type           _ZN3cub18CUB_300001_SM_10006detail4scan23DeviceCompactInitKernelINS0_13ScanTileStateIiLb1EEEPlEEvT_iT0_,@function
        .size           _ZN3cub18CUB_300001_SM_10006detail4scan23DeviceCompactInitKernelINS0_13ScanTileStateIiLb1EEEPlEEvT_iT0_,(.L_x_501 - _ZN3cub18CUB_300001_SM_10006detail4scan23DeviceCompactInitKernelINS0_13ScanTileStateIiLb1EEEPlEEvT_iT0_)
        .other          _ZN3cub18CUB_300001_SM_10006detail4scan23DeviceCompactInitKernelINS0_13ScanTileStateIiLb1EEEPlEEvT_iT0_,@"STO_CUDA_ENTRY STV_DEFAULT"
_ZN3cub18CUB_300001_SM_10006detail4scan23DeviceCompactInitKernelINS0_13ScanTileStateIiLb1EEEPlEEvT_iT0_:
.text._ZN3cub18CUB_300001_SM_10006detail4scan23DeviceCompactInitKernelINS0_13ScanTileStateIiLb1EEEPlEEvT_iT0_:
[----:B------:R-:W-:Y:S01]  /*0000*/  LDC R1, c[0x0][0x37c] ;  /* 0x0000df00ff017b82 */ /* 0x000fe20000000800 */
[----:B------:R-:W0:Y:S07]  /*0010*/  S2R R0, SR_TID.X ;  /* 0x0000000000007919 */ /* 0x000e2e0000002100 */
[----:B------:R-:W1:Y:S01]  /*0020*/  S2UR UR6, SR_CTAID.X ;  /* 0x00000000000679c3 */ /* 0x000e620000002500 */
[----:B------:R-:W2:Y:S07]  /*0030*/  LDCU UR4, c[0x0][0x388] ;  /* 0x00007100ff0477ac */ /* 0x000eae0008000800 */
[----:B------:R-:W1:Y:S01]  /*0040*/  LDC R7, c[0x0][0x360] ;  /* 0x0000d800ff077b82 */ /* 0x000e620000000800 */
[C---:B0-----:R-:W-:Y:S01]  /*0050*/  ISETP.GT.U32.AND P0, PT, R0.reuse, 0x1f, PT ;  /* 0x0000001f0000780c */ /* 0x041fe20003f04070 */
[----:B-1----:R-:W-:Y:S01]  /*0060*/  IMAD R7, R7, UR6, R0 ;  /* 0x0000000607077c24 */ /* 0x002fe2000f8e0200 */
[----:B------:R-:W-:-:S02]  /*0070*/  LOP3.LUT P2, RZ, R0, UR6, RZ, 0xfc, !PT ;  /* 0x0000000600ff7c12 */ /* 0x000fc4000f84fcff */
[----:B------:R-:W-:Y:S02]  /*0080*/  ISETP.NE.OR P0, PT, RZ, UR6, P0 ;  /* 0x00000006ff007c0c */ /* 0x000fe40008705670 */
[----:B--2---:R-:W-:Y:S01]  /*0090*/  ISETP.GE.AND P1, PT, R7, UR4, PT ;  /* 0x0000000407007c0c */ /* 0x004fe2000bf26270 */
[----:B------:R-:W0:Y:S10]  /*00a0*/  LDCU.64 UR4, c[0x0][0x358] ;  /* 0x00006b00ff0477ac */ /* 0x000e340008000a00 */
[----:B------:R-:W1:Y:S02]  /*00b0*/  @!P0 LDC.64 R4, c[0x0][0x380] ;  /* 0x0000e000ff048b82 */ /* 0x000e640000000a00 */
[----:B------:R-:W-:-:S06]  /*00c0*/  @!P1 MOV R6, 0x63 ;  /* 0x0000006300069802 */ /* 0x000fcc0000000f00 */
[----:B------:R-:W2:Y:S01]  /*00d0*/  @!P1 LDC.64 R2, c[0x0][0x380] ;  /* 0x0000e000ff029b82 */ /* 0x000ea20000000a00 */
[----:B-1----:R-:W-:-:S04]  /*00e0*/  @!P0 IMAD.WIDE.U32 R4, R0, 0x8, R4 ;  /* 0x0000000800048825 */ /* 0x002fc800078e0004 */
[----:B--2---:R-:W-:-:S04]  /*00f0*/  @!P1 IMAD.WIDE R2, R7, 0x8, R2 ;  /* 0x0000000807029825 */ /* 0x004fc800078e0202 */
[----:B------:R-:W-:-:S05]  /*0100*/  IMAD.MOV.U32 R7, RZ, RZ, RZ ;  /* 0x000000ffff077224 */ /* 0x000fca00078e00ff */
[----:B0-----:R0:W-:Y:S04]  /*0110*/  @!P1 STG.E.64 desc[UR4][R2.64+0x100], R6 ;  /* 0x0001000602009986 */ /* 0x0011e8000c101b04 */
[----:B------:R0:W-:Y:S01]  /*0120*/  @!P0 STG.E.64 desc[UR4][R4.64], RZ ;  /* 0x000000ff04008986 */ /* 0x0001e2000c101b04 */
[----:B------:R-:W-:Y:S05]  /*0130*/  @P2 EXIT ;  /* 0x000000000000294d */ /* 0x000fea0003800000 */
[----:B0-----:R-:W0:Y:S02]  /*0140*/  LDC.64 R2, c[0x0][0x390] ;  /* 0x0000e400ff027b82 */ /* 0x001e240000000a00 */
[----:B0-----:R-:W-:Y:S01]  /*0150*/  STG.E.64 desc[UR4][R2.64], RZ ;  /* 0x000000ff02007986 */ /* 0x001fe2000c101b04 */
[----:B------:R-:W-:Y:S05]  /*0160*/  EXIT ;  /* 0x000000000000794d */ /* 0x000fea0003800000 */
.L_x_292:
        /* <DEDUP_REMOVED lines=9> */
.L_x_501:


//--------------------- .text._ZN3cub18CUB_300001_SM_10006detail4scan16DeviceScanKernelINS2_10policy_hubIiiimN4cuda3std3__44plusIvEEE10Policy1000EPiSC_NS0_13ScanTileStateIiLb1EEES9_NS0_8NullTypeEmiLb0ESF_EEvT0_T1_T2_iT3_T4_T5_ --------------------------
	.section	.text._ZN3cub18CUB_300001_SM_10006detail4scan16DeviceScanKernelINS2_10policy_hubIiiimN4cuda3std3__44plusIvEEE10Policy1000EPiSC_NS0_13ScanTileStateIiLb1EEES9_NS0_8NullTypeEmiLb0ESF_EEvT0_T1_T2_iT3_T4_T5_,"ax",@progbits
	.align	128
        .global         _ZN3cub18CUB_300001_SM_10006detail4scan16DeviceScanKernelINS2_10policy_hubIiiimN4cuda3std3__44plusIvEEE10Policy1000EPiSC_NS0_13ScanTileStateIiLb1EEES9_NS0_8NullTypeEmiLb0ESF_EEvT0_T1_T2_iT3_T4_T5_
        .type           _ZN3cub18CUB_300001_SM_10006detail4scan16DeviceScanKernelINS2_10policy_hubIiiimN4cuda3std3__44plusIvEEE10Policy1000EPiSC_NS0_13ScanTileStateIiLb1EEES9_NS0_8NullTypeEmiLb0ESF_EEvT0_T1_T2_iT3_T4_T5_,@function
        .size           _ZN3cub18CUB_300001_SM_10006detail4scan16DeviceScanKernelINS2_10policy_hubIiiimN4cuda3std3__44plusIvEEE10Policy1000EPiSC_NS0_13ScanTileStateIiLb1EEES9_NS0_8NullTypeEmiLb0ESF_EEvT0_T1_T2_iT3_T4_T5_,(.L_x_502 - _ZN3cub18CUB_300001_SM_10006detail4scan16DeviceScanKernelINS2_10policy_hubIiiimN4cuda3std3__44plusIvEEE10Policy1000EPiSC_NS0_13ScanTileStateIiLb1EEES9_NS0_8NullTypeEmiLb0ESF_EEvT0_T1_T2_iT3_T4_T5_)
        .other          _ZN3cub18CUB_300001_SM_10006detail4scan16DeviceScanKernelINS2_10policy_hubIiiimN4cuda3std3__44plusIvEEE10Policy1000EPiSC_NS0_13ScanTileStateIiLb1EEES9_NS0_8NullTypeEmiLb0ESF_EEvT0_T1_T2_iT3_T4_T5_,@"STO_CUDA_ENTRY STV_DEFAULT"
_ZN3cub18CUB_300001_SM_10006detail4scan16DeviceScanKernelINS2_10policy_hubIiiimN4cuda3std3__44plusIvEEE10Policy1000EPiSC_NS0_13ScanTileStateIiLb1EEES9_NS0_8NullTypeEmiLb0ESF_EEvT0_T1_T2_iT3_T4_T5_:
.text._ZN3cub18CUB_300001_SM_10006detail4scan16DeviceScanKernelINS2_10policy_hubIiiimN4cuda3std3__44plusIvEEE10Policy1000EPiSC_NS0_13ScanTileStateIiLb1EEES9_NS0_8NullTypeEmiLb0ESF_EEvT0_T1_T2_iT3_T4_T5_:
[----:B------:R-:W-:Y:S08]  /*0000*/  LDC R1, c[0x0][0x37c] ;  /* 0x0000df00ff017b82 */ /* 0x000ff00000000800 */
[----:B------:R-:W0:Y:S01]  /*0010*/  S2UR UR6, SR_CTAID.X ;  /* 0x00000000000679c3 */ /* 0x000e220000002500 */
[----:B------:R-:W0:Y:S01]  /*0020*/  LDCU UR4, c[0x0][0x398] ;  /* 0x00007300ff0477ac */ /* 0x000e220008000800 */
[----:B------:R-:W1:Y:S01]  /*0030*/  LDCU.64 UR8, c[0x0][0x3a0] ;  /* 0x00007400ff0877ac */ /* 0x000e620008000a00 */
[----:B------:R-:W2:Y:S01]  /*0040*/  LDCU.64 UR12, c[0x0][0x358] ;  /* 0x00006b00ff0c77ac */ /* 0x000ea20008000a00 */
[----:B0-----:R-:W-:-:S04]  /*0050*/  UIADD3 UR6, UPT, UPT, UR6, UR4, URZ ;  /* 0x0000000406067290 */ /* 0x001fc8000fffe0ff */
[----:B------:R-:W-:-:S04]  /*0060*/  UIMAD.WIDE UR10, UR6, 0x1ee0, URZ ;  /* 0x00001ee0060a78a5 */ /* 0x000fc8000f8e02ff */
[----:B-1----:R-:W-:-:S04]  /*0070*/  UIADD3 UR7, UP0, UPT, -UR10, UR8, URZ ;  /* 0x000000080a077290 */ /* 0x002fc8000ff1e1ff */
[----:B------:R-:W-:Y:S02]  /*0080*/  UIADD3.X UR4, UPT, UPT, ~UR11, UR9, URZ, UP0, !UPT ;  /* 0x000000090b047290 */ /* 0x000fe400087fe5ff */
[----:B------:R-:W-:-:S04]  /*0090*/  UISETP.GE.U32.AND UP0, UPT, UR7, 0x1ee1, UPT ;  /* 0x00001ee10700788c */ /* 0x000fc8000bf06070 */
[----:B------:R-:W-:-:S09]  /*00a0*/  UISETP.GE.U32.AND.EX UP0, UPT, UR4, URZ, UPT, UP0 ;  /* 0x000000ff0400728c */ /* 0x000fd2000bf06100 */
[----:B--2---:R-:W-:Y:S05]  /*00b0*/  BRA.U !UP0, `(.L_x_293) ;  /* 0x0000001d08047547 */ /* 0x004fea000b800000 */
[----:B------:R-:W0:Y:S01]  /*00c0*/  S2R R36, SR_TID.X ;  /* 0x0000000000247919 */ /* 0x000e220000002100 */
[----:B------:R-:W1:Y:S01]  /*00d0*/  LDCU.64 UR4, c[0x0][0x380] ;  /* 0x00007000ff0477ac */ /* 0x000e620008000a00 */
[C---:B0-----:R-:W-:Y:S02]  /*00e0*/  LOP3.LUT R0, R36.reuse, 0x1f, RZ, 0xc0, !PT ;  /* 0x0000001f24007812 */ /* 0x041fe400078ec0ff */
[----:B------:R-:W-:-:S05]  /*00f0*/  LOP3.LUT R3, R36, 0x3e0, RZ, 0xc0, !PT ;  /* 0x000003e024037812 */ /* 0x000fca00078ec0ff */
[----:B------:R-:W-:-:S05]  /*0100*/  IMAD R0, R3, 0x13, R0 ;  /* 0x0000001303007824 */ /* 0x000fca00078e0200 */
[----:B------:R-:W-:-:S05]  /*0110*/  IADD3 R0, P0, PT, R0, UR10, RZ ;  /* 0x0000000a00007c10 */ /* 0x000fca000ff1e0ff */
[----:B------:R-:W-:Y:S02]  /*0120*/  IMAD.X R41, RZ, RZ, UR11, P0 ;  /* 0x0000000bff297e24 */ /* 0x000fe400080e06ff */
[----:B------:R-:W-:-:S03]  /*0130*/  IMAD.SHL.U32 R42, R0, 0x4, RZ ;  /* 0x00000004002a7824 */ /* 0x000fc600078e00ff */
[----:B------:R-:W-:Y:S02]  /*0140*/  SHF.L.U64.HI R41, R0, 0x2, R41 ;  /* 0x0000000200297819 */ /* 0x000fe40000010229 */
[----:B-1----:R-:W-:-:S04]  /*0150*/  IADD3 R2, P0, PT, R42, UR4, RZ ;  /* 0x000000042a027c10 */ /* 0x002fc8000ff1e0ff */
[----:B------:R-:W-:-:S05]  /*0160*/  IADD3.X R3, PT, PT, R41, UR5, RZ, P0, !PT ;  /* 0x0000000529037c10 */ /* 0x000fca00087fe4ff */
[----:B------:R-:W2:Y:S04]  /*0170*/  LD.E.STRONG.SM R5, desc[UR12][R2.64] ;  /* 0x0000000c02057980 */ /* 0x000ea8000c10b900 */
[----:B------:R-:W3:Y:S04]  /*0180*/  LD.E.STRONG.SM R7, desc[UR12][R2.64+0x80] ;  /* 0x0000800c02077980 */ /* 0x000ee8000c10b900 */
[----:B------:R-:W4:Y:S04]  /*0190*/  LD.E.STRONG.SM R9, desc[UR12][R2.64+0x100] ;  /* 0x0001000c02097980 */ /* 0x000f28000c10b900 */
[----:B------:R-:W5:Y:S04]  /*01a0*/  LD.E.STRONG.SM R11, desc[UR12][R2.64+0x180] ;  /* 0x0001800c020b7980 */ /* 0x000f68000c10b900 */
        /* <DEDUP_REMOVED lines=14> */
[----:B------:R-:W5:Y:S01]  /*0290*/  LD.E.STRONG.SM R0, desc[UR12][R2.64+0x900] ;  /* 0x0009000c02007980 */ /* 0x000f62000c10b900 */
[----:B------:R-:W0:Y:S01]  /*02a0*/  S2UR UR5, SR_CgaCtaId ;  /* 0x00000000000579c3 */ /* 0x000e220000008800 */
[----:B------:R-:W-:Y:S01]  /*02b0*/  SHF.R.U32.HI R32, RZ, 0x5, R36 ;  /* 0x00000005ff207819 */ /* 0x000fe20000011624 */
[----:B------:R-:W-:Y:S01]  /*02c0*/  UMOV UR4, 0x400 ;  /* 0x0000040000047882 */ /* 0x000fe20000000000 */
[----:B------:R-:W1:Y:S01]  /*02d0*/  S2R R44, SR_LANEID ;  /* 0x00000000002c7919 */ /* 0x000e620000000000 */
[----:B------:R-:W-:Y:S01]  /*02e0*/  UISETP.NE.AND UP0, UPT, UR6, URZ, UPT ;  /* 0x000000ff0600728c */ /* 0x000fe2000bf05270 */
[----:B------:R-:W-:Y:S01]  /*02f0*/  BSSY.RECONVERGENT B0, `(.L_x_294) ;  /* 0x000014b000007945 */ /* 0x000fe20003800200 */
[----:B0-----:R-:W-:Y:S01]  /*0300*/  ULEA UR4, UR5, UR4, 0x18 ;  /* 0x0000000405047291 */ /* 0x001fe2000f8ec0ff */
[----:B-1----:R-:W-:-:S05]  /*0310*/  IMAD R28, R32, 0x260, R44 ;  /* 0x00000260201c7824 */ /* 0x002fca00078e022c */
[----:B------:R-:W-:-:S05]  /*0320*/  LEA R28, R28, UR4, 0x2 ;  /* 0x000000041c1c7c11 */ /* 0x000fca000f8e10ff */
[----:B------:R-:W-:Y:S01]  /*0330*/  IMAD R27, R44, 0x48, R28 ;  /* 0x000000482c1b7824 */ /* 0x000fe200078e021c */
[----:B--2---:R0:W-:Y:S04]  /*0340*/  STS [R28], R5 ;  /* 0x000000051c007388 */ /* 0x0041e80000000800 */
[----:B---3--:R0:W-:Y:S04]  /*0350*/  STS [R28+0x80], R7 ;  /* 0x000080071c007388 */ /* 0x0081e80000000800 */
[----:B----4-:R0:W-:Y:S04]  /*0360*/  STS [R28+0x100], R9 ;  /* 0x000100091c007388 */ /* 0x0101e80000000800 */
[----:B-----5:R0:W-:Y:S04]  /*0370*/  STS [R28+0x180], R11 ;  /* 0x0001800b1c007388 */ /* 0x0201e80000000800 */
[----:B------:R0:W-:Y:S04]  /*0380*/  STS [R28+0x200], R13 ;  /* 0x0002000d1c007388 */ /* 0x0001e80000000800 */
        /* <DEDUP_REMOVED lines=13> */
[----:B------:R0:W-:Y:S01]  /*0460*/  STS [R28+0x900], R0 ;  /* 0x000900001c007388 */ /* 0x0001e20000000800 */
[----:B------:R-:W-:-:S03]  /*0470*/  NOP ;  /* 0x0000000000007918 */ /* 0x000fc60000000000 */
[----:B------:R0:W1:Y:S04]  /*0480*/  LDS R26, [R27] ;  /* 0x000000001b1a7984 */ /* 0x0000680000000800 */
[----:B------:R0:W2:Y:S04]  /*0490*/  LDS R25, [R27+0x4] ;  /* 0x000004001b197984 */ /* 0x0000a80000000800 */
[----:B------:R0:W3:Y:S04]  /*04a0*/  LDS R24, [R27+0x8] ;  /* 0x000008001b187984 */ /* 0x0000e80000000800 */
[----:B------:R0:W4:Y:S04]  /*04b0*/  LDS R40, [R27+0xc] ;  /* 0x00000c001b287984 */ /* 0x0001280000000800 */
[----:B------:R0:W0:Y:S04]  /*04c0*/  LDS R39, [R27+0x10] ;  /* 0x000010001b277984 */ /* 0x0000280000000800 */
        /* <DEDUP_REMOVED lines=13> */
[----:B------:R0:W0:Y:S01]  /*05a0*/  LDS R0, [R27+0x48] ;  /* 0x000048001b007984 */ /* 0x0000220000000800 */
[----:B------:R-:W-:Y:S06]  /*05b0*/  BAR.SYNC.DEFER_BLOCKING 0x0 ;  /* 0x0000000000007b1d */ /* 0x000fec0000010000 */
[----:B-1234-:R-:W-:Y:S05]  /*05c0*/  BRA.U UP0, `(.L_x_295) ;  /* 0x0000000500247547 */ /* 0x01efea000b800000 */
[----:B------:R-:W-:Y:S02]  /*05d0*/  IADD3 R8, PT, PT, R24, R25, R26 ;  /* 0x0000001918087210 */ /* 0x000fe40007ffe01a */
[----:B------:R-:W-:Y:S02]  /*05e0*/  ISETP.NE.AND P1, PT, R44, 0x1f, PT ;  /* 0x0000001f2c00780c */ /* 0x000fe40003f25270 */
[----:B0-----:R-:W-:Y:S02]  /*05f0*/  IADD3 R8, PT, PT, R39, R40, R8 ;  /* 0x0000002827087210 */ /* 0x001fe40007ffe008 */
[----:B------:R-:W-:Y:S02]  /*0600*/  ISETP.GE.U32.AND P2, PT, R36, 0x20, PT ;  /* 0x000000202400780c */ /* 0x000fe40003f46070 */
[----:B------:R-:W-:Y:S02]  /*0610*/  IADD3 R8, PT, PT, R30, R31, R8 ;  /* 0x0000001f1e087210 */ /* 0x000fe40007ffe008 */
[----:B------:R-:W-:-:S02]  /*0620*/  ISETP.NE.AND P3, PT, R44, RZ, PT ;  /* 0x000000ff2c00720c */ /* 0x000fc40003f65270 */
[----:B------:R-:W-:-:S03]  /*0630*/  IADD3 R8, PT, PT, R23, R29, R8 ;  /* 0x0000001d17087210 */ /* 0x000fc60007ffe008 */
[----:B------:R-:W-:Y:S02]  /*0640*/  @!P1 LEA R37, R32, UR4, 0x2 ;  /* 0x0000000420259c11 */ /* 0x000fe4000f8e10ff */
[----:B------:R-:W-:-:S04]  /*0650*/  IADD3 R8, PT, PT, R21, R22, R8 ;  /* 0x0000001615087210 */ /* 0x000fc80007ffe008 */
[----:B------:R-:W-:-:S04]  /*0660*/  IADD3 R8, PT, PT, R7, R20, R8 ;  /* 0x0000001407087210 */ /* 0x000fc80007ffe008 */
[----:B------:R-:W-:-:S04]  /*0670*/  IADD3 R8, PT, PT, R5, R6, R8 ;  /* 0x0000000605087210 */ /* 0x000fc80007ffe008 */
[----:B------:R-:W-:-:S04]  /*0680*/  IADD3 R33, PT, PT, R3, R4, R8 ;  /* 0x0000000403217210 */ /* 0x000fc80007ffe008 */
[----:B------:R-:W-:-:S05]  /*0690*/  IADD3 R33, PT, PT, R0, R2, R33 ;  /* 0x0000000200217210 */ /* 0x000fca0007ffe021 */
        /* <DEDUP_REMOVED lines=10> */
[----:B------:R-:W-:-:S03]  /*0740*/  ISETP.NE.AND P0, PT, R32, 0x2, PT ;  /* 0x000000022000780c */ /* 0x000fc60003f05270 */
[----:B------:R-:W-:Y:S01]  /*0750*/  IMAD.IADD R33, R34, 0x1, -R33 ;  /* 0x0000000122217824 */ /* 0x000fe200078e0a21 */
[----:B------:R-:W-:Y:S01]  /*0760*/  @!P1 STS [R37+0x10], R34 ;  /* 0x0000102225009388 */ /* 0x000fe20000000800 */
[----:B------:R-:W-:Y:S01]  /*0770*/  BAR.SYNC.DEFER_BLOCKING 0x0 ;  /* 0x0000000000007b1d */ /* 0x000fe20000010000 */
[----:B------:R-:W-:-:S05]  /*0780*/  ISETP.NE.AND P1, PT, R32, 0x9, PT ;  /* 0x000000092000780c */ /* 0x000fca0003f25270 */
[----:B------:R-:W0:Y:S04]  /*0790*/  LDS.128 R8, [UR4+0x10] ;  /* 0x00001004ff087984 */ /* 0x000e280008000c00 */
[----:B------:R-:W1:Y:S04]  /*07a0*/  LDS.128 R12, [UR4+0x20] ;  /* 0x00002004ff0c7984 */ /* 0x000e680008000c00 */
[----:B------:R-:W2:Y:S01]  /*07b0*/  LDS.128 R16, [UR4+0x30] ;  /* 0x00003004ff107984 */ /* 0x000ea20008000c00 */
[----:B0-----:R-:W-:-:S04]  /*07c0*/  IMAD.IADD R9, R8, 0x1, R9 ;  /* 0x0000000108097824 */ /* 0x001fc800078e0209 */
[----:B------:R-:W-:Y:S01]  /*07d0*/  IMAD.IADD R10, R10, 0x1, R9 ;  /* 0x000000010a0a7824 */ /* 0x000fe200078e0209 */
[----:B------:R-:W-:Y:S02]  /*07e0*/  SEL R8, R9, R8, !P0 ;  /* 0x0000000809087207 */ /* 0x000fe40004000000 */
[----:B------:R-:W-:Y:S01]  /*07f0*/  ISETP.NE.AND P0, PT, R32, 0x3, PT ;  /* 0x000000032000780c */ /* 0x000fe20003f05270 */
[----:B------:R-:W-:Y:S01]  /*0800*/  IMAD.IADD R11, R11, 0x1, R10 ;  /* 0x000000010b0b7824 */ /* 0x000fe200078e020a */
[----:B------:R-:W-:Y:S02]  /*0810*/  SEL R9, R33, RZ, P3 ;  /* 0x000000ff21097207 */ /* 0x000fe40001800000 */
        /* <DEDUP_REMOVED lines=16> */
[----:B------:R-:W-:-:S03]  /*0920*/  ISETP.NE.AND P0, PT, R32, 0x8, PT ;  /* 0x000000082000780c */ /* 0x000fc60003f05270 */
[----:B------:R-:W-:Y:S01]  /*0930*/  IMAD.IADD R19, R19, 0x1, R18 ;  /* 0x0000000113137824 */ /* 0x000fe200078e0212 */
[----:B------:R-:W-:Y:S02]  /*0940*/  SEL R8, R15, R8, !P0 ;  /* 0x000000080f087207 */ /* 0x000fe40004000000 */
[----:B------:R-:W-:Y:S02]  /*0950*/  ISETP.NE.AND P0, PT, R32, 0xa, PT ;  /* 0x0000000a2000780c */ /* 0x000fe40003f05270 */
[----:B------:R-:W-:Y:S02]  /*0960*/  SEL R8, R16, R8, !P1 ;  /* 0x0000000810087207 */ /* 0x000fe40004800000 */
[C---:B------:R-:W-:Y:S02]  /*0970*/  ISETP.NE.AND P1, PT, R32.reuse, 0xb, PT ;  /* 0x0000000b2000780c */ /* 0x040fe40003f25270 */
[----:B------:R-:W-:Y:S02]  /*0980*/  SEL R8, R17, R8, !P0 ;  /* 0x0000000811087207 */ /* 0x000fe40004000000 */
[----:B------:R-:W-:-:S02]  /*0990*/  ISETP.NE.AND P0, PT, R32, 0xc, PT ;  /* 0x0000000c2000780c */ /* 0x000fc40003f05270 */
[----:B------:R-:W-:Y:S02]  /*09a0*/  SEL R8, R18, R8, !P1 ;  /* 0x0000000812087207 */ /* 0x000fe40004800000 */
[----:B------:R-:W-:Y:S02]  /*09b0*/  ISETP.NE.AND P1, PT, R36, RZ, PT ;  /* 0x000000ff2400720c */ /* 0x000fe40003f25270 */
[----:B------:R-:W-:-:S05]  /*09c0*/  SEL R8, R19, R8, !P0 ;  /* 0x0000000813087207 */ /* 0x000fca0004000000 */
[----:B------:R-:W-:-:S06]  /*09d0*/  @P2 IMAD.IADD R33, R8, 0x1, R9 ;  /* 0x0000000108212824 */ /* 0x000fcc00078e0209 */
[----:B------:R-:W-:Y:S05]  /*09e0*/  @P1 BRA `(.L_x_296) ;  /* 0x0000000c006c1947 */ /* 0x000fea0003800000 */
[----:B------:R-:W0:Y:S01]  /*09f0*/  LDS R12, [UR4+0x40] ;  /* 0x00004004ff0c7984 */ /* 0x000e220008000800 */
[----:B------:R-:W1:Y:S01]  /*0a00*/  LDC.64 R10, c[0x0][0x390] ;  /* 0x0000e400ff0a7b82 */ /* 0x000e620000000a00 */
[----:B------:R-:W-:Y:S02]  /*0a10*/  IMAD.MOV.U32 R8, RZ, RZ, 0x65 ;  /* 0x00000065ff087424 */ /* 0x000fe400078e00ff */
[----:B------:R-:W-:Y:S02]  /*0a20*/  IMAD.MOV.U32 R33, RZ, RZ, RZ ;  /* 0x000000ffff217224 */ /* 0x000fe400078e00ff */
[----:B0-----:R-:W-:-:S05]  /*0a30*/  IMAD.IADD R9, R19, 0x1, R12 ;  /* 0x0000000113097824 */ /* 0x001fca00078e020c */
[----:B-1----:R0:W-:Y:S01]  /*0a40*/  ST.E.64.STRONG.GPU desc[UR12][R10.64+0x100], R8 ;  /* 0x000100080a007985 */ /* 0x0021e2000c10fb0c */
[----:B------:R-:W-:Y:S05]  /*0a50*/  BRA `(.L_x_296) ;  /* 0x0000000c00507947 */ /* 0x000fea0003800000 */
.L_x_295:
[----:B------:R-:W-:Y:S02]  /*0a60*/  IADD3 R8, PT, PT, R24, R25, R26 ;  /* 0x0000001918087210 */ /* 0x000fe40007ffe01a */
[C---:B------:R-:W-:Y:S02]  /*0a70*/  ISETP.NE.AND P1, PT, R44.reuse, 0x1f, PT ;  /* 0x0000001f2c00780c */ /* 0x040fe40003f25270 */
[----:B0-----:R-:W-:Y:S02]  /*0a80*/  IADD3 R8, PT, PT, R39, R40, R8 ;  /* 0x0000002827087210 */ /* 0x001fe40007ffe008 */
[----:B------:R-:W-:Y:S02]  /*0a90*/  ISETP.NE.AND P2, PT, R44, RZ, PT ;  /* 0x000000ff2c00720c */ /* 0x000fe40003f45270 */
[----:B------:R-:W-:-:S04]  /*0aa0*/  IADD3 R8, PT, PT, R30, R31, R8 ;  /* 0x0000001f1e087210 */ /* 0x000fc80007ffe008 */
        /* <DEDUP_REMOVED lines=37> */
[----:B------:R-:W-:Y:S01]  /*0d00*/  IMAD.IADD R14, R14, 0x1, R13 ;  /* 0x000000010e0e7824 */ /* 0x000fe200078e020d */
[----:B------:R-:W0:Y:S02]  /*0d10*/  LDS R11, [UR4+0x40] ;  /* 0x00004004ff0b7984 */ /* 0x000e240008000800 */
        /* <DEDUP_REMOVED lines=12> */
[----:B------:R-:W-:-:S04]  /*0de0*/  ISETP.NE.AND P0, PT, R32, 0x9, PT ;  /* 0x000000092000780c */ /* 0x000fc80003f05270 */
[----:B------:R-:W-:Y:S02]  /*0df0*/  SEL R8, R16, R8, !P0 ;  /* 0x0000000810087207 */ /* 0x000fe40004000000 */
[----:B------:R-:W-:-:S04]  /*0e00*/  ISETP.NE.AND P0, PT, R32, 0xa, PT ;  /* 0x0000000a2000780c */ /* 0x000fc80003f05270 */
[----:B------:R-:W-:Y:S02]  /*0e10*/  SEL R8, R17, R8, !P0 ;  /* 0x0000000811087207 */ /* 0x000fe40004000000 */
[----:B------:R-:W-:-:S04]  /*0e20*/  ISETP.NE.AND P0, PT, R32, 0xb, PT ;  /* 0x0000000b2000780c */ /* 0x000fc80003f05270 */
[----:B------:R-:W-:Y:S02]  /*0e30*/  SEL R8, R18, R8, !P0 ;  /* 0x0000000812087207 */ /* 0x000fe40004000000 */
[C---:B------:R-:W-:Y:S01]  /*0e40*/  ISETP.GT.U32.AND P0, PT, R36.reuse, 0x1f, PT ;  /* 0x0000001f2400780c */ /* 0x040fe20003f04070 */
[C---:B0-----:R-:W-:Y:S01]  /*0e50*/  IMAD.IADD R11, R19.reuse, 0x1, R11 ;  /* 0x00000001130b7824 */ /* 0x041fe200078e020b */
[----:B------:R-:W-:Y:S02]  /*0e60*/  SEL R8, R19, R8, !P1 ;  /* 0x0000000813087207 */ /* 0x000fe40004800000 */
[----:B------:R-:W-:-:S03]  /*0e70*/  ISETP.GE.U32.AND P1, PT, R36, 0x20, PT ;  /* 0x000000202400780c */ /* 0x000fc60003f26070 */
[----:B------:R-:W-:-:S05]  /*0e80*/  IMAD.IADD R8, R8, 0x1, R9 ;  /* 0x0000000108087824 */ /* 0x000fca00078e0209 */
[----:B------:R-:W-:Y:S01]  /*0e90*/  SEL R43, R33, R8, !P1 ;  /* 0x00000008212b7207 */ /* 0x000fe20004800000 */
[----:B------:R-:W-:Y:S06]  /*0ea0*/  @P0 BRA `(.L_x_297) ;  /* 0x0000000800140947 */ /* 0x000fec0003800000 */
[----:B------:R-:W0:Y:S01]  /*0eb0*/  LDC.64 R16, c[0x0][0x390] ;  /* 0x0000e400ff107b82 */ /* 0x000e220000000a00 */
[----:B------:R-:W-:Y:S01]  /*0ec0*/  ISETP.NE.AND P1, PT, R36, RZ, PT ;  /* 0x000000ff2400720c */ /* 0x000fe20003f25270 */
[----:B------:R-:W-:Y:S01]  /*0ed0*/  IMAD.U32 R13, RZ, RZ, UR6 ;  /* 0x00000006ff0d7e24 */ /* 0x000fe2000f8e00ff */
[----:B------:R-:W-:-:S05]  /*0ee0*/  LOP3.LUT R18, RZ, R36, RZ, 0x33, !PT ;  /* 0x00000024ff127212 */ /* 0x000fca00078e33ff */
[----:B------:R-:W-:-:S06]  /*0ef0*/  VIADD R18, R18, UR6 ;  /* 0x0000000612127c36 */ /* 0x000fcc0008000000 */
        /* <DEDUP_REMOVED lines=11> */
.L_x_327:
[----:B------:R-:W-:Y:S05]  /*0fb0*/  @!P0 BRA `(.L_x_299) ;  /* 0x0000000000248947 */ /* 0x000fea0003800000 */
[----:B------:R-:W-:-:S07]  /*0fc0*/  IMAD.MOV.U32 R9, RZ, RZ, 0x1de ;  /* 0x000001deff097424 */ /* 0x000fce00078e00ff */
.L_x_301:
[----:B------:R-:W-:Y:S05]  /*0fd0*/  NANOSLEEP R9 ;  /* 0x000000090000735d */ /* 0x000fea0003800000 */
[----:B------:R-:W2:Y:S01]  /*0fe0*/  LD.E.64.STRONG.GPU R14, desc[UR12][R16.64+0x100] ;  /* 0x0001000c100e7980 */ /* 0x000ea2000c10fb00 */
[----:B------:R-:W-:Y:S01]  /*0ff0*/  UMOV UR5, 0xffffffff ;  /* 0xffffffff00057882 */ /* 0x000fe20000000000 */
[----:B------:R-:W-:Y:S02]  /*1000*/  SHF.R.U32.HI R9, RZ, 0x1, R9 ;  /* 0x00000001ff097819 */ /* 0x000fe40000011609 */
[----:B--2---:R-:W-:Y:S01]  /*1010*/  ISETP.NE.AND P0, PT, R14, 0x63, PT ;  /* 0x000000630e00780c */ /* 0x004fe20003f05270 */
[----:B------:R-:W-:-:S12]  /*1020*/  BRA.DIV UR5, `(.L_x_300) ;  /* 0x0000002e05e87947 */ /* 0x000fd8000b800000 */
[----:B------:R-:W-:-:S13]  /*1030*/  VOTE.ANY P0, !P0 ;  /* 0x0000000000ff7806 */ /* 0x000fda0004000100 */
.L_x_330:
[----:B------:R-:W-:Y:S05]  /*1040*/  @P0 BRA `(.L_x_301) ;  /* 0xfffffffc00e00947 */ /* 0x000fea000383ffff */
.L_x_299:
[----:B------:R-:W-:Y:S01]  /*1050*/  UMOV UR5, 0xffffffff ;  /* 0xffffffff00057882 */ /* 0x000fe20000000000 */
[----:B------:R-:W-:Y:S02]  /*1060*/  ISETP.NE.AND P2, PT, R14, 0x65, PT ;  /* 0x000000650e00780c */ /* 0x000fe40003f45270 */
[----:B------:R-:W-:Y:S11]  /*1070*/  BRA.DIV UR5, `(.L_x_302) ;  /* 0x0000002e05f47947 */ /* 0x000ff6000b800000 */
[----:B------:R-:W0:Y:S01]  /*1080*/  S2R R45, SR_GEMASK ;  /* 0x00000000002d7919 */ /* 0x000e220000003c00 */
[----:B------:R-:W-:Y:S01]  /*1090*/  VOTE.ANY R8, PT, !P2 ;  /* 0x0000000000087806 */ /* 0x000fe200050e0100 */
[C---:B------:R-:W-:Y:S02]  /*10a0*/  VIADD R33, R44.reuse, 0x2 ;  /* 0x000000022c217836 */ /* 0x040fe40000000000 */
[C---:B------:R-:W-:Y:S02]  /*10b0*/  VIADD R32, R44.reuse, 0x4 ;  /* 0x000000042c207836 */ /* 0x040fe40000000000 */
[C---:B------:R-:W-:Y:S02]  /*10c0*/  VIADD R19, R44.reuse, 0x8 ;  /* 0x000000082c137836 */ /* 0x040fe40000000000 */
[----:B------:R-:W-:Y:S01]  /*10d0*/  VIADD R34, R44, 0x10 ;  /* 0x000000102c227836 */ /* 0x000fe20000000000 */
[----:B0-----:R-:W-:-:S05]  /*10e0*/  LOP3.LUT R8, R8, 0x80000000, R45, 0xec, !PT ;  /* 0x8000000008087812 */ /* 0x001fca00078eec2d */
[----:B------:R-:W-:-:S05]  /*10f0*/  VIADD R9, R8, 0xffffffff ;  /* 0xffffffff08097836 */ /* 0x000fca0000000000 */
[----:B------:R-:W-:-:S04]  /*1100*/  LOP3.LUT R9, R8, R9, RZ, 0xc, !PT ;  /* 0x0000000908097212 */ /* 0x000fc800078e0cff */
[----:B------:R0:W1:Y:S02]  /*1110*/  POPC R38, R9 ;  /* 0x0000000900267309 */ /* 0x0000640000000000 */
[----:B0-----:R-:W0:Y:S01]  /*1120*/  LDC.64 R8, c[0x0][0x390] ;  /* 0x0000e400ff087b82 */ /* 0x001e220000000a00 */
[----:B-1----:R-:W1:Y:S01]  /*1130*/  SHFL.DOWN PT, R16, R15, 0x1, R38 ;  /* 0x082000000f107989 */ /* 0x002e6200000e0026 */
[-C--:B------:R-:W-:Y:S02]  /*1140*/  ISETP.GE.AND P0, PT, R44, R38.reuse, PT ;  /* 0x000000262c00720c */ /* 0x080fe40003f06270 */
[-C--:B------:R-:W-:Y:S02]  /*1150*/  ISETP.GT.AND P2, PT, R34, R38.reuse, PT ;  /* 0x000000262200720c */ /* 0x080fe40003f44270 */
[----:B-1----:R-:W-:Y:S02]  /*1160*/  SEL R16, R16, RZ, !P0 ;  /* 0x000000ff10107207 */ /* 0x002fe40004000000 */
[----:B------:R-:W-:-:S03]  /*1170*/  ISETP.GT.AND P0, PT, R33, R38, PT ;  /* 0x000000262100720c */ /* 0x000fc60003f04270 */
[----:B------:R-:W-:-:S05]  /*1180*/  IMAD.IADD R17, R16, 0x1, R15 ;  /* 0x0000000110117824 */ /* 0x000fca00078e020f */
[----:B------:R-:W1:Y:S02]  /*1190*/  SHFL.DOWN PT, R16, R17, 0x2, R38 ;  /* 0x0840000011107989 */ /* 0x000e6400000e0026 */
[----:B-1----:R-:W-:Y:S02]  /*11a0*/  SEL R16, R16, RZ, !P0 ;  /* 0x000000ff10107207 */ /* 0x002fe40004000000 */
[----:B------:R-:W-:-:S03]  /*11b0*/  ISETP.GT.AND P0, PT, R32, R38, PT ;  /* 0x000000262000720c */ /* 0x000fc60003f04270 */
[----:B------:R-:W-:-:S05]  /*11c0*/  IMAD.IADD R35, R17, 0x1, R16 ;  /* 0x0000000111237824 */ /* 0x000fca00078e0210 */
[----:B------:R-:W1:Y:S02]  /*11d0*/  SHFL.DOWN PT, R16, R35, 0x4, R38 ;  /* 0x0880000023107989 */ /* 0x000e6400000e0026 */
[----:B-1----:R-:W-:Y:S02]  /*11e0*/  SEL R16, R16, RZ, !P0 ;  /* 0x000000ff10107207 */ /* 0x002fe40004000000 */
[----:B------:R-:W-:-:S03]  /*11f0*/  ISETP.GT.AND P0, PT, R19, R38, PT ;  /* 0x000000261300720c */ /* 0x000fc60003f04270 */
[----:B------:R-:W-:Y:S01]  /*1200*/  IMAD.IADD R37, R35, 0x1, R16 ;  /* 0x0000000123257824 */ /* 0x000fe200078e0210 */
[----:B0-----:R-:W-:-:S04]  /*1210*/  IADD3 R35, P3, PT, R8, 0x100, RZ ;  /* 0x0000010008237810 */ /* 0x001fc80007f7e0ff */
[----:B------:R-:W0:Y:S02]  /*1220*/  SHFL.DOWN PT, R16, R37, 0x8, R38 ;  /* 0x0900000025107989 */ /* 0x000e2400000e0026 */
[----:B0-----:R-:W-:Y:S02]  /*1230*/  SEL R16, R16, RZ, !P0 ;  /* 0x000000ff10107207 */ /* 0x001fe40004000000 */
[----:B------:R-:W-:-:S03]  /*1240*/  ISETP.NE.AND P0, PT, R14, 0x65, PT ;  /* 0x000000650e00780c */ /* 0x000fc60003f05270 */
[----:B------:R-:W-:Y:S02]  /*1250*/  IMAD.IADD R17, R37, 0x1, R16 ;  /* 0x0000000125117824 */ /* 0x000fe400078e0210 */
[----:B------:R-:W-:-:S03]  /*1260*/  IMAD.X R37, RZ, RZ, R9, P3 ;  /* 0x000000ffff257224 */ /* 0x000fc600018e0609 */
[----:B------:R-:W0:Y:S05]  /*1270*/  SHFL.DOWN PT, R16, R17, 0x10, R38 ;  /* 0x0a00000011107989 */ /* 0x000e2a00000e0026 */
[----:B------:R-:W-:Y:S02]  /*1280*/  VOTE.ALL P0, P0 ;  /* 0x0000000000ff7806 */ /* 0x000fe40000000000 */
[----:B0-----:R-:W-:-:S05]  /*1290*/  SEL R16, R16, RZ, !P2 ;  /* 0x000000ff10107207 */ /* 0x001fca0005000000 */
[----:B------:R-:W-:-:S07]  /*12a0*/  IMAD.IADD R36, R17, 0x1, R16 ;  /* 0x0000000111247824 */ /* 0x000fce00078e0210 */
.L_x_339:
[----:B------:R-:W-:Y:S05]  /*12b0*/  @!P0 BRA `(.L_x_303) ;  /* 0x0000000000d48947 */ /* 0x000fea0003800000 */
[----:B------:R-:W-:-:S07]  /*12c0*/  IMAD.MOV.U32 R38, RZ, RZ, 0x1de ;  /* 0x000001deff267424 */ /* 0x000fce00078e00ff */
.L_x_309:
        /* <DEDUP_REMOVED lines=10> */
.L_x_342:
[----:B------:R-:W-:Y:S05]  /*1370*/  @!P0 BRA `(.L_x_305) ;  /* 0x0000000000248947 */ /* 0x000fea0003800000 */
[----:B------:R-:W-:-:S07]  /*1380*/  IMAD.MOV.U32 R9, RZ, RZ, R38 ;  /* 0x000000ffff097224 */ /* 0x000fce00078e0026 */
.L_x_307:
[----:B------:R-:W-:Y:S05]  /*1390*/  NANOSLEEP R9 ;  /* 0x000000090000735d */ /* 0x000fea0003800000 */
[----:B------:R-:W2:Y:S01]  /*13a0*/  LD.E.64.STRONG.GPU R14, desc[UR12][R16.64+-0x100] ;  /* 0xffff000c100e7980 */ /* 0x000ea2000c10fb00 */
[----:B------:R-:W-:Y:S01]  /*13b0*/  UMOV UR5, 0xffffffff ;  /* 0xffffffff00057882 */ /* 0x000fe20000000000 */
[----:B------:R-:W-:Y:S02]  /*13c0*/  SHF.R.U32.HI R9, RZ, 0x1, R9 ;  /* 0x00000001ff097819 */ /* 0x000fe40000011609 */
[----:B--2---:R-:W-:Y:S01]  /*13d0*/  ISETP.NE.AND P0, PT, R14, 0x63, PT ;  /* 0x000000630e00780c */ /* 0x004fe20003f05270 */
[----:B------:R-:W-:-:S12]  /*13e0*/  BRA.DIV UR5, `(.L_x_306) ;  /* 0x0000003205407947 */ /* 0x000fd8000b800000 */
[----:B------:R-:W-:-:S13]  /*13f0*/  VOTE.ANY P0, !P0 ;  /* 0x0000000000ff7806 */ /* 0x000fda0004000100 */
.L_x_345:
[----:B------:R-:W-:Y:S05]  /*1400*/  @P0 BRA `(.L_x_307) ;  /* 0xfffffffc00e00947 */ /* 0x000fea000383ffff */
.L_x_305:
        /* <DEDUP_REMOVED lines=10> */
[-C--:B------:R-:W-:Y:S02]  /*14b0*/  ISETP.GE.AND P0, PT, R44, R9.reuse, PT ;  /* 0x000000092c00720c */ /* 0x080fe40003f06270 */
[-C--:B------:R-:W-:Y:S02]  /*14c0*/  ISETP.GT.AND P2, PT, R34, R9.reuse, PT ;  /* 0x000000092200720c */ /* 0x080fe40003f44270 */
        /* <DEDUP_REMOVED lines=13> */
[----:B------:R-:W-:-:S03]  /*15a0*/  ISETP.NE.AND P0, PT, R14, 0x65, PT ;  /* 0x000000650e00780c */ /* 0x000fc60003f05270 */
[----:B------:R-:W-:-:S05]  /*15b0*/  IMAD.IADD R15, R15, 0x1, R16 ;  /* 0x000000010f0f7824 */ /* 0x000fca00078e0210 */
[----:B------:R-:W0:Y:S05]  /*15c0*/  SHFL.DOWN PT, R16, R15, 0x10, R9 ;  /* 0x0a0000000f107989 */ /* 0x000e2a00000e0009 */
[----:B------:R-:W-:Y:S02]  /*15d0*/  VOTE.ALL P0, P0 ;  /* 0x0000000000ff7806 */ /* 0x000fe40000000000 */
[----:B0-----:R-:W-:-:S04]  /*15e0*/  SEL R16, R16, RZ, !P2 ;  /* 0x000000ff10107207 */ /* 0x001fc80005000000 */
[----:B------:R-:W-:-:S07]  /*15f0*/  IADD3 R36, PT, PT, R15, R16, R36 ;  /* 0x000000100f247210 */ /* 0x000fce0007ffe024 */
.L_x_354:
[----:B------:R-:W-:Y:S05]  /*1600*/  @P0 BRA `(.L_x_309) ;  /* 0xfffffffc00300947 */ /* 0x000fea000383ffff */
.L_x_303:
[----:B------:R-:W-:Y:S01]  /*1610*/  ISETP.NE.AND P0, PT, R44, RZ, PT ;  /* 0x000000ff2c00720c */ /* 0x000fe20003f05270 */
[----:B------:R-:W0:Y:S01]  /*1620*/  @!P1 S2R R9, SR_CgaCtaId ;  /* 0x0000000000099919 */ /* 0x000e220000008800 */
[----:B------:R-:W-:Y:S01]  /*1630*/  @!P1 MOV R8, 0x400 ;  /* 0x0000040000089802 */ /* 0x000fe20000000f00 */
[----:B------:R-:W-:Y:S02]  /*1640*/  @!P1 IMAD.IADD R11, R11, 0x1, R36 ;  /* 0x000000010b0b9824 */ /* 0x000fe400078e0224 */
[----:B------:R-:W-:-:S05]  /*1650*/  @!P1 IMAD.MOV.U32 R10, RZ, RZ, 0x65 ;  /* 0x00000065ff0a9424 */ /* 0x000fca00078e00ff */
[----:B------:R1:W-:Y:S03]  /*1660*/  @!P1 ST.E.64.STRONG.GPU desc[UR12][R12.64+0x100], R10 ;  /* 0x0001000a0c009985 */ /* 0x0003e6000c10fb0c */
[----:B------:R-:W-:Y:S01]  /*1670*/  @!P0 MOV R14, 0x400 ;  /* 0x00000400000e8802 */ /* 0x000fe20000000f00 */
[----:B------:R-:W2:Y:S01]  /*1680*/  @!P0 S2R R15, SR_CgaCtaId ;  /* 0x00000000000f8919 */ /* 0x000ea20000008800 */
[----:B0-----:R-:W-:Y:S01]  /*1690*/  @!P1 LEA R9, R9, R8, 0x18 ;  /* 0x0000000809099211 */ /* 0x001fe200078ec0ff */
[----:B------:R-:W-:Y:S02]  /*16a0*/  IMAD.MOV.U32 R8, RZ, RZ, R43 ;  /* 0x000000ffff087224 */ /* 0x000fe400078e002b */
[----:B------:R-:W-:Y:S02]  /*16b0*/  @!P0 IMAD.MOV.U32 R8, RZ, RZ, R36 ;  /* 0x000000ffff088224 */ /* 0x000fe400078e0024 */
[----:B------:R1:W-:Y:S04]  /*16c0*/  @!P1 STS [R9+0x8], R11 ;  /* 0x0000080b09009388 */ /* 0x0003e80000000800 */
[----:B------:R1:W-:Y:S01]  /*16d0*/  @!P1 STS [R9+0x4], R36 ;  /* 0x0000042409009388 */ /* 0x0003e20000000800 */
[----:B--2---:R-:W-:-:S05]  /*16e0*/  @!P0 LEA R15, R15, R14, 0x18 ;  /* 0x0000000e0f0f8211 */ /* 0x004fca00078ec0ff */
[----:B------:R1:W-:Y:S02]  /*16f0*/  @!P0 STS [R15+0x54], R36 ;  /* 0x000054240f008388 */ /* 0x0003e40000000800 */
.L_x_297:
[----:B------:R-:W-:Y:S05]  /*1700*/  WARPSYNC.ALL ;  /* 0x0000000000007948 */ /* 0x000fea0003800000 */
[----:B------:R-:W0:Y:S08]  /*1710*/  S2UR UR7, SR_CgaCtaId ;  /* 0x00000000000779c3 */ /* 0x000e300000008800 */
[----:B------:R-:W-:Y:S06]  /*1720*/  BAR.SYNC.DEFER_BLOCKING 0x0 ;  /* 0x0000000000007b1d */ /* 0x000fec0000010000 */
[----:B------:R-:W-:Y:S01]  /*1730*/  UMOV UR5, 0x400 ;  /* 0x0000040000057882 */ /* 0x000fe20000000000 */
[----:B-1----:R-:W1:Y:S01]  /*1740*/  S2R R10, SR_TID.X ;  /* 0x00000000000a7919 */ /* 0x002e620000002100 */
[----:B0-----:R-:W-:-:S09]  /*1750*/  ULEA UR5, UR7, UR5, 0x18 ;  /* 0x0000000507057291 */ /* 0x001fd2000f8ec0ff */
[----:B------:R-:W0:Y:S01]  /*1760*/  LDS R9, [UR5+0x54] ;  /* 0x00005405ff097984 */ /* 0x000e220008000800 */
[----:B-1----:R-:W-:-:S04]  /*1770*/  ISETP.NE.AND P0, PT, R10, RZ, PT ;  /* 0x000000ff0a00720c */ /* 0x002fc80003f05270 */
[----:B0-----:R-:W-:-:S05]  /*1780*/  SEL R9, R9, RZ, P0 ;  /* 0x000000ff09097207 */ /* 0x001fca0000000000 */
[----:B------:R-:W-:-:S07]  /*1790*/  IMAD.IADD R33, R9, 0x1, R8 ;  /* 0x0000000109217824 */ /* 0x000fce00078e0208 */
.L_x_296:
[----:B------:R-:W-:Y:S05]  /*17a0*/  BSYNC.RECONVERGENT B0 ;  /* 0x0000000000007941 */ /* 0x000fea0003800200 */
.L_x_294:
[----:B------:R-:W-:Y:S01]  /*17b0*/  IMAD.IADD R26, R26, 0x1, R33 ;  /* 0x000000011a1a7824 */ /* 0x000fe200078e0221 */
[----:B------:R-:W-:Y:S03]  /*17c0*/  BAR.SYNC.DEFER_BLOCKING 0x0 ;  /* 0x0000000000007b1d */ /* 0x000fe60000010000 */
[----:B------:R-:W-:-:S03]  /*17d0*/  IMAD.IADD R25, R25, 0x1, R26 ;  /* 0x0000000119197824 */ /* 0x000fc600078e021a */
[----:B------:R-:W1:Y:S01]  /*17e0*/  LDCU.64 UR8, c[0x0][0x388] ;  /* 0x00007100ff0877ac */ /* 0x000e620008000a00 */
[----:B------:R-:W-:-:S04]  /*17f0*/  IMAD.IADD R24, R24, 0x1, R25 ;  /* 0x0000000118187824 */ /* 0x000fc800078e0219 */
[----:B------:R-:W-:-:S04]  /*1800*/  IMAD.IADD R40, R40, 0x1, R24 ;  /* 0x0000000128287824 */ /* 0x000fc800078e0218 */
[----:B0-----:R-:W-:-:S04]  /*1810*/  IMAD.IADD R8, R39, 0x1, R40 ;  /* 0x0000000127087824 */ /* 0x001fc800078e0228 */
[----:B------:R-:W-:-:S04]  /*1820*/  IMAD.IADD R31, R31, 0x1, R8 ;  /* 0x000000011f1f7824 */ /* 0x000fc800078e0208 */
[----:B------:R-:W-:Y:S01]  /*1830*/  IMAD.IADD R30, R30, 0x1, R31 ;  /* 0x000000011e1e7824 */ /* 0x000fe200078e021f */
[----:B------:R-:W-:Y:S01]  /*1840*/  STS [R27], R26 ;  /* 0x0000001a1b007388 */ /* 0x000fe20000000800 */
[----:B-1----:R-:W-:Y:S02]  /*1850*/  IADD3 R42, P0, PT, R42, UR8, RZ ;  /* 0x000000082a2a7c10 */ /* 0x002fe4000ff1e0ff */
[----:B------:R-:W-:Y:S01]  /*1860*/  IMAD.IADD R10, R29, 0x1, R30 ;  /* 0x000000011d0a7824 */ /* 0x000fe200078e021e */
[----:B------:R-:W-:Y:S01]  /*1870*/  STS [R27+0x4], R25 ;  /* 0x000004191b007388 */ /* 0x000fe20000000800 */
[----:B------:R-:W-:Y:S02]  /*1880*/  IADD3.X R43, PT, PT, R41, UR9, RZ, P0, !PT ;  /* 0x00000009292b7c10 */ /* 0x000fe400087fe4ff */
[----:B------:R-:W-:Y:S01]  /*1890*/  IMAD.IADD R23, R23, 0x1, R10 ;  /* 0x0000000117177824 */ /* 0x000fe200078e020a */
[----:B------:R-:W-:Y:S03]  /*18a0*/  STS [R27+0x8], R24 ;  /* 0x000008181b007388 */ /* 0x000fe60000000800 */
        /* <DEDUP_REMOVED lines=46> */
[----:B0-----:R-:W-:Y:S04]  /*1b90*/  STG.E desc[UR12][R42.64], R9 ;  /* 0x000000092a007986 */ /* 0x001fe8000c10190c */
[----:B-1----:R-:W-:Y:S04]  /*1ba0*/  STG.E desc[UR12][R42.64+0x80], R7 ;  /* 0x000080072a007986 */ /* 0x002fe8000c10190c */
[----:B--2---:R-:W-:Y:S04]  /*1bb0*/  STG.E desc[UR12][R42.64+0x100], R11 ;  /* 0x0001000b2a007986 */ /* 0x004fe8000c10190c */
[----:B---3--:R-:W-:Y:S04]  /*1bc0*/  STG.E desc[UR12][R42.64+0x180], R13 ;  /* 0x0001800d2a007986 */ /* 0x008fe8000c10190c */
[----:B----4-:R-:W-:Y:S04]  /*1bd0*/  STG.E desc[UR12][R42.64+0x200], R5 ;  /* 0x000200052a007986 */ /* 0x010fe8000c10190c */
[----:B-----5:R-:W-:Y:S04]  /*1be0*/  STG.E desc[UR12][R42.64+0x280], R15 ;  /* 0x0002800f2a007986 */ /* 0x020fe8000c10190c */
[----:B------:R-:W-:Y:S04]  /*1bf0*/  STG.E desc[UR12][R42.64+0x300], R3 ;  /* 0x000300032a007986 */ /* 0x000fe8000c10190c */
        /* <DEDUP_REMOVED lines=11> */
[----:B------:R-:W-:Y:S01]  /*1cb0*/  STG.E desc[UR12][R42.64+0x900], R39 ;  /* 0x000900272a007986 */ /* 0x000fe2000c10190c */
[----:B------:R-:W-:Y:S05]  /*1cc0*/  EXIT ;  /* 0x000000000000794d */ /* 0x000fea0003800000 */
.L_x_293:
[----:B------:R-:W-:-:S04]  /*1cd0*/  ISETP.NE.U32.AND P0, PT, RZ, UR7, PT ;  /* 0x00000007ff007c0c */ /* 0x000fc8000bf05070 */
[----:B------:R-:W-:-:S13]  /*1ce0*/  ISETP.NE.AND.EX P0, PT, RZ, UR4, PT, P0 ;  /* 0x00000004ff007c0c */ /* 0x000fda000bf05300 */
[----:B------:R-:W-:Y:S05]  /*1cf0*/  @!P0 EXIT ;  /* 0x000000000000894d */ /* 0x000fea0003800000 */
[----:B------:R-:W0:Y:S02]  /*1d00*/  LDCU.64 UR4, c[0x0][0x380] ;  /* 0x00007000ff0477ac */ /* 0x000e240008000a00 */
[----:B0-----:R-:W-:-:S06]  /*1d10*/  UIMAD.WIDE UR4, UR6, 0x7b80, UR4 ;  /* 0x00007b80060478a5 */ /* 0x001fcc000f8e0204 */
[----:B------:R-:W-:Y:S02]  /*1d20*/  IMAD.U32 R2, RZ, RZ, UR4 ;  /* 0x00000004ff027e24 */ /* 0x000fe4000f8e00ff */
[----:B------:R-:W-:-:S05]  /*1d30*/  IMAD.U32 R3, RZ, RZ, UR5 ;  /* 0x00000005ff037e24 */ /* 0x000fca000f8e00ff */
[----:B------:R0:W2:Y:S01]  /*1d40*/  LD.E.STRONG.SM R5, desc[UR12][R2.64] ;  /* 0x0000000c02057980 */ /* 0x0000a2000c10b900 */
[----:B------:R-:W1:Y:S02]  /*1d50*/  S2R R43, SR_TID.X ;  /* 0x00000000002b7919 */ /* 0x000e640000002100 */
[C---:B-1----:R-:W-:Y:S02]  /*1d60*/  LOP3.LUT R0, R43.reuse, 0x1f, RZ, 0xc0, !PT ;  /* 0x0000001f2b007812 */ /* 0x042fe400078ec0ff */
[----:B------:R-:W-:-:S05]  /*1d70*/  LOP3.LUT R7, R43, 0x3e0, RZ, 0xc0, !PT ;  /* 0x000003e02b077812 */ /* 0x000fca00078ec0ff */
[----:B------:R-:W-:-:S04]  /*1d80*/  IMAD R34, R7, 0x13, R0 ;  /* 0x0000001307227824 */ /* 0x000fc800078e0200 */
[C---:B------:R-:W-:Y:S01]  /*1d90*/  VIADD R0, R34.reuse, 0x40 ;  /* 0x0000004022007836 */ /* 0x040fe20000000000 */
[C---:B------:R-:W-:Y:S01]  /*1da0*/  ISETP.GE.U32.AND P1, PT, R34.reuse, UR7, PT ;  /* 0x0000000722007c0c */ /* 0x040fe2000bf26070 */
[C---:B------:R-:W-:Y:S01]  /*1db0*/  VIADD R6, R34.reuse, 0x80 ;  /* 0x0000008022067836 */ /* 0x040fe20000000000 */
[C---:B0-----:R-:W-:Y:S01]  /*1dc0*/  LEA R2, P0, R34.reuse, UR4, 0x2 ;  /* 0x0000000422027c11 */ /* 0x041fe2000f8010ff */
[----:B------:R-:W-:Y:S01]  /*1dd0*/  VIADD R4, R34, 0x60 ;  /* 0x0000006022047836 */ /* 0x000fe20000000000 */
[----:B------:R-:W-:Y:S01]  /*1de0*/  ISETP.GE.U32.AND P3, PT, R0, UR7, PT ;  /* 0x0000000700007c0c */ /* 0x000fe2000bf66070 */
[----:B------:R-:W-:Y:S01]  /*1df0*/  VIADD R41, R34, 0x20 ;  /* 0x0000002022297836 */ /* 0x000fe20000000000 */
[----:B------:R-:W-:Y:S01]  /*1e00*/  ISETP.GE.U32.AND P5, PT, R6, UR7, PT ;  /* 0x0000000706007c0c */ /* 0x000fe2000bfa6070 */
[----:B------:R-:W-:Y:S01]  /*1e10*/  VIADD R0, R34, 0xa0 ;  /* 0x000000a022007836 */ /* 0x000fe20000000000 */
[----:B------:R-:W-:Y:S01]  /*1e20*/  ISETP.GE.U32.AND P4, PT, R4, UR7, PT ;  /* 0x0000000704007c0c */ /* 0x000fe2000bf86070 */
[----:B------:R-:W-:Y:S01]  /*1e30*/  VIADD R4, R34, 0xc0 ;  /* 0x000000c022047836 */ /* 0x000fe20000000000 */
[----:B------:R-:W-:Y:S01]  /*1e40*/  ISETP.GE.U32.AND P2, PT, R41, UR7, PT ;  /* 0x0000000729007c0c */ /* 0x000fe2000bf46070 */
[----:B------:R-:W-:Y:S01]  /*1e50*/  IMAD.X R3, RZ, RZ, UR5, P0 ;  /* 0x00000005ff037e24 */ /* 0x000fe200080e06ff */
[----:B------:R-:W-:Y:S01]  /*1e60*/  ISETP.GE.U32.AND P6, PT, R0, UR7, PT ;  /* 0x0000000700007c0c */ /* 0x000fe2000bfc6070 */
[----:B------:R-:W-:Y:S01]  /*1e70*/  VIADD R0, R34, 0xe0 ;  /* 0x000000e022007836 */ /* 0x000fe20000000000 */
[----:B------:R-:W-:Y:S01]  /*1e80*/  ISETP.GE.U32.AND P0, PT, R4, UR7, PT ;  /* 0x0000000704007c0c */ /* 0x000fe2000bf06070 */
[----:B------:R-:W-:-:S02]  /*1e90*/  VIADD R40, R34, 0x100 ;  /* 0x0000010022287836 */ /* 0x000fc40000000000 */
[C---:B------:R-:W-:Y:S02]  /*1ea0*/  VIADD R4, R34.reuse, 0x140 ;  /* 0x0000014022047836 */ /* 0x040fe40000000000 */
[----:B------:R-:W-:Y:S02]  /*1eb0*/  VIADD R39, R34, 0x120 ;  /* 0x0000012022277836 */ /* 0x000fe40000000000 */
[----:B--2---:R-:W-:Y:S02]  /*1ec0*/  IMAD.MOV.U32 R7, RZ, RZ, R5 ;  /* 0x000000ffff077224 */ /* 0x004fe400078e0005 */
[----:B------:R-:W2:Y:S02]  /*1ed0*/  @!P1 LD.E.STRONG.SM R5, desc[UR12][R2.64] ;  /* 0x0000000c02059980 */ /* 0x000ea4000c10b900 */
[--C-:B------:R-:W-:Y:S01]  /*1ee0*/  IMAD.MOV.U32 R15, RZ, RZ, R7.reuse ;  /* 0x000000ffff0f7224 */ /* 0x100fe200078e0007 */
[----:B------:R-:W-:Y:S01]  /*1ef0*/  ISETP.GE.U32.AND P1, PT, R0, UR7, PT ;  /* 0x0000000700007c0c */ /* 0x000fe2000bf26070 */
[----:B------:R-:W-:-:S02]  /*1f00*/  IMAD.MOV.U32 R9, RZ, RZ, R7 ;  /* 0x000000ffff097224 */ /* 0x000fc400078e0007 */
[--C-:B------:R-:W-:Y:S02]  /*1f10*/  IMAD.MOV.U32 R11, RZ, RZ, R7.reuse ;  /* 0x000000ffff0b7224 */ /* 0x100fe400078e0007 */
[----:B------:R-:W-:Y:S01]  /*1f20*/  VIADD R0, R34, 0x160 ;  /* 0x0000016022007836 */ /* 0x000fe20000000000 */
[----:B------:R-:W3:Y:S01]  /*1f30*/  @!P5 LD.E.STRONG.SM R15, desc[UR12][R2.64+0x200] ;  /* 0x0002000c020fd980 */ /* 0x000ee2000c10b900 */
[--C-:B------:R-:W-:Y:S01]  /*1f40*/  IMAD.MOV.U32 R17, RZ, RZ, R7.reuse ;  /* 0x000000ffff117224 */ /* 0x100fe200078e0007 */
[----:B------:R-:W-:Y:S01]  /*1f50*/  ISETP.GE.U32.AND P5, PT, R40, UR7, PT ;  /* 0x0000000728007c0c */ /* 0x000fe2000bfa6070 */
[--C-:B------:R-:W-:Y:S01]  /*1f60*/  IMAD.MOV.U32 R13, RZ, RZ, R7.reuse ;  /* 0x000000ffff0d7224 */ /* 0x100fe200078e0007 */
[----:B------:R-:W4:Y:S01]  /*1f70*/  @!P2 LD.E.STRONG.SM R9, desc[UR12][R2.64+0x80] ;  /* 0x0000800c0209a980 */ /* 0x000f22000c10b900 */
[----:B------:R-:W-:Y:S01]  /*1f80*/  IMAD.MOV.U32 R19, RZ, RZ, R7 ;  /* 0x000000ffff137224 */ /* 0x000fe200078e0007 */
[----:B------:R-:W-:Y:S02]  /*1f90*/  ISETP.GE.U32.AND P2, PT, R4, UR7, PT ;  /* 0x0000000704007c0c */ /* 0x000fe4000bf46070 */
[----:B------:R-:W5:Y:S01]  /*1fa0*/  @!P3 LD.E.STRONG.SM R11, desc[UR12][R2.64+0x100] ;  /* 0x0001000c020bb980 */ /* 0x000f62000c10b900 */
[----:B------:R-:W-:Y:S01]  /*1fb0*/  ISETP.GE.U32.AND P3, PT, R0, UR7, PT ;  /* 0x0000000700007c0c */ /* 0x000fe2000bf66070 */
[----:B------:R-:W-:-:S02]  /*1fc0*/  VIADD R4, R34, 0x180 ;  /* 0x0000018022047836 */ /* 0x000fc40000000000 */
[----:B------:R-:W-:Y:S01]  /*1fd0*/  VIADD R0, R34, 0x1a0 ;  /* 0x000001a022007836 */ /* 0x000fe20000000000 */
[----:B------:R-:W5:Y:S01]  /*1fe0*/  @!P6 LD.E.STRONG.SM R17, desc[UR12][R2.64+0x280] ;  /* 0x0002800c0211e980 */ /* 0x000f62000c10b900 */
[----:B------:R-:W-:Y:S01]  /*1ff0*/  ISETP.GE.U32.AND P6, PT, R39, UR7, PT ;  /* 0x0000000727007c0c */ /* 0x000fe2000bfc6070 */
[--C-:B------:R-:W-:Y:S02]  /*2000*/  IMAD.MOV.U32 R21, RZ, RZ, R7.reuse ;  /* 0x000000ffff157224 */ /* 0x100fe400078e0007 */
[----:B------:R-:W5:Y:S01]  /*2010*/  @!P4 LD.E.STRONG.SM R13, desc[UR12][R2.64+0x180] ;  /* 0x0001800c020dc980 */ /* 0x000f62000c10b900 */
[----:B------:R-:W-:Y:S01]  /*2020*/  IMAD.MOV.U32 R23, RZ, RZ, R7 ;  /* 0x000000ffff177224 */ /* 0x000fe200078e0007 */
[----:B------:R-:W-:Y:S02]  /*2030*/  ISETP.GE.U32.AND P4, PT, R4, UR7, PT ;  /* 0x0000000704007c0c */ /* 0x000fe4000bf86070 */
[----:B------:R-:W5:Y:S01]  /*2040*/  @!P0 LD.E.STRONG.SM R19, desc[UR12][R2.64+0x300] ;  /* 0x0003000c02138980 */ /* 0x000f62000c10b900 */
[----:B------:R-:W-:Y:S01]  /*2050*/  ISETP.GE.U32.AND P0, PT, R0, UR7, PT ;  /* 0x0000000700007c0c */ /* 0x000fe2000bf06070 */
[----:B------:R-:W-:-:S02]  /*2060*/  VIADD R4, R34, 0x1c0 ;  /* 0x000001c022047836 */ /* 0x000fc40000000000 */
[----:B------:R-:W-:Y:S01]  /*2070*/  VIADD R0, R34, 0x1e0 ;  /* 0x000001e022007836 */ /* 0x000fe20000000000 */
[----:B------:R-:W5:Y:S01]  /*2080*/  @!P1 LD.E.STRONG.SM R21, desc[UR12][R2.64+0x380] ;  /* 0x0003800c02159980 */ /* 0x000f62000c10b900 */
[--C-:B------:R-:W-:Y:S01]  /*2090*/  IMAD.MOV.U32 R25, RZ, RZ, R7.reuse ;  /* 0x000000ffff197224 */ /* 0x100fe200078e0007 */
[----:B------:R-:W-:Y:S01]  /*20a0*/  ISETP.GE.U32.AND P1, PT, R4, UR7, PT ;  /* 0x0000000704007c0c */ /* 0x000fe2000bf26070 */
[--C-:B------:R-:W-:Y:S01]  /*20b0*/  IMAD.MOV.U32 R27, RZ, RZ, R7.reuse ;  /* 0x000000ffff1b7224 */ /* 0x100fe200078e0007 */
[----:B------:R-:W5:Y:S01]  /*20c0*/  @!P5 LD.E.STRONG.SM R23, desc[UR12][R2.64+0x400] ;  /* 0x0004000c0217d980 */ /* 0x000f62000c10b900 */
[----:B------:R-:W-:Y:S01]  /*20d0*/  ISETP.GE.U32.AND P5, PT, R0, UR7, PT ;  /* 0x0000000700007c0c */ /* 0x000fe2000bfa6070 */
[----:B------:R-:W-:Y:S02]  /*20e0*/  IMAD.MOV.U32 R29, RZ, RZ, R7 ;  /* 0x000000ffff1d7224 */ /* 0x000fe400078e0007 */
[C---:B------:R-:W-:Y:S01]  /*20f0*/  VIADD R0, R34.reuse, 0x200 ;  /* 0x0000020022007836 */ /* 0x040fe20000000000 */
[----:B------:R-:W5:Y:S01]  /*2100*/  @!P6 LD.E.STRONG.SM R25, desc[UR12][R2.64+0x480] ;  /* 0x0004800c0219e980 */ /* 0x000f62000c10b900 */
[----:B------:R-:W-:-:S02]  /*2110*/  VIADD R4, R34, 0x220 ;  /* 0x0000022022047836 */ /* 0x000fc40000000000 */
[----:B------:R-:W-:Y:S01]  /*2120*/  VIADD R34, R34, 0x240 ;  /* 0x0000024022227836 */ /* 0x000fe20000000000 */
[----:B------:R-:W5:Y:S01]  /*2130*/  @!P2 LD.E.STRONG.SM R27, desc[UR12][R2.64+0x500] ;  /* 0x0005000c021ba980 */ /* 0x000f62000c10b900 */
[----:B------:R-:W-:Y:S02]  /*2140*/  ISETP.GE.U32.AND P6, PT, R0, UR7, PT ;  /* 0x0000000700007c0c */ /* 0x000fe4000bfc6070 */
[----:B------:R-:W-:Y:S01]  /*2150*/  ISETP.GE.U32.AND P2, PT, R4, UR7, PT ;  /* 0x0000000704007c0c */ /* 0x000fe2000bf46070 */
[----:B------:R-:W5:Y:S01]  /*2160*/  @!P3 LD.E.STRONG.SM R29, desc[UR12][R2.64+0x580] ;  /* 0x0005800c021db980 */ /* 0x000f62000c10b900 */
[----:B------:R-:W-:Y:S01]  /*2170*/  ISETP.GE.U32.AND P3, PT, R34, UR7, PT ;  /* 0x0000000722007c0c */ /* 0x000fe2000bf66070 */
[--C-:B------:R-:W-:Y:S02]  /*2180*/  IMAD.MOV.U32 R31, RZ, RZ, R7.reuse ;  /* 0x000000ffff1f7224 */ /* 0x100fe400078e0007 */
[--C-:B------:R-:W-:Y:S02]  /*2190*/  IMAD.MOV.U32 R37, RZ, RZ, R7.reuse ;  /* 0x000000ffff257224 */ /* 0x100fe400078e0007 */
[----:B------:R-:W-:-:S02]  /*21a0*/  IMAD.MOV.U32 R45, RZ, RZ, R7 ;  /* 0x000000ffff2d7224 */ /* 0x000fc400078e0007 */
[--C-:B------:R-:W-:Y:S01]  /*21b0*/  IMAD.MOV.U32 R0, RZ, RZ, R7.reuse ;  /* 0x000000ffff007224 */ /* 0x100fe200078e0007 */
[----:B------:R-:W5:Y:S01]  /*21c0*/  @!P4 LD.E.STRONG.SM R31, desc[UR12][R2.64+0x600] ;  /* 0x0006000c021fc980 */ /* 0x000f62000c10b900 */
[--C-:B------:R-:W-:Y:S02]  /*21d0*/  IMAD.MOV.U32 R4, RZ, RZ, R7.reuse ;  /* 0x000000ffff047224 */ /* 0x100fe400078e0007 */
[----:B------:R-:W-:Y:S01]  /*21e0*/  IMAD.MOV.U32 R6, RZ, RZ, R7 ;  /* 0x000000ffff067224 */ /* 0x000fe200078e0007 */
[----:B------:R-:W5:Y:S04]  /*21f0*/  @!P0 LD.E.STRONG.SM R37, desc[UR12][R2.64+0x680] ;  /* 0x0006800c02258980 */ /* 0x000f68000c10b900 */
[----:B------:R-:W5:Y:S04]  /*2200*/  @!P1 LD.E.STRONG.SM R45, desc[UR12][R2.64+0x700] ;  /* 0x0007000c022d9980 */ /* 0x000f68000c10b900 */
[----:B------:R-:W5:Y:S04]  /*2210*/  @!P5 LD.E.STRONG.SM R0, desc[UR12][R2.64+0x780] ;  /* 0x0007800c0200d980 */ /* 0x000f68000c10b900 */
[----:B------:R-:W5:Y:S04]  /*2220*/  @!P6 LD.E.STRONG.SM R4, desc[UR12][R2.64+0x800] ;  /* 0x0008000c0204e980 */ /* 0x000f68000c10b900 */
[----:B------:R-:W5:Y:S04]  /*2230*/  @!P2 LD.E.STRONG.SM R6, desc[UR12][R2.64+0x880] ;  /* 0x0008800c0206a980 */ /* 0x000f68000c10b900 */
[----:B------:R-:W5:Y:S01]  /*2240*/  @!P3 LD.E.STRONG.SM R7, desc[UR12][R2.64+0x900] ;  /* 0x0009000c0207b980 */ /* 0x000f62000c10b900 */
[----:B------:R-:W0:Y:S01]  /*2250*/  S2R R33, SR_LANEID ;  /* 0x0000000000217919 */ /* 0x000e220000000000 */
[----:B------:R-:W1:Y:S01]  /*2260*/  S2UR UR5, SR_CgaCtaId ;  /* 0x00000000000579c3 */ /* 0x000e620000008800 */
[----:B------:R-:W-:Y:S01]  /*2270*/  SHF.R.U32.HI R35, RZ, 0x5, R43 ;  /* 0x00000005ff237819 */ /* 0x000fe2000001162b */
[----:B------:R-:W-:-:S02]  /*2280*/  UMOV UR4, 0x400 ;  /* 0x0000040000047882 */ /* 0x000fc40000000000 */
[----:B-1----:R-:W-:Y:S02]  /*2290*/  ULEA UR4, UR5, UR4, 0x18 ;  /* 0x0000000405047291 */ /* 0x002fe4000f8ec0ff */
[----:B0-----:R-:W-:-:S05]  /*22a0*/  IMAD R28, R35, 0x260, R33 ;  /* 0x00000260231c7824 */ /* 0x001fca00078e0221 */
[----:B------:R-:W-:-:S05]  /*22b0*/  LEA R28, R28, UR4, 0x2 ;  /* 0x000000041c1c7c11 */ /* 0x000fca000f8e10ff */
[----:B------:R-:W-:Y:S01]  /*22c0*/  IMAD R8, R33, 0x48, R28 ;  /* 0x0000004821087824 */ /* 0x000fe200078e021c */
[----:B------:R-:W-:Y:S01]  /*22d0*/  UISETP.NE.AND UP0, UPT, UR6, URZ, UPT ;  /* 0x000000ff0600728c */ /* 0x000fe2000bf05270 */
        /* <DEDUP_REMOVED lines=41> */
[----:B0-----:R-:W-:Y:S02]  /*2570*/  IADD3 R8, PT, PT, R25, R26, R27 ;  /* 0x0000001a19087210 */ /* 0x001fe40007ffe01b */
[----:B------:R-:W-:Y:S02]  /*2580*/  ISETP.NE.AND P1, PT, R33, 0x1f, PT ;  /* 0x0000001f2100780c */ /* 0x000fe40003f25270 */
[----:B------:R-:W-:Y:S02]  /*2590*/  IADD3 R8, PT, PT, R31, R32, R8 ;  /* 0x000000201f087210 */ /* 0x000fe40007ffe008 */
[----:B------:R-:W-:Y:S02]  /*25a0*/  ISETP.NE.AND P2, PT, R35, 0xc, PT ;  /* 0x0000000c2300780c */ /* 0x000fe40003f45270 */
[----:B------:R-:W-:Y:S02]  /*25b0*/  IADD3 R8, PT, PT, R29, R30, R8 ;  /* 0x0000001e1d087210 */ /* 0x000fe40007ffe008 */
[----:B------:R-:W-:-:S02]  /*25c0*/  ISETP.GE.U32.AND P3, PT, R43, 0x20, PT ;  /* 0x000000202b00780c */ /* 0x000fc40003f66070 */
        /* <DEDUP_REMOVED lines=46> */
[----:B------:R-:W-:-:S04]  /*28b0*/  ISETP.NE.AND P0, PT, R35, 0x8, PT ;  /* 0x000000082300780c */ /* 0x000fc80003f05270 */
[----:B------:R-:W-:Y:S02]  /*28c0*/  SEL R8, R15, R8, !P0 ;  /* 0x000000080f087207 */ /* 0x000fe40004000000 */
[C---:B------:R-:W-:Y:S02]  /*28d0*/  ISETP.NE.AND P0, PT, R35.reuse, 0xa, PT ;  /* 0x0000000a2300780c */ /* 0x040fe40003f05270 */
[----:B------:R-:W-:Y:S02]  /*28e0*/  SEL R8, R16, R8, !P1 ;  /* 0x0000000810087207 */ /* 0x000fe40004800000 */
[----:B------:R-:W-:Y:S02]  /*28f0*/  ISETP.NE.AND P1, PT, R35, 0xb, PT ;  /* 0x0000000b2300780c */ /* 0x000fe40003f25270 */
[----:B------:R-:W-:Y:S02]  /*2900*/  SEL R8, R17, R8, !P0 ;  /* 0x0000000811087207 */ /* 0x000fe40004000000 */
[----:B------:R-:W-:-:S02]  /*2910*/  ISETP.NE.AND P0, PT, R33, RZ, PT ;  /* 0x000000ff2100720c */ /* 0x000fc40003f05270 */
[----:B------:R-:W-:Y:S01]  /*2920*/  SEL R8, R18, R8, !P1 ;  /* 0x0000000812087207 */ /* 0x000fe20004800000 */
[----:B------:R-:W-:Y:S01]  /*2930*/  @!P2 IMAD.IADD R8, R19, 0x1, R18 ;  /* 0x000000011308a824 */ /* 0x000fe200078e0212 */
[----:B------:R-:W-:Y:S02]  /*2940*/  SEL R9, R36, RZ, P0 ;  /* 0x000000ff24097207 */ /* 0x000fe40000000000 */
[----:B------:R-:W-:-:S03]  /*2950*/  ISETP.NE.AND P0, PT, R43, RZ, PT ;  /* 0x000000ff2b00720c */ /* 0x000fc60003f05270 */
[----:B------:R-:W-:-:S05]  /*2960*/  @P3 IMAD.IADD R36, R8, 0x1, R9 ;  /* 0x0000000108243824 */ /* 0x000fca00078e0209 */
[----:B------:R-:W-:Y:S01]  /*2970*/  SEL R36, R36, RZ, P0 ;  /* 0x000000ff24247207 */ /* 0x000fe20000000000 */
[----:B------:R-:W-:Y:S06]  /*2980*/  BRA `(.L_x_311) ;  /* 0x0000000c005c7947 */ /* 0x000fec0003800000 */
.L_x_310:
[----:B0-----:R-:W-:Y:S02]  /*2990*/  IADD3 R8, PT, PT, R25, R26, R27 ;  /* 0x0000001a19087210 */ /* 0x001fe40007ffe01b */
[----:B------:R-:W-:Y:S02]  /*29a0*/  ISETP.NE.AND P1, PT, R33, 0x1f, PT ;  /* 0x0000001f2100780c */ /* 0x000fe40003f25270 */
[----:B------:R-:W-:Y:S02]  /*29b0*/  IADD3 R8, PT, PT, R31, R32, R8 ;  /* 0x000000201f087210 */ /* 0x000fe40007ffe008 */
        /* <DEDUP_REMOVED lines=55> */
[----:B------:R-:W-:Y:S01]  /*2d30*/  ISETP.NE.AND P0, PT, R35, 0xb, PT ;  /* 0x0000000b2300780c */ /* 0x000fe20003f05270 */
[----:B------:R-:W-:-:S03]  /*2d40*/  IMAD.IADD R35, R37, 0x1, -R36 ;  /* 0x0000000125237824 */ /* 0x000fc600078e0a24 */
[----:B------:R-:W-:Y:S02]  /*2d50*/  SEL R8, R18, R8, !P0 ;  /* 0x0000000812087207 */ /* 0x000fe40004000000 */
[----:B------:R-:W-:Y:S01]  /*2d60*/  ISETP.GT.U32.AND P0, PT, R43, 0x1f, PT ;  /* 0x0000001f2b00780c */ /* 0x000fe20003f04070 */
[----:B0-----:R-:W-:Y:S01]  /*2d70*/  IMAD.IADD R11, R19, 0x1, R11 ;  /* 0x00000001130b7824 */ /* 0x001fe200078e020b */
[----:B------:R-:W-:Y:S02]  /*2d80*/  SEL R9, R35, RZ, P2 ;  /* 0x000000ff23097207 */ /* 0x000fe40001000000 */
        /* <DEDUP_REMOVED lines=21> */
.L_x_357:
[----:B------:R-:W-:Y:S05]  /*2ee0*/  @!P0 BRA `(.L_x_314) ;  /* 0x0000000000248947 */ /* 0x000fea0003800000 */
[----:B------:R-:W-:-:S07]  /*2ef0*/  IMAD.MOV.U32 R9, RZ, RZ, 0x1de ;  /* 0x000001deff097424 */ /* 0x000fce00078e00ff */
.L_x_316:
[----:B------:R-:W-:Y:S05]  /*2f00*/  NANOSLEEP R9 ;  /* 0x000000090000735d */ /* 0x000fea0003800000 */
[----:B------:R-:W2:Y:S01]  /*2f10*/  LD.E.64.STRONG.GPU R14, desc[UR12][R16.64+0x100] ;  /* 0x0001000c100e7980 */ /* 0x000ea2000c10fb00 */
[----:B------:R-:W-:Y:S01]  /*2f20*/  UMOV UR5, 0xffffffff ;  /* 0xffffffff00057882 */ /* 0x000fe20000000000 */
[----:B------:R-:W-:Y:S02]  /*2f30*/  SHF.R.U32.HI R9, RZ, 0x1, R9 ;  /* 0x00000001ff097819 */ /* 0x000fe40000011609 */
[----:B--2---:R-:W-:Y:S01]  /*2f40*/  ISETP.NE.AND P0, PT, R14, 0x63, PT ;  /* 0x000000630e00780c */ /* 0x004fe20003f05270 */
[----:B------:R-:W-:-:S12]  /*2f50*/  BRA.DIV UR5, `(.L_x_315) ;  /* 0x0000001a05787947 */ /* 0x000fd8000b800000 */
[----:B------:R-:W-:-:S13]  /*2f60*/  VOTE.ANY P0, !P0 ;  /* 0x0000000000ff7806 */ /* 0x000fda0004000100 */
.L_x_360:
[----:B------:R-:W-:Y:S05]  /*2f70*/  @P0 BRA `(.L_x_316) ;  /* 0xfffffffc00e00947 */ /* 0x000fea000383ffff */
.L_x_314:
[----:B------:R-:W-:Y:S01]  /*2f80*/  UMOV UR5, 0xffffffff ;  /* 0xffffffff00057882 */ /* 0x000fe20000000000 */
[----:B------:R-:W-:Y:S02]  /*2f90*/  ISETP.NE.AND P2, PT, R14, 0x65, PT ;  /* 0x000000650e00780c */ /* 0x000fe40003f45270 */
[----:B------:R-:W-:Y:S11]  /*2fa0*/  BRA.DIV UR5, `(.L_x_317) ;  /* 0x0000001a05847947 */ /* 0x000ff6000b800000 */
[----:B------:R-:W0:Y:S01]  /*2fb0*/  S2R R42, SR_GEMASK ;  /* 0x00000000002a7919 */ /* 0x000e220000003c00 */
[----:B------:R-:W-:Y:S01]  /*2fc0*/  VOTE.ANY R8, PT, !P2 ;  /* 0x0000000000087806 */ /* 0x000fe200050e0100 */
[----:B------:R-:W-:-:S03]  /*2fd0*/  VIADD R19, R33, 0x2 ;  /* 0x0000000221137836 */ /* 0x000fc60000000000 */
        /* <DEDUP_REMOVED lines=12> */
[-C--:B------:R-:W-:Y:S02]  /*30a0*/  ISETP.GT.AND P2, PT, R15, R38.reuse, PT ;  /* 0x000000260f00720c */ /* 0x080fe40003f44270 */
[----:B0-----:R-:W-:Y:S02]  /*30b0*/  SEL R16, R16, RZ, !P0 ;  /* 0x000000ff10107207 */ /* 0x001fe40004000000 */
[----:B------:R-:W-:Y:S01]  /*30c0*/  ISETP.GT.AND P0, PT, R9, R38, PT ;  /* 0x000000260900720c */ /* 0x000fe20003f04270 */
[----:B------:R-:W-:Y:S02]  /*30d0*/  VIADD R9, R33, 0x8 ;  /* 0x0000000821097836 */ /* 0x000fe40000000000 */
[----:B------:R-:W-:-:S05]  /*30e0*/  IMAD.IADD R19, R17, 0x1, R16 ;  /* 0x0000000111137824 */ /* 0x000fca00078e0210 */
[----:B------:R-:W0:Y:S02]  /*30f0*/  SHFL.DOWN PT, R16, R19, 0x4, R38 ;  /* 0x0880000013107989 */ /* 0x000e2400000e0026 */
[----:B0-----:R-:W-:Y:S02]  /*3100*/  SEL R16, R16, RZ, !P0 ;  /* 0x000000ff10107207 */ /* 0x001fe40004000000 */
[----:B------:R-:W-:Y:S02]  /*3110*/  ISETP.GT.AND P0, PT, R9, R38, PT ;  /* 0x000000260900720c */ /* 0x000fe40003f04270 */
[----:B------:R-:W0:Y:S01]  /*3120*/  LDC.64 R8, c[0x0][0x390] ;  /* 0x0000e400ff087b82 */ /* 0x000e220000000a00 */
[----:B------:R-:W-:-:S05]  /*3130*/  IMAD.IADD R37, R19, 0x1, R16 ;  /* 0x0000000113257824 */ /* 0x000fca00078e0210 */
[----:B------:R-:W1:Y:S01]  /*3140*/  SHFL.DOWN PT, R16, R37, 0x8, R38 ;  /* 0x0900000025107989 */ /* 0x000e6200000e0026 */
[----:B0-----:R-:W-:Y:S02]  /*3150*/  IADD3 R36, P3, PT, R8, 0x100, RZ ;  /* 0x0000010008247810 */ /* 0x001fe40007f7e0ff */
[----:B-1----:R-:W-:Y:S02]  /*3160*/  SEL R16, R16, RZ, !P0 ;  /* 0x000000ff10107207 */ /* 0x002fe40004000000 */
[----:B------:R-:W-:-:S03]  /*3170*/  ISETP.NE.AND P0, PT, R14, 0x65, PT ;  /* 0x000000650e00780c */ /* 0x000fc60003f05270 */
[----:B------:R-:W-:Y:S02]  /*3180*/  IMAD.IADD R17, R37, 0x1, R16 ;  /* 0x0000000125117824 */ /* 0x000fe400078e0210 */
[----:B------:R-:W-:-:S03]  /*3190*/  IMAD.X R37, RZ, RZ, R9, P3 ;  /* 0x000000ffff257224 */ /* 0x000fc600018e0609 */
[----:B------:R-:W0:Y:S05]  /*31a0*/  SHFL.DOWN PT, R16, R17, 0x10, R38 ;  /* 0x0a00000011107989 */ /* 0x000e2a00000e0026 */
[----:B------:R-:W-:Y:S02]  /*31b0*/  VOTE.ALL P0, P0 ;  /* 0x0000000000ff7806 */ /* 0x000fe40000000000 */
[----:B0-----:R-:W-:-:S05]  /*31c0*/  SEL R16, R16, RZ, !P2 ;  /* 0x000000ff10107207 */ /* 0x001fca0005000000 */
[----:B------:R-:W-:-:S07]  /*31d0*/  IMAD.IADD R19, R17, 0x1, R16 ;  /* 0x0000000111137824 */ /* 0x000fce00078e0210 */
.L_x_369:
[----:B------:R-:W-:Y:S05]  /*31e0*/  @!P0 BRA `(.L_x_318) ;  /* 0x0000000000e48947 */ /* 0x000fea0003800000 */
[----:B------:R-:W-:-:S07]  /*31f0*/  IMAD.MOV.U32 R38, RZ, RZ, 0x1de ;  /* 0x000001deff267424 */ /* 0x000fce00078e00ff */
.L_x_324:
        /* <DEDUP_REMOVED lines=10> */
.L_x_372:
[----:B------:R-:W-:Y:S05]  /*32a0*/  @!P0 BRA `(.L_x_320) ;  /* 0x0000000000248947 */ /* 0x000fea0003800000 */
[----:B------:R-:W-:-:S07]  /*32b0*/  IMAD.MOV.U32 R9, RZ, RZ, R38 ;  /* 0x000000ffff097224 */ /* 0x000fce00078e0026 */
.L_x_322:
[----:B------:R-:W-:Y:S05]  /*32c0*/  NANOSLEEP R9 ;  /* 0x000000090000735d */ /* 0x000fea0003800000 */
[----:B------:R-:W2:Y:S01]  /*32d0*/  LD.E.64.STRONG.GPU R14, desc[UR12][R16.64+-0x100] ;  /* 0xffff000c100e7980 */ /* 0x000ea2000c10fb00 */
[----:B------:R-:W-:Y:S01]  /*32e0*/  UMOV UR5, 0xffffffff ;  /* 0xffffffff00057882 */ /* 0x000fe20000000000 */
[----:B------:R-:W-:Y:S02]  /*32f0*/  SHF.R.U32.HI R9, RZ, 0x1, R9 ;  /* 0x00000001ff097819 */ /* 0x000fe40000011609 */
[----:B--2---:R-:W-:Y:S01]  /*3300*/  ISETP.NE.AND P0, PT, R14, 0x63, PT ;  /* 0x000000630e00780c */ /* 0x004fe20003f05270 */
[----:B------:R-:W-:-:S12]  /*3310*/  BRA.DIV UR5, `(.L_x_321) ;  /* 0x0000001a05d07947 */ /* 0x000fd8000b800000 */
[----:B------:R-:W-:-:S13]  /*3320*/  VOTE.ANY P0, !P0 ;  /* 0x0000000000ff7806 */ /* 0x000fda0004000100 */
.L_x_375:
[----:B------:R-:W-:Y:S05]  /*3330*/  @P0 BRA `(.L_x_322) ;  /* 0xfffffffc00e00947 */ /* 0x000fea000383ffff */
.L_x_320:
        /* <DEDUP_REMOVED lines=13> */
[----:B------:R-:W-:Y:S01]  /*3410*/  ISETP.GT.AND P0, PT, R8, R9, PT ;  /* 0x000000090800720c */ /* 0x000fe20003f04270 */
[----:B------:R-:W-:Y:S02]  /*3420*/  VIADD R8, R33, 0x4 ;  /* 0x0000000421087836 */ /* 0x000fe40000000000 */
[----:B------:R-:W-:-:S05]  /*3430*/  IMAD.IADD R44, R16, 0x1, R15 ;  /* 0x00000001102c7824 */ /* 0x000fca00078e020f */
[----:B------:R-:W0:Y:S02]  /*3440*/  SHFL.DOWN PT, R16, R44, 0x2, R9 ;  /* 0x084000002c107989 */ /* 0x000e2400000e0009 */
        /* <DEDUP_REMOVED lines=8> */
[----:B------:R-:W-:-:S03]  /*34d0*/  IMAD.IADD R45, R17, 0x1, R16 ;  /* 0x00000001112d7824 */ /* 0x000fc600078e0210 */
[----:B------:R-:W-:Y:S02]  /*34e0*/  ISETP.GT.AND P2, PT, R8, R9, PT ;  /* 0x000000090800720c */ /* 0x000fe40003f44270 */
        /* <DEDUP_REMOVED lines=8> */
.L_x_384:
[----:B------:R-:W-:Y:S05]  /*3570*/  @P0 BRA `(.L_x_324) ;  /* 0xfffffffc00200947 */ /* 0x000fea000383ffff */
.L_x_318:
        /* <DEDUP_REMOVED lines=15> */
.L_x_312:
[----:B------:R-:W-:Y:S05]  /*3670*/  WARPSYNC.ALL ;  /* 0x0000000000007948 */ /* 0x000fea0003800000 */
[----:B------:R-:W0:Y:S08]  /*3680*/  S2UR UR5, SR_CgaCtaId ;  /* 0x00000000000579c3 */ /* 0x000e300000008800 */
[----:B------:R-:W-:Y:S01]  /*3690*/  BAR.SYNC.DEFER_BLOCKING 0x0 ;  /* 0x0000000000007b1d */ /* 0x000fe20000010000 */
[----:B------:R-:W-:-:S05]  /*36a0*/  ISETP.NE.AND P0, PT, R43, RZ, PT ;  /* 0x000000ff2b00720c */ /* 0x000fca0003f05270 */
[----:B------:R-:W-:Y:S02]  /*36b0*/  UMOV UR4, 0x400 ;  /* 0x0000040000047882 */ /* 0x000fe40000000000 */
[----:B0-----:R-:W-:-:S09]  /*36c0*/  ULEA UR4, UR5, UR4, 0x18 ;  /* 0x0000000405047291 */ /* 0x001fd2000f8ec0ff */
[----:B------:R-:W0:Y:S02]  /*36d0*/  LDS R9, [UR4+0x54] ;  /* 0x00005404ff097984 */ /* 0x000e240008000800 */
[----:B0-----:R-:W-:-:S05]  /*36e0*/  SEL R9, R9, RZ, P0 ;  /* 0x000000ff09097207 */ /* 0x001fca0000000000 */
[----:B------:R-:W-:-:S07]  /*36f0*/  IMAD.IADD R36, R9, 0x1, R8 ;  /* 0x0000000109247824 */ /* 0x000fce00078e0208 */
.L_x_311:
[----:B------:R-:W-:Y:S01]  /*3700*/  IMAD.IADD R27, R27, 0x1, R36 ;  /* 0x000000011b1b7824 */ /* 0x000fe200078e0224 */
[----:B------:R-:W0:Y:S01]  /*3710*/  S2R R9, SR_LANEID ;  /* 0x0000000000097919 */ /* 0x000e220000000000 */
[----:B------:R-:W-:Y:S02]  /*3720*/  BAR.SYNC.DEFER_BLOCKING 0x0 ;  /* 0x0000000000007b1d */ /* 0x000fe40000010000 */
[----:B------:R-:W-:Y:S01]  /*3730*/  IMAD.IADD R26, R26, 0x1, R27 ;  /* 0x000000011a1a7824 */ /* 0x000fe200078e021b */
[----:B------:R-:W-:Y:S01]  /*3740*/  ISETP.NE.AND P0, PT, R43, RZ, PT ;  /* 0x000000ff2b00720c */ /* 0x000fe20003f05270 */
[----:B-1----:R-:W-:Y:S02]  /*3750*/  IMAD.U32 R12, RZ, RZ, UR7 ;  /* 0x00000007ff0c7e24 */ /* 0x002fe4000f8e00ff */
[----:B------:R-:W-:Y:S01]  /*3760*/  IMAD.IADD R25, R25, 0x1, R26 ;  /* 0x0000000119197824 */ /* 0x000fe200078e021a */
[----:B------:R-:W1:Y:S01]  /*3770*/  LDCU.64 UR8, c[0x0][0x388] ;  /* 0x00007100ff0877ac */ /* 0x000e620008000a00 */
[----:B------:R-:W2:Y:S02]  /*3780*/  S2R R10, SR_TID.X ;  /* 0x00000000000a7919 */ /* 0x000ea40000002100 */
[----:B------:R-:W-:-:S04]  /*3790*/  IMAD.IADD R32, R32, 0x1, R25 ;  /* 0x0000000120207824 */ /* 0x000fc800078e0219 */
[----:B------:R-:W-:-:S04]  /*37a0*/  IMAD.IADD R31, R31, 0x1, R32 ;  /* 0x000000011f1f7824 */ /* 0x000fc800078e0220 */
[----:B------:R-:W-:-:S04]  /*37b0*/  IMAD.IADD R30, R30, 0x1, R31 ;  /* 0x000000011e1e7824 */ /* 0x000fc800078e021f */
[----:B------:R-:W-:-:S04]  /*37c0*/  IMAD.IADD R29, R29, 0x1, R30 ;  /* 0x000000011d1d7824 */ /* 0x000fc800078e021e */
[----:B------:R-:W-:Y:S02]  /*37d0*/  IMAD.IADD R24, R24, 0x1, R29 ;  /* 0x0000000118187824 */ /* 0x000fe400078e021d */
[----:B0-----:R-:W-:Y:S02]  /*37e0*/  IMAD R8, R9, 0x48, R28 ;  /* 0x0000004809087824 */ /* 0x001fe400078e021c */
[----:B------:R-:W-:-:S03]  /*37f0*/  IMAD.IADD R23, R23, 0x1, R24 ;  /* 0x0000000117177824 */ /* 0x000fc600078e0218 */
[----:B------:R-:W-:Y:S01]  /*3800*/  STS [R8], R27 ;  /* 0x0000001b08007388 */ /* 0x000fe20000000800 */
[----:B------:R-:W-:-:S03]  /*3810*/  IMAD.IADD R22, R22, 0x1, R23 ;  /* 0x0000000116167824 */ /* 0x000fc600078e0217 */
[----:B------:R-:W-:Y:S01]  /*3820*/  STS [R8+0x4], R26 ;  /* 0x0000041a08007388 */ /* 0x000fe20000000800 */
        /* <DEDUP_REMOVED lines=25> */
[----:B------:R0:W-:Y:S01]  /*39c0*/  STS [R8+0x48], R0 ;  /* 0x0000480008007388 */ /* 0x0001e20000000800 */
[----:B------:R-:W-:-:S03]  /*39d0*/  NOP ;  /* 0x0000000000007918 */ /* 0x000fc60000000000 */
[----:B------:R-:W-:Y:S01]  /*39e0*/  LDS R35, [R28] ;  /* 0x000000001c237984 */ /* 0x000fe20000000800 */
[C---:B--2---:R-:W-:Y:S02]  /*39f0*/  LOP3.LUT R3, R10.reuse, 0x1f, RZ, 0xc0, !PT ;  /* 0x0000001f0a037812 */ /* 0x044fe400078ec0ff */
[----:B------:R-:W-:Y:S01]  /*3a00*/  LOP3.LUT R10, R10, 0x3e0, RZ, 0xc0, !PT ;  /* 0x000003e00a0a7812 */ /* 0x000fe200078ec0ff */
[----:B------:R-:W-:Y:S04]  /*3a10*/  LDS R37, [R28+0x80] ;  /* 0x000080001c257984 */ /* 0x000fe80000000800 */
[----:B------:R-:W-:Y:S01]  /*3a20*/  LDS R43, [R28+0x100] ;  /* 0x000100001c2b7984 */ /* 0x000fe20000000800 */
[----:B------:R-:W-:-:S03]  /*3a30*/  IMAD R10, R10, 0x13, R3 ;  /* 0x000000130a0a7824 */ /* 0x000fc600078e0203 */
[----:B------:R-:W-:Y:S04]  /*3a40*/  LDS R45, [R28+0x180] ;  /* 0x000180001c2d7984 */ /* 0x000fe80000000800 */
        /* <DEDUP_REMOVED lines=15> */
[----:B------:R-:W-:Y:S01]  /*3b40*/  @!P0 STS [UR4+0x7b80], R12 ;  /* 0x007b800cff008988 */ /* 0x000fe20008000804 */
[----:B------:R-:W-:Y:S01]  /*3b50*/  BAR.SYNC.DEFER_BLOCKING 0x0 ;  /* 0x0000000000007b1d */ /* 0x000fe20000010000 */
[----:B------:R-:W-:-:S05]  /*3b60*/  IADD3 R3, P0, PT, R10, UR10, RZ ;  /* 0x0000000a0a037c10 */ /* 0x000fca000ff1e0ff */
[----:B------:R-:W2:Y:S01]  /*3b70*/  S2R R2, SR_TID.X ;  /* 0x0000000000027919 */ /* 0x000ea20000002100 */
[----:B------:R-:W3:Y:S01]  /*3b80*/  LDS R0, [UR4+0x7b80] ;  /* 0x007b8004ff007984 */ /* 0x000ee20008000800 */
[C---:B--2---:R-:W-:Y:S02]  /*3b90*/  LOP3.LUT R4, R2.reuse, 0x3e0, RZ, 0xc0, !PT ;  /* 0x000003e002047812 */ /* 0x044fe400078ec0ff */
[----:B------:R-:W-:-:S05]  /*3ba0*/  LOP3.LUT R2, R2, 0x1f, RZ, 0xc0, !PT ;  /* 0x0000001f02027812 */ /* 0x000fca00078ec0ff */
[----:B------:R-:W-:Y:S02]  /*3bb0*/  IMAD R6, R4, 0x13, R2 ;  /* 0x0000001304067824 */ /* 0x000fe400078e0202 */
[----:B------:R-:W-:Y:S01]  /*3bc0*/  IMAD.X R4, RZ, RZ, UR11, P0 ;  /* 0x0000000bff047e24 */ /* 0x000fe200080e06ff */
[----:B-1----:R-:W-:Y:S01]  /*3bd0*/  LEA R2, P0, R3, UR8, 0x2 ;  /* 0x0000000803027c11 */ /* 0x002fe2000f8010ff */
[----:B0-----:R-:W-:-:S03]  /*3be0*/  VIADD R8, R6, 0x40 ;  /* 0x0000004006087836 */ /* 0x001fc60000000000 */
[----:B------:R-:W-:Y:S01]  /*3bf0*/  LEA.HI.X R3, R3, UR9, R4, 0x2, P0 ;  /* 0x0000000903037c11 */ /* 0x000fe200080f1404 */
[C---:B------:R-:W-:Y:S01]  /*3c00*/  VIADD R4, R6.reuse, 0x80 ;  /* 0x0000008006047836 */ /* 0x040fe20000000000 */
[-C--:B---3--:R-:W-:Y:S01]  /*3c10*/  ISETP.GE.AND P2, PT, R41, R0.reuse, PT ;  /* 0x000000002900720c */ /* 0x088fe20003f46270 */
[----:B------:R-:W-:Y:S01]  /*3c20*/  VIADD R41, R6, 0x60 ;  /* 0x0000006006297836 */ /* 0x000fe20000000000 */
[-C--:B------:R-:W-:Y:S01]  /*3c30*/  ISETP.GE.AND P3, PT, R8, R0.reuse, PT ;  /* 0x000000000800720c */ /* 0x080fe20003f66270 */
[----:B------:R-:W-:Y:S01]  /*3c40*/  VIADD R8, R6, 0xa0 ;  /* 0x000000a006087836 */ /* 0x000fe20000000000 */
[-C--:B------:R-:W-:Y:S02]  /*3c50*/  ISETP.GE.AND P1, PT, R10, R0.reuse, PT ;  /* 0x000000000a00720c */ /* 0x080fe40003f26270 */
[-C--:B------:R-:W-:Y:S01]  /*3c60*/  ISETP.GE.AND P4, PT, R41, R0.reuse, PT ;  /* 0x000000002900720c */ /* 0x080fe20003f86270 */
[----:B------:R-:W-:Y:S01]  /*3c70*/  VIADD R41, R6, 0xc0 ;  /* 0x000000c006297836 */ /* 0x000fe20000000000 */
[-C--:B------:R-:W-:Y:S01]  /*3c80*/  ISETP.GE.AND P5, PT, R4, R0.reuse, PT ;  /* 0x000000000400720c */ /* 0x080fe20003fa6270 */
[----:B------:R-:W-:Y:S01]  /*3c90*/  VIADD R4, R6, 0xe0 ;  /* 0x000000e006047836 */ /* 0x000fe20000000000 */
[----:B------:R-:W-:-:S02]  /*3ca0*/  ISETP.GE.AND P6, PT, R8, R0, PT ;  /* 0x000000000800720c */ /* 0x000fc40003fc6270 */
[-C--:B------:R-:W-:Y:S01]  /*3cb0*/  ISETP.GE.AND P0, PT, R41, R0.reuse, PT ;  /* 0x000000002900720c */ /* 0x080fe20003f06270 */
[----:B------:R-:W-:Y:S01]  /*3cc0*/  VIADD R41, R6, 0x140 ;  /* 0x0000014006297836 */ /* 0x000fe20000000000 */
[----:B------:R0:W-:Y:S01]  /*3cd0*/  @!P2 STG.E desc[UR12][R2.64+0x80], R37 ;  /* 0x000080250200a986 */ /* 0x0001e2000c10190c */
[----:B------:R-:W-:-:S03]  /*3ce0*/  ISETP.GE.AND P2, PT, R40, R0, PT ;  /* 0x000000002800720c */ /* 0x000fc60003f46270 */
[----:B------:R-:W-:Y:S01]  /*3cf0*/  @!P3 STG.E desc[UR12][R2.64+0x100], R43 ;  /* 0x0001002b0200b986 */ /* 0x000fe2000c10190c */
[-C--:B------:R-:W-:Y:S01]  /*3d00*/  ISETP.GE.AND P3, PT, R39, R0.reuse, PT ;  /* 0x000000002700720c */ /* 0x080fe20003f66270 */
[----:B------:R-:W-:Y:S02]  /*3d10*/  VIADD R39, R6, 0x160 ;  /* 0x0000016006277836 */ /* 0x000fe40000000000 */
[----:B------:R1:W-:Y:S01]  /*3d20*/  @!P1 STG.E desc[UR12][R2.64], R35 ;  /* 0x0000002302009986 */ /* 0x0003e2000c10190c */
[----:B------:R-:W-:-:S03]  /*3d30*/  ISETP.GE.AND P1, PT, R4, R0, PT ;  /* 0x000000000400720c */ /* 0x000fc60003f26270 */
[----:B------:R-:W-:Y:S01]  /*3d40*/  @!P4 STG.E desc[UR12][R2.64+0x180], R45 ;  /* 0x0001802d0200c986 */ /* 0x000fe2000c10190c */
[-C--:B------:R-:W-:Y:S01]  /*3d50*/  ISETP.GE.AND P4, PT, R41, R0.reuse, PT ;  /* 0x000000002900720c */ /* 0x080fe20003f86270 */
[C---:B0-----:R-:W-:Y:S02]  /*3d60*/  VIADD R37, R6.reuse, 0x1a0 ;  /* 0x000001a006257836 */ /* 0x041fe40000000000 */
[----:B------:R0:W-:Y:S01]  /*3d70*/  @!P5 STG.E desc[UR12][R2.64+0x200], R33 ;  /* 0x000200210200d986 */ /* 0x0001e2000c10190c */
[-C--:B------:R-:W-:Y:S01]  /*3d80*/  ISETP.GE.AND P5, PT, R39, R0.reuse, PT ;  /* 0x000000002700720c */ /* 0x080fe20003fa6270 */
[C---:B-1----:R-:W-:Y:S02]  /*3d90*/  VIADD R35, R6.reuse, 0x180 ;  /* 0x0000018006237836 */ /* 0x042fe40000000000 */
[----:B------:R1:W-:Y:S04]  /*3da0*/  @!P6 STG.E desc[UR12][R2.64+0x280], R31 ;  /* 0x0002801f0200e986 */ /* 0x0003e8000c10190c */
[----:B------:R2:W-:Y:S01]  /*3db0*/  @!P0 STG.E desc[UR12][R2.64+0x300], R29 ;  /* 0x0003001d02008986 */ /* 0x0005e2000c10190c */
[-C--:B------:R-:W-:Y:S01]  /*3dc0*/  ISETP.GE.AND P6, PT, R35, R0.reuse, PT ;  /* 0x000000002300720c */ /* 0x080fe20003fc6270 */
[C---:B------:R-:W-:Y:S01]  /*3dd0*/  VIADD R35, R6.reuse, 0x1c0 ;  /* 0x000001c006237836 */ /* 0x040fe20000000000 */
[-C--:B------:R-:W-:Y:S01]  /*3de0*/  ISETP.GE.AND P0, PT, R37, R0.reuse, PT ;  /* 0x000000002500720c */ /* 0x080fe20003f06270 */
[C---:B------:R-:W-:Y:S01]  /*3df0*/  VIADD R37, R6.reuse, 0x1e0 ;  /* 0x000001e006257836 */ /* 0x040fe20000000000 */
[----:B------:R2:W-:Y:S01]  /*3e00*/  @!P1 STG.E desc[UR12][R2.64+0x380], R27 ;  /* 0x0003801b02009986 */ /* 0x0005e2000c10190c */
[C---:B0-----:R-:W-:Y:S01]  /*3e10*/  VIADD R33, R6.reuse, 0x200 ;  /* 0x0000020006217836 */ /* 0x041fe20000000000 */
[-C--:B------:R-:W-:Y:S01]  /*3e20*/  ISETP.GE.AND P1, PT, R35, R0.reuse, PT ;  /* 0x000000002300720c */ /* 0x080fe20003f26270 */
[----:B-1----:R-:W-:Y:S01]  /*3e30*/  VIADD R31, R6, 0x220 ;  /* 0x00000220061f7836 */ /* 0x002fe20000000000 */
[----:B------:R2:W-:Y:S01]  /*3e40*/  @!P2 STG.E desc[UR12][R2.64+0x400], R25 ;  /* 0x000400190200a986 */ /* 0x0005e2000c10190c */
[----:B------:R-:W-:-:S03]  /*3e50*/  ISETP.GE.AND P2, PT, R37, R0, PT ;  /* 0x000000002500720c */ /* 0x000fc60003f46270 */
[----:B------:R2:W-:Y:S01]  /*3e60*/  @!P3 STG.E desc[UR12][R2.64+0x480], R19 ;  /* 0x000480130200b986 */ /* 0x0005e2000c10190c */
[----:B------:R-:W-:-:S03]  /*3e70*/  ISETP.GE.AND P3, PT, R33, R0, PT ;  /* 0x000000002100720c */ /* 0x000fc60003f66270 */
[----:B------:R2:W-:Y:S01]  /*3e80*/  @!P4 STG.E desc[UR12][R2.64+0x500], R21 ;  /* 0x000500150200c986 */ /* 0x0005e2000c10190c */
[----:B------:R-:W-:-:S03]  /*3e90*/  ISETP.GE.AND P4, PT, R31, R0, PT ;  /* 0x000000001f00720c */ /* 0x000fc60003f86270 */
[----:B------:R2:W-:Y:S01]  /*3ea0*/  @!P5 STG.E desc[UR12][R2.64+0x580], R17 ;  /* 0x000580110200d986 */ /* 0x0005e2000c10190c */
[----:B------:R-:W-:-:S03]  /*3eb0*/  ISETP.GE.AND P5, PT, R34, R0, PT ;  /* 0x000000002200720c */ /* 0x000fc60003fa6270 */
[----:B------:R2:W-:Y:S04]  /*3ec0*/  @!P6 STG.E desc[UR12][R2.64+0x600], R15 ;  /* 0x0006000f0200e986 */ /* 0x0005e8000c10190c */
[----:B------:R2:W-:Y:S04]  /*3ed0*/  @!P0 STG.E desc[UR12][R2.64+0x680], R13 ;  /* 0x0006800d02008986 */ /* 0x0005e8000c10190c */
[----:B------:R2:W-:Y:S04]  /*3ee0*/  @!P1 STG.E desc[UR12][R2.64+0x700], R11 ;  /* 0x0007000b02009986 */ /* 0x0005e8000c10190c */
[----:B------:R2:W-:Y:S04]  /*3ef0*/  @!P2 STG.E desc[UR12][R2.64+0x780], R9 ;  /* 0x000780090200a986 */ /* 0x0005e8000c10190c */
[----:B------:R2:W-:Y:S04]  /*3f00*/  @!P3 STG.E desc[UR12][R2.64+0x800], R7 ;  /* 0x000800070200b986 */ /* 0x0005e8000c10190c */
[----:B------:R2:W-:Y:S01]  /*3f10*/  @!P4 STG.E desc[UR12][R2.64+0x880], R5 ;  /* 0x000880050200c986 */ /* 0x0005e2000c10190c */
[----:B------:R-:W-:Y:S05]  /*3f20*/  @P5 EXIT ;  /* 0x000000000000594d */ /* 0x000fea0003800000 */
[----:B------:R-:W-:Y:S01]  /*3f30*/  STG.E desc[UR12][R2.64+0x900], R23 ;  /* 0x0009001702007986 */ /* 0x000fe2000c10190c */
[----:B------:R-:W-:Y:S05]  /*3f40*/  EXIT ;  /* 0x000000000000794d */ /* 0x000fea0003800000 */
.L_x_298:
[----:B------:R-:W-:Y:S01]  /*3f50*/  BSSY B1, `(.L_x_325) ;  /* 0x0000006000017945 */ /* 0x000fe20003800000 */
[----:B------:R-:W-:Y:S01]  /*3f60*/  PLOP3.LUT P0, PT, P0, PT, PT, 0x8, 0x80 ;  /* 0x000000000080781c */ /* 0x000fe2000070e170 */
[----:B------:R-:W-:-:S12]  /*3f70*/  IMAD.MOV.U32 R8, RZ, RZ, -0x1 ;  /* 0xffffffffff087424 */ /* 0x000fd800078e00ff */
[----:B------:R-:W-:Y:S05]  /*3f80*/  WARPSYNC.COLLECTIVE R8, `(.L_x_326) ;  /* 0x0000000008087348 */ /* 0x000fea0003c00000 */
[----:B------:R-:W-:Y:S01]  /*3f90*/  VOTE.ANY P0, P0 ;  /* 0x0000000000ff7806 */ /* 0x000fe20000000100 */
[----:B------:R-:W-:-:S12]  /*3fa0*/  ENDCOLLECTIVE ;  /* 0x000000000000791b */ /* 0x000fd80003800000 */
.L_x_326:
[----:B------:R-:W-:Y:S05]  /*3fb0*/  BSYNC B1 ;  /* 0x0000000000017941 */ /* 0x000fea0003800000 */
.L_x_325:
[----:B------:R-:W-:Y:S05]  /*3fc0*/  BRA `(.L_x_327) ;  /* 0xffffffcc00f87947 */ /* 0x000fea000383ffff */
.L_x_300:
[----:B------:R-:W-:Y:S01]  /*3fd0*/  BSSY B1, `(.L_x_328) ;  /* 0x0000006000017945 */ /* 0x000fe20003800000 */
[----:B------:R-:W-:Y:S01]  /*3fe0*/  PLOP3.LUT P0, PT, P0, PT, PT, 0x8, 0x80 ;  /* 0x000000000080781c */ /* 0x000fe2000070e170 */
[----:B------:R-:W-:-:S12]  /*3ff0*/  IMAD.MOV.U32 R8, RZ, RZ, -0x1 ;  /* 0xffffffffff087424 */ /* 0x000fd800078e00ff */
[----:B------:R-:W-:Y:S05]  /*4000*/  WARPSYNC.COLLECTIVE R8, `(.L_x_329) ;  /* 0x0000000008087348 */ /* 0x000fea0003c00000 */
[----:B------:R-:W-:Y:S01]  /*4010*/  VOTE.ANY P0, P0 ;  /* 0x0000000000ff7806 */ /* 0x000fe20000000100 */
[----:B------:R-:W-:-:S12]  /*4020*/  ENDCOLLECTIVE ;  /* 0x000000000000791b */ /* 0x000fd80003800000 */
.L_x_329:
[----:B------:R-:W-:Y:S05]  /*4030*/  BSYNC B1 ;  /* 0x0000000000017941 */ /* 0x000fea0003800000 */
.L_x_328:
[----:B------:R-:W-:Y:S05]  /*4040*/  BRA `(.L_x_330) ;  /* 0xffffffcc00fc7947 */ /* 0x000fea000383ffff */
.L_x_302:
        /* <DEDUP_REMOVED lines=8> */
.L_x_332:
[----:B------:R-:W-:Y:S05]  /*40d0*/  BSYNC B1 ;  /* 0x0000000000017941 */ /* 0x000fea0003800000 */
.L_x_331:
[----:B------:R-:W-:Y:S01]  /*40e0*/  LOP3.LUT R8, R8, 0x80000000, R45, 0xec, !PT ;  /* 0x8000000008087812 */ /* 0x000fe200078eec2d */
[----:B------:R-:W-:Y:S02]  /*40f0*/  IMAD.MOV.U32 R10, RZ, RZ, 0x1 ;  /* 0x00000001ff0a7424 */ /* 0x000fe400078e00ff */
[----:B------:R-:W-:Y:S02]  /*4100*/  VIADD R33, R44, 0x2 ;  /* 0x000000022c217836 */ /* 0x000fe40000000000 */
[----:B------:R-:W-:Y:S02]  /*4110*/  VIADD R9, R8, 0xffffffff ;  /* 0xffffffff08097836 */ /* 0x000fe40000000000 */
[C---:B------:R-:W-:Y:S02]  /*4120*/  VIADD R32, R44.reuse, 0x4 ;  /* 0x000000042c207836 */ /* 0x040fe40000000000 */
[----:B------:R-:W-:Y:S01]  /*4130*/  VIADD R19, R44, 0x8 ;  /* 0x000000082c137836 */ /* 0x000fe20000000000 */
[----:B------:R-:W-:Y:S01]  /*4140*/  LOP3.LUT R38, R8, R9, RZ, 0xc, !PT ;  /* 0x0000000908267212 */ /* 0x000fe200078e0cff */
[----:B------:R-:W-:-:S02]  /*4150*/  IMAD.MOV.U32 R8, RZ, RZ, -0x1 ;  /* 0xffffffffff087424 */ /* 0x000fc400078e00ff */
[----:B------:R-:W-:-:S03]  /*4160*/  VIADD R34, R44, 0x10 ;  /* 0x000000102c227836 */ /* 0x000fc60000000000 */
[----:B------:R-:W0:Y:S02]  /*4170*/  POPC R38, R38 ;  /* 0x0000002600267309 */ /* 0x000e240000000000 */
[----:B0-----:R-:W-:-:S07]  /*4180*/  IMAD.MOV.U32 R9, RZ, RZ, R38 ;  /* 0x000000ffff097224 */ /* 0x001fce00078e0026 */
[----:B------:R-:W-:Y:S05]  /*4190*/  WARPSYNC.COLLECTIVE R8, `(.L_x_333) ;  /* 0x0000000008087348 */ /* 0x000fea0003c00000 */
[----:B------:R0:W1:Y:S02]  /*41a0*/  SHFL.DOWN P2, R16, R15, R10, R9 ;  /* 0x0800000a0f107389 */ /* 0x0000640000040009 */
[----:B01----:R-:W-:Y:S05]  /*41b0*/  ENDCOLLECTIVE ;  /* 0x000000000000791b */ /* 0x003fea0003800000 */
.L_x_333:
        /* <DEDUP_REMOVED lines=8> */
.L_x_334:
        /* <DEDUP_REMOVED lines=8> */
.L_x_335:
        /* <DEDUP_REMOVED lines=8> */
.L_x_336:
        /* <DEDUP_REMOVED lines=8> */
.L_x_337:
[----:B------:R-:W0:Y:S01]  /*43c0*/  LDC.64 R8, c[0x0][0x390] ;  /* 0x0000e400ff087b82 */ /* 0x000e220000000a00 */
[----:B------:R-:W-:-:S04]  /*43d0*/  ISETP.GT.AND P2, PT, R34, R38, PT ;  /* 0x000000262200720c */ /* 0x000fc80003f44270 */
[----:B------:R-:W-:-:S05]  /*43e0*/  SEL R16, R16, RZ, !P2 ;  /* 0x000000ff10107207 */ /* 0x000fca0005000000 */
[----:B------:R-:W-:Y:S01]  /*43f0*/  IMAD.IADD R36, R17, 0x1, R16 ;  /* 0x0000000111247824 */ /* 0x000fe200078e0210 */
[----:B0-----:R-:W-:Y:S01]  /*4400*/  IADD3 R35, P2, PT, R8, 0x100, RZ ;  /* 0x0000010008237810 */ /* 0x001fe20007f5e0ff */
[----:B------:R-:W-:-:S04]  /*4410*/  IMAD.MOV.U32 R8, RZ, RZ, -0x1 ;  /* 0xffffffffff087424 */ /* 0x000fc800078e00ff */
[----:B------:R-:W-:-:S08]  /*4420*/  IMAD.X R37, RZ, RZ, R9, P2 ;  /* 0x000000ffff257224 */ /* 0x000fd000010e0609 */
[----:B------:R-:W-:Y:S05]  /*4430*/  WARPSYNC.COLLECTIVE R8, `(.L_x_338) ;  /* 0x0000000008087348 */ /* 0x000fea0003c00000 */
[----:B------:R-:W-:Y:S01]  /*4440*/  VOTE.ALL P0, P0 ;  /* 0x0000000000ff7806 */ /* 0x000fe20000000000 */
[----:B------:R-:W-:-:S12]  /*4450*/  ENDCOLLECTIVE ;  /* 0x000000000000791b */ /* 0x000fd80003800000 */
.L_x_338:
[----:B------:R-:W-:Y:S05]  /*4460*/  BRA `(.L_x_339) ;  /* 0xffffffcc00907947 */ /* 0x000fea000383ffff */
.L_x_304:
[----:B------:R-:W-:Y:S01]  /*4470*/  BSSY B1, `(.L_x_340) ;  /* 0x0000006000017945 */ /* 0x000fe20003800000 */
[----:B------:R-:W-:Y:S01]  /*4480*/  PLOP3.LUT P0, PT, P0, PT, PT, 0x8, 0x80 ;  /* 0x000000000080781c */ /* 0x000fe2000070e170 */
[----:B------:R-:W-:-:S12]  /*4490*/  IMAD.MOV.U32 R8, RZ, RZ, -0x1 ;  /* 0xffffffffff087424 */ /* 0x000fd800078e00ff */
[----:B------:R-:W-:Y:S05]  /*44a0*/  WARPSYNC.COLLECTIVE R8, `(.L_x_341) ;  /* 0x0000000008087348 */ /* 0x000fea0003c00000 */
[----:B------:R-:W-:Y:S01]  /*44b0*/  VOTE.ANY P0, P0 ;  /* 0x0000000000ff7806 */ /* 0x000fe20000000100 */
[----:B------:R-:W-:-:S12]  /*44c0*/  ENDCOLLECTIVE ;  /* 0x000000000000791b */ /* 0x000fd80003800000 */
.L_x_341:
[----:B------:R-:W-:Y:S05]  /*44d0*/  BSYNC B1 ;  /* 0x0000000000017941 */ /* 0x000fea0003800000 */
.L_x_340:
[----:B------:R-:W-:Y:S05]  /*44e0*/  BRA `(.L_x_342) ;  /* 0xffffffcc00a07947 */ /* 0x000fea000383ffff */
.L_x_306:
[----:B------:R-:W-:Y:S01]  /*44f0*/  BSSY B1, `(.L_x_343) ;  /* 0x0000006000017945 */ /* 0x000fe20003800000 */
[----:B------:R-:W-:Y:S01]  /*4500*/  PLOP3.LUT P0, PT, P0, PT, PT, 0x8, 0x80 ;  /* 0x000000000080781c */ /* 0x000fe2000070e170 */
[----:B------:R-:W-:-:S12]  /*4510*/  IMAD.MOV.U32 R8, RZ, RZ, -0x1 ;  /* 0xffffffffff087424 */ /* 0x000fd800078e00ff */
[----:B------:R-:W-:Y:S05]  /*4520*/  WARPSYNC.COLLECTIVE R8, `(.L_x_344) ;  /* 0x0000000008087348 */ /* 0x000fea0003c00000 */
[----:B------:R-:W-:Y:S01]  /*4530*/  VOTE.ANY P0, P0 ;  /* 0x0000000000ff7806 */ /* 0x000fe20000000100 */
[----:B------:R-:W-:-:S12]  /*4540*/  ENDCOLLECTIVE ;  /* 0x000000000000791b */ /* 0x000fd80003800000 */
.L_x_344:
[----:B------:R-:W-:Y:S05]  /*4550*/  BSYNC B1 ;  /* 0x0000000000017941 */ /* 0x000fea0003800000 */
.L_x_343:
[----:B------:R-:W-:Y:S05]  /*4560*/  BRA `(.L_x_345) ;  /* 0xffffffcc00a47947 */ /* 0x000fea000383ffff */
.L_x_308:
[----:B------:R-:W-:Y:S01]  /*4570*/  BSSY B1, `(.L_x_346) ;  /* 0x0000006000017945 */ /* 0x000fe20003800000 */
[----:B------:R-:W-:Y:S01]  /*4580*/  PLOP3.LUT P2, PT, P0, PT, PT, 0x8, 0x80 ;  /* 0x000000000080781c */ /* 0x000fe2000074e170 */
[----:B------:R-:W-:-:S12]  /*4590*/  IMAD.MOV.U32 R8, RZ, RZ, -0x1 ;  /* 0xffffffffff087424 */ /* 0x000fd800078e00ff */
[----:B------:R-:W-:Y:S05]  /*45a0*/  WARPSYNC.COLLECTIVE R8, `(.L_x_347) ;  /* 0x0000000008087348 */ /* 0x000fea0003c00000 */
[----:B------:R-:W-:Y:S01]  /*45b0*/  VOTE.ANY R8, PT, P2 ;  /* 0x0000000000087806 */ /* 0x000fe200010e0100 */
[----:B------:R-:W-:Y:S06]  /*45c0*/  ENDCOLLECTIVE ;  /* 0x000000000000791b */ /* 0x000fec0003800000 */
.L_x_347:
[----:B------:R-:W-:Y:S05]  /*45d0*/  BSYNC B1 ;  /* 0x0000000000017941 */ /* 0x000fea0003800000 */
.L_x_346:
        /* <DEDUP_REMOVED lines=10> */
.L_x_348:
[----:B------:R-:W-:Y:S01]  /*4680*/  ISETP.GE.AND P0, PT, R44, R9, PT ;  /* 0x000000092c00720c */ /* 0x000fe20003f06270 */
[----:B------:R-:W-:-:S03]  /*4690*/  IMAD.MOV.U32 R10, RZ, RZ, 0x2 ;  /* 0x00000002ff0a7424 */ /* 0x000fc600078e00ff */
[----:B------:R-:W-:Y:S02]  /*46a0*/  SEL R16, R16, RZ, !P0 ;  /* 0x000000ff10107207 */ /* 0x000fe40004000000 */
[----:B------:R-:W-:-:S03]  /*46b0*/  ISETP.GT.AND P0, PT, R33, R9, PT ;  /* 0x000000092100720c */ /* 0x000fc60003f04270 */
[----:B------:R-:W-:-:S10]  /*46c0*/  IMAD.IADD R15, R16, 0x1, R15 ;  /* 0x00000001100f7824 */ /* 0x000fd400078e020f */
[----:B------:R-:W-:Y:S05]  /*46d0*/  WARPSYNC.COLLECTIVE R8, `(.L_x_349) ;  /* 0x0000000008087348 */ /* 0x000fea0003c00000 */
[----:B------:R0:W1:Y:S02]  /*46e0*/  SHFL.DOWN P2, R16, R15, R10, R9 ;  /* 0x0800000a0f107389 */ /* 0x0000640000040009 */
[----:B01----:R-:W-:Y:S05]  /*46f0*/  ENDCOLLECTIVE ;  /* 0x000000000000791b */ /* 0x003fea0003800000 */
.L_x_349:
[----:B------:R-:W-:Y:S01]  /*4700*/  IMAD.MOV.U32 R10, RZ, RZ, 0x4 ;  /* 0x00000004ff0a7424 */ /* 0x000fe200078e00ff */
[----:B------:R-:W-:Y:S02]  /*4710*/  SEL R16, R16, RZ, !P0 ;  /* 0x000000ff10107207 */ /* 0x000fe40004000000 */
[----:B------:R-:W-:-:S03]  /*4720*/  ISETP.GT.AND P0, PT, R32, R9, PT ;  /* 0x000000092000720c */ /* 0x000fc60003f04270 */
[----:B------:R-:W-:-:S10]  /*4730*/  IMAD.IADD R15, R15, 0x1, R16 ;  /* 0x000000010f0f7824 */ /* 0x000fd400078e0210 */
[----:B------:R-:W-:Y:S05]  /*4740*/  WARPSYNC.COLLECTIVE R8, `(.L_x_350) ;  /* 0x0000000008087348 */ /* 0x000fea0003c00000 */
[----:B------:R0:W1:Y:S02]  /*4750*/  SHFL.DOWN P2, R16, R15, R10, R9 ;  /* 0x0800000a0f107389 */ /* 0x0000640000040009 */
[----:B01----:R-:W-:Y:S05]  /*4760*/  ENDCOLLECTIVE ;  /* 0x000000000000791b */ /* 0x003fea0003800000 */
.L_x_350:
[----:B------:R-:W-:Y:S01]  /*4770*/  IMAD.MOV.U32 R10, RZ, RZ, 0x8 ;  /* 0x00000008ff0a7424 */ /* 0x000fe200078e00ff */
[----:B------:R-:W-:Y:S02]  /*4780*/  SEL R16, R16, RZ, !P0 ;  /* 0x000000ff10107207 */ /* 0x000fe40004000000 */
[----:B------:R-:W-:-:S03]  /*4790*/  ISETP.GT.AND P0, PT, R19, R9, PT ;  /* 0x000000091300720c */ /* 0x000fc60003f04270 */
[----:B------:R-:W-:-:S10]  /*47a0*/  IMAD.IADD R15, R15, 0x1, R16 ;  /* 0x000000010f0f7824 */ /* 0x000fd400078e0210 */
[----:B------:R-:W-:Y:S05]  /*47b0*/  WARPSYNC.COLLECTIVE R8, `(.L_x_351) ;  /* 0x0000000008087348 */ /* 0x000fea0003c00000 */
[----:B------:R0:W1:Y:S02]  /*47c0*/  SHFL.DOWN P2, R16, R15, R10, R9 ;  /* 0x0800000a0f107389 */ /* 0x0000640000040009 */
[----:B01----:R-:W-:Y:S05]  /*47d0*/  ENDCOLLECTIVE ;  /* 0x000000000000791b */ /* 0x003fea0003800000 */
.L_x_351:
[----:B------:R-:W-:Y:S01]  /*47e0*/  IMAD.MOV.U32 R10, RZ, RZ, 0x10 ;  /* 0x00000010ff0a7424 */ /* 0x000fe200078e00ff */
[----:B------:R-:W-:Y:S02]  /*47f0*/  SEL R16, R16, RZ, !P0 ;  /* 0x000000ff10107207 */ /* 0x000fe40004000000 */
[----:B------:R-:W-:-:S03]  /*4800*/  ISETP.GT.AND P0, PT, R34, R9, PT ;  /* 0x000000092200720c */ /* 0x000fc60003f04270 */
[----:B------:R-:W-:-:S10]  /*4810*/  IMAD.IADD R15, R15, 0x1, R16 ;  /* 0x000000010f0f7824 */ /* 0x000fd400078e0210 */
[----:B------:R-:W-:Y:S05]  /*4820*/  WARPSYNC.COLLECTIVE R8, `(.L_x_352) ;  /* 0x0000000008087348 */ /* 0x000fea0003c00000 */
[----:B------:R0:W1:Y:S02]  /*4830*/  SHFL.DOWN P2, R16, R15, R10, R9 ;  /* 0x0800000a0f107389 */ /* 0x0000640000040009 */
[----:B01----:R-:W-:Y:S05]  /*4840*/  ENDCOLLECTIVE ;  /* 0x000000000000791b */ /* 0x003fea0003800000 */
.L_x_352:
[----:B------:R-:W-:Y:S02]  /*4850*/  SEL R16, R16, RZ, !P0 ;  /* 0x000000ff10107207 */ /* 0x000fe40004000000 */
[----:B------:R-:W-:Y:S02]  /*4860*/  ISETP.NE.AND P0, PT, R14, 0x65, PT ;  /* 0x000000650e00780c */ /* 0x000fe40003f05270 */
[----:B------:R-:W-:-:S11]  /*4870*/  IADD3 R36, PT, PT, R15, R16, R36 ;  /* 0x000000100f247210 */ /* 0x000fd60007ffe024 */
[----:B------:R-:W-:Y:S05]  /*4880*/  WARPSYNC.COLLECTIVE R8, `(.L_x_353) ;  /* 0x0000000008087348 */ /* 0x000fea0003c00000 */
[----:B------:R-:W-:Y:S01]  /*4890*/  VOTE.ALL P0, P0 ;  /* 0x0000000000ff7806 */ /* 0x000fe20000000000 */
[----:B------:R-:W-:-:S12]  /*48a0*/  ENDCOLLECTIVE ;  /* 0x000000000000791b */ /* 0x000fd80003800000 */
.L_x_353:
[----:B------:R-:W-:Y:S05]  /*48b0*/  BRA `(.L_x_354) ;  /* 0xffffffcc00507947 */ /* 0x000fea000383ffff */
.L_x_313:
[----:B------:R-:W-:Y:S01]  /*48c0*/  BSSY B0, `(.L_x_355) ;  /* 0x0000006000007945 */ /* 0x000fe20003800000 */
[----:B------:R-:W-:Y:S01]  /*48d0*/  PLOP3.LUT P0, PT, P0, PT, PT, 0x8, 0x80 ;  /* 0x000000000080781c */ /* 0x000fe2000070e170 */
[----:B------:R-:W-:-:S12]  /*48e0*/  IMAD.MOV.U32 R8, RZ, RZ, -0x1 ;  /* 0xffffffffff087424 */ /* 0x000fd800078e00ff */
[----:B------:R-:W-:Y:S05]  /*48f0*/  WARPSYNC.COLLECTIVE R8, `(.L_x_356) ;  /* 0x0000000008087348 */ /* 0x000fea0003c00000 */
[----:B------:R-:W-:Y:S01]  /*4900*/  VOTE.ANY P0, P0 ;  /* 0x0000000000ff7806 */ /* 0x000fe20000000100 */
[----:B------:R-:W-:-:S12]  /*4910*/  ENDCOLLECTIVE ;  /* 0x000000000000791b */ /* 0x000fd80003800000 */
.L_x_356:
[----:B------:R-:W-:Y:S05]  /*4920*/  BSYNC B0 ;  /* 0x0000000000007941 */ /* 0x000fea0003800000 */
.L_x_355:
[----:B------:R-:W-:Y:S05]  /*4930*/  BRA `(.L_x_357) ;  /* 0xffffffe400687947 */ /* 0x000fea000383ffff */
.L_x_315:
[----:B------:R-:W-:Y:S01]  /*4940*/  BSSY B0, `(.L_x_358) ;  /* 0x0000006000007945 */ /* 0x000fe20003800000 */
[----:B------:R-:W-:Y:S01]  /*4950*/  PLOP3.LUT P0, PT, P0, PT, PT, 0x8, 0x80 ;  /* 0x000000000080781c */ /* 0x000fe2000070e170 */
[----:B------:R-:W-:-:S12]  /*4960*/  IMAD.MOV.U32 R8, RZ, RZ, -0x1 ;  /* 0xffffffffff087424 */ /* 0x000fd800078e00ff */
[----:B------:R-:W-:Y:S05]  /*4970*/  WARPSYNC.COLLECTIVE R8, `(.L_x_359) ;  /* 0x0000000008087348 */ /* 0x000fea0003c00000 */
[----:B------:R-:W-:Y:S01]  /*4980*/  VOTE.ANY P0, P0 ;  /* 0x0000000000ff7806 */ /* 0x000fe20000000100 */
[----:B------:R-:W-:-:S12]  /*4990*/  ENDCOLLECTIVE ;  /* 0x000000000000791b */ /* 0x000fd80003800000 */
.L_x_359:
[----:B------:R-:W-:Y:S05]  /*49a0*/  BSYNC B0 ;  /* 0x0000000000007941 */ /* 0x000fea0003800000 */
.L_x_358:
[----:B------:R-:W-:Y:S05]  /*49b0*/  BRA `(.L_x_360) ;  /* 0xffffffe4006c7947 */ /* 0x000fea000383ffff */
.L_x_317:
        /* <DEDUP_REMOVED lines=8> */
.L_x_362:
[----:B------:R-:W-:Y:S05]  /*4a40*/  BSYNC B0 ;  /* 0x0000000000007941 */ /* 0x000fea0003800000 */
.L_x_361:
[----:B------:R-:W-:Y:S01]  /*4a50*/  LOP3.LUT R8, R8, 0x80000000, R42, 0xec, !PT ;  /* 0x8000000008087812 */ /* 0x000fe200078eec2a */
[----:B------:R-:W-:Y:S02]  /*4a60*/  IMAD.MOV.U32 R10, RZ, RZ, 0x1 ;  /* 0x00000001ff0a7424 */ /* 0x000fe400078e00ff */
[----:B------:R-:W-:Y:S02]  /*4a70*/  VIADD R19, R33, 0x2 ;  /* 0x0000000221137836 */ /* 0x000fe40000000000 */
[----:B------:R-:W-:-:S05]  /*4a80*/  VIADD R9, R8, 0xffffffff ;  /* 0xffffffff08097836 */ /* 0x000fca0000000000 */
[----:B------:R-:W-:Y:S01]  /*4a90*/  LOP3.LUT R38, R8, R9, RZ, 0xc, !PT ;  /* 0x0000000908267212 */ /* 0x000fe200078e0cff */
[----:B------:R-:W-:-:S05]  /*4aa0*/  IMAD.MOV.U32 R8, RZ, RZ, -0x1 ;  /* 0xffffffffff087424 */ /* 0x000fca00078e00ff */
[----:B------:R-:W0:Y:S02]  /*4ab0*/  POPC R38, R38 ;  /* 0x0000002600267309 */ /* 0x000e240000000000 */
[----:B0-----:R-:W-:Y:S01]  /*4ac0*/  IMAD.MOV.U32 R9, RZ, RZ, R38 ;  /* 0x000000ffff097224 */ /* 0x001fe200078e0026 */
[----:B------:R-:W-:-:S13]  /*4ad0*/  ISETP.GT.AND P3, PT, R19, R38, PT ;  /* 0x000000261300720c */ /* 0x000fda0003f64270 */
[----:B------:R-:W-:Y:S05]  /*4ae0*/  WARPSYNC.COLLECTIVE R8, `(.L_x_363) ;  /* 0x0000000008087348 */ /* 0x000fea0003c00000 */
[----:B------:R0:W1:Y:S02]  /*4af0*/  SHFL.DOWN P2, R16, R15, R10, R9 ;  /* 0x0800000a0f107389 */ /* 0x0000640000040009 */
[----:B01----:R-:W-:Y:S05]  /*4b00*/  ENDCOLLECTIVE ;  /* 0x000000000000791b */ /* 0x003fea0003800000 */
.L_x_363:
        /* <DEDUP_REMOVED lines=8> */
.L_x_364:
[----:B------:R-:W-:Y:S01]  /*4b90*/  IMAD.MOV.U32 R10, RZ, RZ, 0x4 ;  /* 0x00000004ff0a7424 */ /* 0x000fe200078e00ff */
[----:B------:R-:W-:-:S05]  /*4ba0*/  SEL R16, R16, RZ, !P3 ;  /* 0x000000ff10107207 */ /* 0x000fca0005800000 */
[----:B------:R-:W-:Y:S02]  /*4bb0*/  IMAD.IADD R19, R17, 0x1, R16 ;  /* 0x0000000111137824 */ /* 0x000fe400078e0210 */
[----:B------:R-:W-:Y:S02]  /*4bc0*/  VIADD R17, R33, 0x4 ;  /* 0x0000000421117836 */ /* 0x000fe40000000000 */
[----:B------:R-:W-:-:S03]  /*4bd0*/  IMAD.MOV.U32 R15, RZ, RZ, R19 ;  /* 0x000000ffff0f7224 */ /* 0x000fc600078e0013 */
[----:B------:R-:W-:Y:S01]  /*4be0*/  ISETP.GT.AND P3, PT, R17, R38, PT ;  /* 0x000000261100720c */ /* 0x000fe20003f64270 */
[----:B------:R-:W-:-:S12]  /*4bf0*/  VIADD R17, R33, 0x8 ;  /* 0x0000000821117836 */ /* 0x000fd80000000000 */
[----:B------:R-:W-:Y:S05]  /*4c00*/  WARPSYNC.COLLECTIVE R8, `(.L_x_365) ;  /* 0x0000000008087348 */ /* 0x000fea0003c00000 */
[----:B------:R0:W1:Y:S02]  /*4c10*/  SHFL.DOWN P2, R16, R15, R10, R9 ;  /* 0x0800000a0f107389 */ /* 0x0000640000040009 */
[----:B01----:R-:W-:Y:S05]  /*4c20*/  ENDCOLLECTIVE ;  /* 0x000000000000791b */ /* 0x003fea0003800000 */
.L_x_365:
[----:B------:R-:W-:Y:S01]  /*4c30*/  IMAD.MOV.U32 R10, RZ, RZ, 0x8 ;  /* 0x00000008ff0a7424 */ /* 0x000fe200078e00ff */
[----:B------:R-:W-:Y:S02]  /*4c40*/  SEL R16, R16, RZ, !P3 ;  /* 0x000000ff10107207 */ /* 0x000fe40005800000 */
[----:B------:R-:W-:-:S03]  /*4c50*/  ISETP.GT.AND P3, PT, R17, R38, PT ;  /* 0x000000261100720c */ /* 0x000fc60003f64270 */
[----:B------:R-:W-:Y:S02]  /*4c60*/  IMAD.IADD R37, R19, 0x1, R16 ;  /* 0x0000000113257824 */ /* 0x000fe400078e0210 */
[----:B------:R-:W-:Y:S02]  /*4c70*/  VIADD R19, R33, 0x10 ;  /* 0x0000001021137836 */ /* 0x000fe40000000000 */
[----:B------:R-:W-:-:S07]  /*4c80*/  IMAD.MOV.U32 R15, RZ, RZ, R37 ;  /* 0x000000ffff0f7224 */ /* 0x000fce00078e0025 */
[----:B------:R-:W-:Y:S05]  /*4c90*/  WARPSYNC.COLLECTIVE R8, `(.L_x_366) ;  /* 0x0000000008087348 */ /* 0x000fea0003c00000 */
[----:B------:R0:W1:Y:S02]  /*4ca0*/  SHFL.DOWN P2, R16, R15, R10, R9 ;  /* 0x0800000a0f107389 */ /* 0x0000640000040009 */
[----:B01----:R-:W-:Y:S05]  /*4cb0*/  ENDCOLLECTIVE ;  /* 0x000000000000791b */ /* 0x003fea0003800000 */
.L_x_366:
[----:B------:R-:W-:Y:S01]  /*4cc0*/  IMAD.MOV.U32 R10, RZ, RZ, 0x10 ;  /* 0x00000010ff0a7424 */ /* 0x000fe200078e00ff */
[----:B------:R-:W-:-:S05]  /*4cd0*/  SEL R16, R16, RZ, !P3 ;  /* 0x000000ff10107207 */ /* 0x000fca0005800000 */
[----:B------:R-:W-:-:S04]  /*4ce0*/  IMAD.IADD R17, R37, 0x1, R16 ;  /* 0x0000000125117824 */ /* 0x000fc800078e0210 */
[----:B------:R-:W-:-:S07]  /*4cf0*/  IMAD.MOV.U32 R15, RZ, RZ, R17 ;  /* 0x000000ffff0f7224 */ /* 0x000fce00078e0011 */
[----:B------:R-:W-:Y:S05]  /*4d00*/  WARPSYNC.COLLECTIVE R8, `(.L_x_367) ;  /* 0x0000000008087348 */ /* 0x000fea0003c00000 */
[----:B------:R0:W1:Y:S02]  /*4d10*/  SHFL.DOWN P2, R16, R15, R10, R9 ;  /* 0x0800000a0f107389 */ /* 0x0000640000040009 */
[----:B01----:R-:W-:Y:S05]  /*4d20*/  ENDCOLLECTIVE ;  /* 0x000000000000791b */ /* 0x003fea0003800000 */
.L_x_367:
        /* <DEDUP_REMOVED lines=10> */
.L_x_368:
[----:B------:R-:W-:Y:S05]  /*4dd0*/  BRA `(.L_x_369) ;  /* 0xffffffe400007947 */ /* 0x000fea000383ffff */
.L_x_319:
[----:B------:R-:W-:Y:S01]  /*4de0*/  BSSY B0, `(.L_x_370) ;  /* 0x0000006000007945 */ /* 0x000fe20003800000 */
[----:B------:R-:W-:Y:S01]  /*4df0*/  PLOP3.LUT P0, PT, P0, PT, PT, 0x8, 0x80 ;  /* 0x000000000080781c */ /* 0x000fe2000070e170 */
[----:B------:R-:W-:-:S12]  /*4e00*/  IMAD.MOV.U32 R8, RZ, RZ, -0x1 ;  /* 0xffffffffff087424 */ /* 0x000fd800078e00ff */
[----:B------:R-:W-:Y:S05]  /*4e10*/  WARPSYNC.COLLECTIVE R8, `(.L_x_371) ;  /* 0x0000000008087348 */ /* 0x000fea0003c00000 */
[----:B------:R-:W-:Y:S01]  /*4e20*/  VOTE.ANY P0, P0 ;  /* 0x0000000000ff7806 */ /* 0x000fe20000000100 */
[----:B------:R-:W-:-:S12]  /*4e30*/  ENDCOLLECTIVE ;  /* 0x000000000000791b */ /* 0x000fd80003800000 */
.L_x_371:
[----:B------:R-:W-:Y:S05]  /*4e40*/  BSYNC B0 ;  /* 0x0000000000007941 */ /* 0x000fea0003800000 */
.L_x_370:
[----:B------:R-:W-:Y:S05]  /*4e50*/  BRA `(.L_x_372) ;  /* 0xffffffe400107947 */ /* 0x000fea000383ffff */
.L_x_321:
[----:B------:R-:W-:Y:S01]  /*4e60*/  BSSY B0, `(.L_x_373) ;  /* 0x0000006000007945 */ /* 0x000fe20003800000 */
[----:B------:R-:W-:Y:S01]  /*4e70*/  PLOP3.LUT P0, PT, P0, PT, PT, 0x8, 0x80 ;  /* 0x000000000080781c */ /* 0x000fe2000070e170 */
[----:B------:R-:W-:-:S12]  /*4e80*/  IMAD.MOV.U32 R8, RZ, RZ, -0x1 ;  /* 0xffffffffff087424 */ /* 0x000fd800078e00ff */
[----:B------:R-:W-:Y:S05]  /*4e90*/  WARPSYNC.COLLECTIVE R8, `(.L_x_374) ;  /* 0x0000000008087348 */ /* 0x000fea0003c00000 */
[----:B------:R-:W-:Y:S01]  /*4ea0*/  VOTE.ANY P0, P0 ;  /* 0x0000000000ff7806 */ /* 0x000fe20000000100 */
[----:B------:R-:W-:-:S12]  /*4eb0*/  ENDCOLLECTIVE ;  /* 0x000000000000791b */ /* 0x000fd80003800000 */
.L_x_374:
[----:B------:R-:W-:Y:S05]  /*4ec0*/  BSYNC B0 ;  /* 0x0000000000007941 */ /* 0x000fea0003800000 */
.L_x_373:
[----:B------:R-:W-:Y:S05]  /*4ed0*/  BRA `(.L_x_375) ;  /* 0xffffffe400147947 */ /* 0x000fea000383ffff */
.L_x_323:
[----:B------:R-:W-:Y:S01]  /*4ee0*/  BSSY B0, `(.L_x_376) ;  /* 0x0000006000007945 */ /* 0x000fe20003800000 */
[----:B------:R-:W-:Y:S01]  /*4ef0*/  PLOP3.LUT P2, PT, P0, PT, PT, 0x8, 0x80 ;  /* 0x000000000080781c */ /* 0x000fe2000074e170 */
[----:B------:R-:W-:-:S12]  /*4f00*/  IMAD.MOV.U32 R8, RZ, RZ, -0x1 ;  /* 0xffffffffff087424 */ /* 0x000fd800078e00ff */
[----:B------:R-:W-:Y:S05]  /*4f10*/  WARPSYNC.COLLECTIVE R8, `(.L_x_377) ;  /* 0x0000000008087348 */ /* 0x000fea0003c00000 */
[----:B------:R-:W-:Y:S01]  /*4f20*/  VOTE.ANY R8, PT, P2 ;  /* 0x0000000000087806 */ /* 0x000fe200010e0100 */
[----:B------:R-:W-:Y:S06]  /*4f30*/  ENDCOLLECTIVE ;  /* 0x000000000000791b */ /* 0x000fec0003800000 */
.L_x_377:
[----:B------:R-:W-:Y:S05]  /*4f40*/  BSYNC B0 ;  /* 0x0000000000007941 */ /* 0x000fea0003800000 */
.L_x_376:
        /* <DEDUP_REMOVED lines=10> */
.L_x_378:
[----:B------:R-:W-:Y:S01]  /*4ff0*/  ISETP.GE.AND P0, PT, R33, R9, PT ;  /* 0x000000092100720c */ /* 0x000fe20003f06270 */
[----:B------:R-:W-:-:S03]  /*5000*/  IMAD.MOV.U32 R10, RZ, RZ, 0x2 ;  /* 0x00000002ff0a7424 */ /* 0x000fc600078e00ff */
        /* <DEDUP_REMOVED lines=8> */
.L_x_379:
        /* <DEDUP_REMOVED lines=9> */
.L_x_380:
        /* <DEDUP_REMOVED lines=10> */
.L_x_381:
[----:B------:R-:W-:Y:S01]  /*51c0*/  IMAD.MOV.U32 R10, RZ, RZ, 0x10 ;  /* 0x00000010ff0a7424 */ /* 0x000fe200078e00ff */
[----:B------:R-:W-:Y:S02]  /*51d0*/  SEL R16, R16, RZ, !P0 ;  /* 0x000000ff10107207 */ /* 0x000fe40004000000 */
[----:B------:R-:W-:-:S03]  /*51e0*/  ISETP.GT.AND P0, PT, R17, R9, PT ;  /* 0x000000091100720c */ /* 0x000fc60003f04270 */
[----:B------:R-:W-:-:S04]  /*51f0*/  IMAD.IADD R44, R45, 0x1, R16 ;  /* 0x000000012d2c7824 */ /* 0x000fc800078e0210 */
[----:B------:R-:W-:-:S07]  /*5200*/  IMAD.MOV.U32 R15, RZ, RZ, R44 ;  /* 0x000000ffff0f7224 */ /* 0x000fce00078e002c */
[----:B------:R-:W-:Y:S05]  /*5210*/  WARPSYNC.COLLECTIVE R8, `(.L_x_382) ;  /* 0x0000000008087348 */ /* 0x000fea0003c00000 */
[----:B------:R0:W1:Y:S02]  /*5220*/  SHFL.DOWN P2, R16, R15, R10, R9 ;  /* 0x0800000a0f107389 */ /* 0x0000640000040009 */
[----:B01----:R-:W-:Y:S05]  /*5230*/  ENDCOLLECTIVE ;  /* 0x000000000000791b */ /* 0x003fea0003800000 */
.L_x_382:
[----:B------:R-:W-:Y:S02]  /*5240*/  SEL R16, R16, RZ, !P0 ;  /* 0x000000ff10107207 */ /* 0x000fe40004000000 */
[----:B------:R-:W-:Y:S02]  /*5250*/  ISETP.NE.AND P0, PT, R14, 0x65, PT ;  /* 0x000000650e00780c */ /* 0x000fe40003f05270 */
[----:B------:R-:W-:-:S11]  /*5260*/  IADD3 R19, PT, PT, R44, R16, R19 ;  /* 0x000000102c137210 */ /* 0x000fd60007ffe013 */
[----:B------:R-:W-:Y:S05]  /*5270*/  WARPSYNC.COLLECTIVE R8, `(.L_x_383) ;  /* 0x0000000008087348 */ /* 0x000fea0003c00000 */
[----:B------:R-:W-:Y:S01]  /*5280*/  VOTE.ALL P0, P0 ;  /* 0x0000000000ff7806 */ /* 0x000fe20000000000 */
[----:B------:R-:W-:-:S12]  /*5290*/  ENDCOLLECTIVE ;  /* 0x000000000000791b */ /* 0x000fd80003800000 */
.L_x_383:
[----:B------:R-:W-:Y:S05]  /*52a0*/  BRA `(.L_x_384) ;  /* 0xffffffe000b07947 */ /* 0x000fea000383ffff */
.L_x_385:
        /* <DEDUP_REMOVED lines=13> */
.L_x_502:


//--------------------- .text._ZN3cub18CUB_300001_SM_10006detail4scan16DeviceScanKernelINS2_10policy_hubIiiijN4cuda3std3__44plusIvEEE10Policy1000EPiSC_NS0_13ScanTileStateIiLb1EEES9_NS0_8NullTypeEjiLb0ESF_EEvT0_T1_T2_iT3_T4_T5_ --------------------------
	.section	.text._ZN3cub18CUB_300001_SM_10006detail4scan16DeviceScanKernelINS2_10policy_hubIiiijN4cuda3std3__44plusIvEEE10Policy1000EPiSC_NS0_13ScanTileStateIiLb1EEES9_NS0_8NullTypeEjiLb0ESF_EEvT0_T1_T2_iT3_T4_T5_,"ax",@progbits
	.align	128
        .global         _ZN3cub18CUB_300001_SM_10006detail4scan16DeviceScanKernelINS2_10policy_hubIiiijN4cuda3std3__44plusIvEEE10Policy1000EPiSC_NS0_13ScanTileStateIiLb1EEES9_NS0_8NullTypeEjiLb0ESF_EEvT0_T1_T2_iT3_T4_T5_
        .type           _ZN3cub18CUB_300001_SM_10006detail4scan16DeviceScanKernelINS2_10policy_hubIiiijN4cuda3std3__44plusIvEEE10Policy1000EPiSC_NS0_13ScanTileStateIiLb1EEES9_NS0_8NullTypeEjiLb0ESF_EEvT0_T1_T2_iT3_T4_T5_,@function
        .size           _ZN3cub18CUB_300001_SM_10006detail4scan16DeviceScanKernelINS2_10policy_hubIiiijN4cuda3std3__44plusIvEEE10Policy1000EPiSC_NS0_13ScanTileStateIiLb1EEES9_NS0_8NullTypeEjiLb0ESF_EEvT0_T1_T2_iT3_T4_T5_,(.L_x_503 - _ZN3cub18CUB_300001_SM_10006detail4scan16DeviceScanKernelINS2_10policy_hubIiiijN4cuda3std3__44plusIvEEE10Policy1000EPiSC_NS0_13ScanTileStateIiLb1EEES9_NS0_8NullTypeEjiLb0ESF_EEvT0_T1_T2_iT3_T4_T5_)
        .other          _ZN3cub18CUB_300001_SM_10006detail4scan16DeviceScanKernelINS2_10policy_hubIiiijN4cuda3std3__44plusIvEEE10Policy1000EPiSC_NS0_13ScanTileStateIiLb1EEES9_NS0_8NullTypeEjiLb0ESF_EEvT0_T1_T2_iT3_T4_T5_,@"STO_CUDA_ENTRY STV_DEFAULT"
_ZN3cub18CUB_300001_SM_10006detail4scan16DeviceScanKernelINS2_10policy_hubIiiijN4cuda3std3__44plusIvEEE10Policy1000EPiSC_NS0_13ScanTileStateIiLb1EEES9_NS0_8NullTypeEjiLb0ESF_EEvT0_T1_T2_iT3_T4_T5_:
.text._ZN3cub18CUB_300001_SM_10006detail4scan16DeviceScanKernelINS2_10policy_hubIiiijN4cuda3std3__44plusIvEEE10Policy1000EPiSC_NS0_13ScanTileStateIiLb1EEES9_NS0_8NullTypeEjiLb0ESF_EEvT0_T1_T2_iT3_T4_T5_:
[----:B------:R-:W-:Y:S08]  /*0000*/  LDC R1, c[0x0][0x37c] ;  /* 0x0000df00ff017b82 */ /* 0x000ff00000000800 */
[----:B------:R-:W0:Y:S01]  /*0010*/  S2UR UR4, SR_CTAID.X ;  /* 0x00000000000479c3 */ /* 0x000e220000002500 */
[----:B------:R-:W1:Y:S01]  /*0020*/  LDCU UR5, c[0x0][0x3a0] ;  /* 0x00007400ff0577ac */ /* 0x000e620008000800 */
[----:B------:R-:W2:Y:S06]  /*0030*/  LDCU.64 UR8, c[0x0][0x358] ;  /* 0x00006b00ff0877ac */ /* 0x000eac0008000a00 */
[----:B------:R-:W0:Y:S02]  /*0040*/  LDC R39, c[0x0][0x398] ;  /* 0x0000e600ff277b82 */ /* 0x000e240000000800 */
[----:B0-----:R-:W-:-:S04]  /*0050*/  VIADD R39, R39, UR4 ;  /* 0x0000000427277c36 */ /* 0x001fc80008000000 */
[----:B------:R-:W-:-:S05]  /*0060*/  IMAD R5, R39, 0x2100, RZ ;  /* 0x0000210027057824 */ /* 0x000fca00078e02ff */
[----:B-1----:R-:W-:-:S04]  /*0070*/  IADD3 R0, PT, PT, -R5, UR5, RZ ;  /* 0x0000000505007c10 */ /* 0x002fc8000fffe1ff */
[----:B------:R-:W-:-:S13]  /*0080*/  ISETP.GE.U32.AND P0, PT, R0, 0x2101, PT ;  /* 0x000021010000780c */ /* 0x000fda0003f06070 */
[----:B--2---:R-:W-:Y:S05]  /*0090*/  @!P0 BRA `(.L_x_386) ;  /* 0x0000001c00888947 */ /* 0x004fea0003800000 */
[----:B------:R-:W0:Y:S01]  /*00a0*/  S2R R50, SR_TID.X ;  /* 0x0000000000327919 */ /* 0x000e220000002100 */
[----:B------:R-:W1:Y:S01]  /*00b0*/  LDCU.64 UR4, c[0x0][0x380] ;  /* 0x00007000ff0477ac */ /* 0x000e620008000a00 */
[C---:B0-----:R-:W-:Y:S02]  /*00c0*/  LOP3.LUT R0, R50.reuse, 0x1f, RZ, 0xc0, !PT ;  /* 0x0000001f32007812 */ /* 0x041fe400078ec0ff */
[----:B------:R-:W-:-:S05]  /*00d0*/  LOP3.LUT R3, R50, 0x3e0, RZ, 0xc0, !PT ;  /* 0x000003e032037812 */ /* 0x000fca00078ec0ff */
[----:B------:R-:W-:-:S05]  /*00e0*/  IMAD R0, R3, 0x16, R0 ;  /* 0x0000001603007824 */ /* 0x000fca00078e0200 */
[----:B------:R-:W-:-:S05]  /*00f0*/  IADD3 R0, P0, PT, R5, R0, RZ ;  /* 0x0000000005007210 */ /* 0x000fca0007f1e0ff */
[----:B------:R-:W-:Y:S02]  /*0100*/  IMAD.X R45, RZ, RZ, RZ, P0 ;  /* 0x000000ffff2d7224 */ /* 0x000fe400000e06ff */
[----:B------:R-:W-:-:S03]  /*0110*/  IMAD.SHL.U32 R46, R0, 0x4, RZ ;  /* 0x00000004002e7824 */ /* 0x000fc600078e00ff */
[----:B------:R-:W-:Y:S02]  /*0120*/  SHF.L.U64.HI R45, R0, 0x2, R45 ;  /* 0x00000002002d7819 */ /* 0x000fe4000001022d */
[----:B-1----:R-:W-:-:S04]  /*0130*/  IADD3 R2, P0, PT, R46, UR4, RZ ;  /* 0x000000042e027c10 */ /* 0x002fc8000ff1e0ff */
[----:B------:R-:W-:-:S05]  /*0140*/  IADD3.X R3, PT, PT, R45, UR5, RZ, P0, !PT ;  /* 0x000000052d037c10 */ /* 0x000fca00087fe4ff */
        /* <DEDUP_REMOVED lines=26> */
[----:B------:R-:W-:Y:S01]  /*02f0*/  ISETP.NE.AND P0, PT, R39, RZ, PT ;  /* 0x000000ff2700720c */ /* 0x000fe20003f05270 */
        /* <DEDUP_REMOVED lines=28> */
[----:B------:R0:W1:Y:S04]  /*04c0*/  LDS.64 R36, [R0] ;  /* 0x0000000000247984 */ /* 0x0000680000000a00 */
[----:B------:R0:W2:Y:S04]  /*04d0*/  LDS.64 R34, [R0+0x8] ;  /* 0x0000080000227984 */ /* 0x0000a80000000a00 */
[----:B------:R0:W3:Y:S04]  /*04e0*/  LDS.64 R32, [R0+0x10] ;  /* 0x0000100000207984 */ /* 0x0000e80000000a00 */
[----:B------:R0:W4:Y:S04]  /*04f0*/  LDS.64 R18, [R0+0x18] ;  /* 0x0000180000127984 */ /* 0x0001280000000a00 */
[----:B------:R0:W0:Y:S04]  /*0500*/  LDS.64 R14, [R0+0x20] ;  /* 0x00002000000e7984 */ /* 0x0000280000000a00 */
[----:B------:R0:W0:Y:S04]  /*0510*/  LDS.64 R12, [R0+0x28] ;  /* 0x00002800000c7984 */ /* 0x0000280000000a00 */
[----:B------:R0:W0:Y:S04]  /*0520*/  LDS.64 R10, [R0+0x30] ;  /* 0x00003000000a7984 */ /* 0x0000280000000a00 */
[----:B------:R0:W0:Y:S04]  /*0530*/  LDS.64 R8, [R0+0x38] ;  /* 0x0000380000087984 */ /* 0x0000280000000a00 */
[----:B------:R0:W0:Y:S04]  /*0540*/  LDS.64 R6, [R0+0x40] ;  /* 0x0000400000067984 */ /* 0x0000280000000a00 */
[----:B------:R0:W0:Y:S04]  /*0550*/  LDS.64 R4, [R0+0x48] ;  /* 0x0000480000047984 */ /* 0x0000280000000a00 */
[----:B------:R0:W0:Y:S01]  /*0560*/  LDS.64 R2, [R0+0x50] ;  /* 0x0000500000027984 */ /* 0x0000220000000a00 */
[----:B------:R-:W-:Y:S06]  /*0570*/  BAR.SYNC.DEFER_BLOCKING 0x0 ;  /* 0x0000000000007b1d */ /* 0x000fec0000010000 */
[----:B-1----:R-:W-:Y:S05]  /*0580*/  @P0 BRA `(.L_x_388) ;  /* 0x00000004001c0947 */ /* 0x002fea0003800000 */
[----:B0-2---:R-:W-:Y:S02]  /*0590*/  IADD3 R17, PT, PT, R34, R37, R36 ;  /* 0x0000002522117210 */ /* 0x005fe40007ffe024 */
[----:B------:R-:W-:Y:S02]  /*05a0*/  ISETP.NE.AND P1, PT, R48, 0x1f, PT ;  /* 0x0000001f3000780c */ /* 0x000fe40003f25270 */
[----:B---3--:R-:W-:Y:S02]  /*05b0*/  IADD3 R17, PT, PT, R32, R35, R17 ;  /* 0x0000002320117210 */ /* 0x008fe40007ffe011 */
[----:B------:R-:W-:Y:S02]  /*05c0*/  ISETP.GE.U32.AND P2, PT, R50, 0x20, PT ;  /* 0x000000203200780c */ /* 0x000fe40003f46070 */
[----:B----4-:R-:W-:Y:S02]  /*05d0*/  IADD3 R17, PT, PT, R18, R33, R17 ;  /* 0x0000002112117210 */ /* 0x010fe40007ffe011 */
[----:B------:R-:W-:-:S02]  /*05e0*/  ISETP.NE.AND P3, PT, R48, RZ, PT ;  /* 0x000000ff3000720c */ /* 0x000fc40003f65270 */
[----:B------:R-:W-:-:S03]  /*05f0*/  IADD3 R17, PT, PT, R14, R19, R17 ;  /* 0x000000130e117210 */ /* 0x000fc60007ffe011 */
[----:B------:R-:W-:Y:S02]  /*0600*/  @!P1 LEA R41, R16, UR4, 0x2 ;  /* 0x0000000410299c11 */ /* 0x000fe4000f8e10ff */
[----:B------:R-:W-:-:S04]  /*0610*/  IADD3 R17, PT, PT, R12, R15, R17 ;  /* 0x0000000f0c117210 */ /* 0x000fc80007ffe011 */
[----:B------:R-:W-:-:S04]  /*0620*/  IADD3 R17, PT, PT, R10, R13, R17 ;  /* 0x0000000d0a117210 */ /* 0x000fc80007ffe011 */
[----:B------:R-:W-:-:S04]  /*0630*/  IADD3 R17, PT, PT, R8, R11, R17 ;  /* 0x0000000b08117210 */ /* 0x000fc80007ffe011 */
[----:B------:R-:W-:-:S04]  /*0640*/  IADD3 R17, PT, PT, R6, R9, R17 ;  /* 0x0000000906117210 */ /* 0x000fc80007ffe011 */
[----:B------:R-:W-:-:S04]  /*0650*/  IADD3 R17, PT, PT, R4, R7, R17 ;  /* 0x0000000704117210 */ /* 0x000fc80007ffe011 */
[----:B------:R-:W-:-:S05]  /*0660*/  IADD3 R20, PT, PT, R2, R5, R17 ;  /* 0x0000000502147210 */ /* 0x000fca0007ffe011 */
[----:B------:R-:W-:-:S05]  /*0670*/  IMAD.IADD R17, R3, 0x1, R20 ;  /* 0x0000000103117824 */ /* 0x000fca00078e0214 */
        /* <DEDUP_REMOVED lines=19> */
[----:B------:R-:W-:Y:S01]  /*07b0*/  SEL R20, R21, R20, !P0 ;  /* 0x0000001415147207 */ /* 0x000fe20004000000 */
[----:B------:R-:W-:Y:S01]  /*07c0*/  IMAD.IADD R21, R40, 0x1, -R17 ;  /* 0x0000000128157824 */ /* 0x000fe200078e0a11 */
[----:B------:R-:W-:Y:S01]  /*07d0*/  ISETP.NE.AND P0, PT, R16, 0x3, PT ;  /* 0x000000031000780c */ /* 0x000fe20003f05270 */
[----:B------:R-:W-:-:S03]  /*07e0*/  IMAD.IADD R23, R23, 0x1, R22 ;  /* 0x0000000117177824 */ /* 0x000fc600078e0216 */
[----:B------:R-:W-:Y:S01]  /*07f0*/  SEL R20, R22, R20, !P0 ;  /* 0x0000001416147207 */ /* 0x000fe20004000000 */
[----:B-1----:R-:W-:Y:S01]  /*0800*/  IMAD.IADD R24, R23, 0x1, R24 ;  /* 0x0000000117187824 */ /* 0x002fe200078e0218 */
[C---:B------:R-:W-:Y:S02]  /*0810*/  ISETP.NE.AND P0, PT, R16.reuse, 0x4, PT ;  /* 0x000000041000780c */ /* 0x040fe40003f05270 */
[----:B------:R-:W-:Y:S01]  /*0820*/  SEL R17, R21, RZ, P3 ;  /* 0x000000ff15117207 */ /* 0x000fe20001800000 */
        /* <DEDUP_REMOVED lines=18> */
[----:B------:R-:W-:Y:S02]  /*0950*/  ISETP.NE.AND P1, PT, R16, 0xb, PT ;  /* 0x0000000b1000780c */ /* 0x000fe40003f25270 */
[----:B------:R-:W-:Y:S02]  /*0960*/  SEL R20, R29, R20, !P0 ;  /* 0x000000141d147207 */ /* 0x000fe40004000000 */
[----:B------:R-:W-:-:S02]  /*0970*/  ISETP.NE.AND P0, PT, R50, RZ, PT ;  /* 0x000000ff3200720c */ /* 0x000fc40003f05270 */
[----:B------:R-:W-:-:S05]  /*0980*/  SEL R20, R30, R20, !P1 ;  /* 0x000000141e147207 */ /* 0x000fca0004800000 */
[----:B------:R-:W-:-:S06]  /*0990*/  @P2 IMAD.IADD R21, R20, 0x1, R17 ;  /* 0x0000000114152824 */ /* 0x000fcc00078e0211 */
[----:B------:R-:W-:Y:S05]  /*09a0*/  @P0 BRA `(.L_x_389) ;  /* 0x0000000c00f40947 */ /* 0x000fea0003800000 */
[----:B------:R-:W0:Y:S01]  /*09b0*/  LDC.64 R16, c[0x0][0x390] ;  /* 0x0000e400ff107b82 */ /* 0x000e220000000a00 */
[----:B------:R-:W-:Y:S02]  /*09c0*/  IMAD.MOV.U32 R30, RZ, RZ, 0x65 ;  /* 0x00000065ff1e7424 */ /* 0x000fe400078e00ff */
[----:B------:R-:W-:-:S03]  /*09d0*/  IMAD.MOV.U32 R21, RZ, RZ, RZ ;  /* 0x000000ffff157224 */ /* 0x000fc600078e00ff */
[----:B0-----:R0:W-:Y:S01]  /*09e0*/  ST.E.64.STRONG.GPU desc[UR8][R16.64+0x100], R30 ;  /* 0x0001001e10007985 */ /* 0x0011e2000c10fb08 */
[----:B------:R-:W-:Y:S05]  /*09f0*/  BRA `(.L_x_389) ;  /* 0x0000000c00e07947 */ /* 0x000fea0003800000 */
.L_x_388:
[----:B0-2---:R-:W-:Y:S02]  /*0a00*/  IADD3 R17, PT, PT, R34, R37, R36 ;  /* 0x0000002522117210 */ /* 0x005fe40007ffe024 */
[----:B------:R-:W-:Y:S02]  /*0a10*/  ISETP.NE.AND P1, PT, R48, 0x1f, PT ;  /* 0x0000001f3000780c */ /* 0x000fe40003f25270 */
[----:B---3--:R-:W-:Y:S02]  /*0a20*/  IADD3 R17, PT, PT, R32, R35, R17 ;  /* 0x0000002320117210 */ /* 0x008fe40007ffe011 */
[----:B------:R-:W-:Y:S02]  /*0a30*/  ISETP.NE.AND P2, PT, R48, RZ, PT ;  /* 0x000000ff3000720c */ /* 0x000fe40003f45270 */
[----:B----4-:R-:W-:-:S04]  /*0a40*/  IADD3 R17, PT, PT, R18, R33, R17 ;  /* 0x0000002112117210 */ /* 0x010fc80007ffe011 */
        /* <DEDUP_REMOVED lines=56> */
[----:B------:R-:W-:-:S02]  /*0dd0*/  ISETP.GT.U32.AND P0, PT, R50, 0x1f, PT ;  /* 0x0000001f3200780c */ /* 0x000fc40003f04070 */
[----:B------:R-:W-:Y:S02]  /*0de0*/  SEL R20, R30, R20, !P1 ;  /* 0x000000141e147207 */ /* 0x000fe40004800000 */
[----:B------:R-:W-:-:S03]  /*0df0*/  ISETP.GE.U32.AND P1, PT, R50, 0x20, PT ;  /* 0x000000203200780c */ /* 0x000fc60003f26070 */
[----:B------:R-:W-:-:S05]  /*0e00*/  IMAD.IADD R20, R20, 0x1, R21 ;  /* 0x0000000114147824 */ /* 0x000fca00078e0215 */
[----:B------:R-:W-:Y:S01]  /*0e10*/  SEL R47, R17, R20, !P1 ;  /* 0x00000014112f7207 */ /* 0x000fe20004800000 */
[----:B------:R-:W-:Y:S06]  /*0e20*/  @P0 BRA `(.L_x_390) ;  /* 0x0000000800b00947 */ /* 0x000fec0003800000 */
        /* <DEDUP_REMOVED lines=15> */
.L_x_420:
[----:B------:R-:W-:Y:S05]  /*0f20*/  @!P0 BRA `(.L_x_392) ;  /* 0x0000000000748947 */ /* 0x000fea0003800000 */
[----:B------:R-:W-:-:S07]  /*0f30*/  IMAD.MOV.U32 R22, RZ, RZ, 0x3b8 ;  /* 0x000003b8ff167424 */ /* 0x000fce00078e00ff */
.L_x_394:
[----:B------:R-:W-:Y:S02]  /*0f40*/  VIADD R24, R22, 0x1 ;  /* 0x0000000116187836 */ /* 0x000fe40000000000 */
[----:B------:R-:W-:Y:S02]  /*0f50*/  IMAD R39, R39, 0x41a7, RZ ;  /* 0x000041a727277824 */ /* 0x000fe400078e02ff */
[----:B------:R-:W0:Y:S01]  /*0f60*/  I2F.U32.RP R25, R24 ;  /* 0x0000001800197306 */ /* 0x000e220000209000 */
[----:B------:R-:W-:Y:S01]  /*0f70*/  IMAD.MOV R29, RZ, RZ, -R24 ;  /* 0x000000ffff1d7224 */ /* 0x000fe200078e0a18 */
[----:B------:R-:W-:Y:S02]  /*0f80*/  ISETP.NE.U32.AND P2, PT, R24, RZ, PT ;  /* 0x000000ff1800720c */ /* 0x000fe40003f45070 */
[----:B------:R-:W-:-:S04]  /*0f90*/  LOP3.LUT R39, R39, 0x7fffffff, RZ, 0xc0, !PT ;  /* 0x7fffffff27277812 */ /* 0x000fc800078ec0ff */
        /* <DEDUP_REMOVED lines=13> */
[----:B------:R-:W-:-:S04]  /*1070*/  @!P2 LOP3.LUT R21, RZ, R24, RZ, 0x33, !PT ;  /* 0x00000018ff15a212 */ /* 0x000fc800078e33ff */
[----:B------:R-:W-:Y:S05]  /*1080*/  NANOSLEEP R21 ;  /* 0x000000150000735d */ /* 0x000fea0003800000 */
[----:B------:R-:W2:Y:S01]  /*1090*/  LD.E.64.STRONG.GPU R28, desc[UR8][R16.64+0x100] ;  /* 0x00010008101c7980 */ /* 0x000ea2000c10fb00 */
[----:B------:R-:W-:Y:S01]  /*10a0*/  UMOV UR5, 0xffffffff ;  /* 0xffffffff00057882 */ /* 0x000fe20000000000 */
[----:B------:R-:W-:Y:S02]  /*10b0*/  SHF.R.U32.HI R22, RZ, 0x1, R22 ;  /* 0x00000001ff167819 */ /* 0x000fe40000011616 */
[----:B--2---:R-:W-:Y:S01]  /*10c0*/  ISETP.NE.AND P0, PT, R28, 0x63, PT ;  /* 0x000000631c00780c */ /* 0x004fe20003f05270 */
[----:B------:R-:W-:-:S12]  /*10d0*/  BRA.DIV UR5, `(.L_x_393) ;  /* 0x0000003205f47947 */ /* 0x000fd8000b800000 */
[----:B------:R-:W-:-:S13]  /*10e0*/  VOTE.ANY P0, !P0 ;  /* 0x0000000000ff7806 */ /* 0x000fda0004000100 */
.L_x_423:
[----:B------:R-:W-:Y:S05]  /*10f0*/  @P0 BRA `(.L_x_394) ;  /* 0xfffffffc00900947 */ /* 0x000fea000383ffff */
.L_x_392:
        /* <DEDUP_REMOVED lines=22> */
[----:B------:R-:W-:Y:S02]  /*1260*/  IMAD.IADD R43, R41, 0x1, R22 ;  /* 0x00000001292b7824 */ /* 0x000fe400078e0216 */
[----:B------:R-:W0:Y:S03]  /*1270*/  LDC.64 R40, c[0x0][0x390] ;  /* 0x0000e400ff287b82 */ /* 0x000e260000000a00 */
[----:B------:R-:W1:Y:S01]  /*1280*/  SHFL.DOWN PT, R22, R43, 0x4, R16 ;  /* 0x088000002b167989 */ /* 0x000e6200000e0010 */
[----:B0-----:R-:W-:Y:S02]  /*1290*/  IADD3 R40, P3, PT, R40, 0x100, RZ ;  /* 0x0000010028287810 */ /* 0x001fe40007f7e0ff */
[----:B-1----:R-:W-:Y:S02]  /*12a0*/  SEL R22, R22, RZ, !P0 ;  /* 0x000000ff16167207 */ /* 0x002fe40004000000 */
[----:B------:R-:W-:Y:S01]  /*12b0*/  ISETP.GT.AND P0, PT, R24, R16, PT ;  /* 0x000000101800720c */ /* 0x000fe20003f04270 */
[----:B------:R-:W-:-:S02]  /*12c0*/  IMAD.X R41, RZ, RZ, R41, P3 ;  /* 0x000000ffff297224 */ /* 0x000fc400018e0629 */
[----:B------:R-:W-:-:S05]  /*12d0*/  IMAD.IADD R51, R43, 0x1, R22 ;  /* 0x000000012b337824 */ /* 0x000fca00078e0216 */
[----:B------:R-:W0:Y:S02]  /*12e0*/  SHFL.DOWN PT, R22, R51, 0x8, R16 ;  /* 0x0900000033167989 */ /* 0x000e2400000e0010 */
[----:B0-----:R-:W-:Y:S02]  /*12f0*/  SEL R22, R22, RZ, !P0 ;  /* 0x000000ff16167207 */ /* 0x001fe40004000000 */
[----:B------:R-:W-:-:S03]  /*1300*/  ISETP.NE.AND P0, PT, R28, 0x65, PT ;  /* 0x000000651c00780c */ /* 0x000fc60003f05270 */
[----:B------:R-:W-:-:S05]  /*1310*/  IMAD.IADD R29, R51, 0x1, R22 ;  /* 0x00000001331d7824 */ /* 0x000fca00078e0216 */
[----:B------:R-:W0:Y:S05]  /*1320*/  SHFL.DOWN PT, R22, R29, 0x10, R16 ;  /* 0x0a0000001d167989 */ /* 0x000e2a00000e0010 */
[----:B------:R-:W-:Y:S02]  /*1330*/  VOTE.ALL P0, P0 ;  /* 0x0000000000ff7806 */ /* 0x000fe40000000000 */
[----:B0-----:R-:W-:-:S05]  /*1340*/  SEL R22, R22, RZ, !P2 ;  /* 0x000000ff16167207 */ /* 0x001fca0005000000 */
[----:B------:R-:W-:-:S07]  /*1350*/  IMAD.IADD R43, R29, 0x1, R22 ;  /* 0x000000011d2b7824 */ /* 0x000fce00078e0216 */
.L_x_432:
[----:B------:R-:W-:Y:S05]  /*1360*/  @!P0 BRA `(.L_x_396) ;  /* 0x0000000400248947 */ /* 0x000fea0003800000 */
[----:B------:R-:W-:-:S07]  /*1370*/  IMAD.MOV.U32 R44, RZ, RZ, 0x3b8 ;  /* 0x000003b8ff2c7424 */ /* 0x000fce00078e00ff */
.L_x_402:
        /* <DEDUP_REMOVED lines=10> */
.L_x_435:
[----:B------:R-:W-:Y:S05]  /*1420*/  @!P0 BRA `(.L_x_398) ;  /* 0x0000000000748947 */ /* 0x000fea0003800000 */
[----:B------:R-:W-:-:S07]  /*1430*/  IMAD.MOV.U32 R22, RZ, RZ, R44 ;  /* 0x000000ffff167224 */ /* 0x000fce00078e002c */
.L_x_400:
[----:B------:R-:W-:Y:S02]  /*1440*/  VIADD R28, R22, 0x1 ;  /* 0x00000001161c7836 */ /* 0x000fe40000000000 */
[----:B------:R-:W-:Y:S02]  /*1450*/  IMAD R51, R39, 0x41a7, RZ ;  /* 0x000041a727337824 */ /* 0x000fe400078e02ff */
        /* <DEDUP_REMOVED lines=8> */
[----:B------:R-:W-:Y:S01]  /*14e0*/  IMAD.HI.U32 R52, R21, R39, R20 ;  /* 0x0000002715347227 */ /* 0x000fe200078e0014 */
[----:B------:R-:W-:-:S05]  /*14f0*/  LOP3.LUT R39, R51, 0x7fffffff, RZ, 0xc0, !PT ;  /* 0x7fffffff33277812 */ /* 0x000fca00078ec0ff */
        /* <DEDUP_REMOVED lines=15> */
.L_x_438:
[----:B------:R-:W-:Y:S05]  /*15f0*/  @P0 BRA `(.L_x_400) ;  /* 0xfffffffc00900947 */ /* 0x000fea000383ffff */
.L_x_398:
        /* <DEDUP_REMOVED lines=31> */
.L_x_447:
[----:B------:R-:W-:Y:S05]  /*17f0*/  @P0 BRA `(.L_x_402) ;  /* 0xfffffff800e00947 */ /* 0x000fea000383ffff */
.L_x_396:
        /* <DEDUP_REMOVED lines=8> */
[----:B0-----:R-:W-:-:S05]  /*1880*/  @!P1 LEA R16, R17, R16, 0x18 ;  /* 0x0000001011109211 */ /* 0x001fca00078ec0ff */
[----:B------:R1:W-:Y:S04]  /*1890*/  @!P1 STS [R16+0x8], R31 ;  /* 0x0000081f10009388 */ /* 0x0003e80000000800 */
[----:B------:R1:W-:Y:S01]  /*18a0*/  @!P1 STS [R16+0x4], R43 ;  /* 0x0000042b10009388 */ /* 0x0003e20000000800 */
[----:B--2---:R-:W-:Y:S01]  /*18b0*/  @!P0 LEA R22, R21, R20, 0x18 ;  /* 0x0000001415168211 */ /* 0x004fe200078ec0ff */
[----:B------:R-:W-:Y:S02]  /*18c0*/  IMAD.MOV.U32 R20, RZ, RZ, R47 ;  /* 0x000000ffff147224 */ /* 0x000fe400078e002f */
[----:B------:R-:W-:Y:S02]  /*18d0*/  @!P0 IMAD.MOV.U32 R20, RZ, RZ, R43 ;  /* 0x000000ffff148224 */ /* 0x000fe400078e002b */
[----:B------:R1:W-:Y:S05]  /*18e0*/  @!P0 STS [R22+0x4c], R43 ;  /* 0x00004c2b16008388 */ /* 0x0003ea0000000800 */
.L_x_390:
[----:B------:R-:W-:Y:S05]  /*18f0*/  WARPSYNC.ALL ;  /* 0x0000000000007948 */ /* 0x000fea0003800000 */
[----:B------:R-:W0:Y:S08]  /*1900*/  S2UR UR6, SR_CgaCtaId ;  /* 0x00000000000679c3 */ /* 0x000e300000008800 */
[----:B------:R-:W-:Y:S01]  /*1910*/  BAR.SYNC.DEFER_BLOCKING 0x0 ;  /* 0x0000000000007b1d */ /* 0x000fe20000010000 */
[----:B------:R-:W-:-:S05]  /*1920*/  ISETP.NE.AND P0, PT, R50, RZ, PT ;  /* 0x000000ff3200720c */ /* 0x000fca0003f05270 */
[----:B------:R-:W-:Y:S02]  /*1930*/  UMOV UR5, 0x400 ;  /* 0x0000040000057882 */ /* 0x000fe40000000000 */
[----:B0-----:R-:W-:-:S09]  /*1940*/  ULEA UR5, UR6, UR5, 0x18 ;  /* 0x0000000506057291 */ /* 0x001fd2000f8ec0ff */
[----:B-1----:R-:W0:Y:S02]  /*1950*/  LDS R16, [UR5+0x4c] ;  /* 0x00004c05ff107984 */ /* 0x002e240008000800 */
[----:B0-----:R-:W-:-:S05]  /*1960*/  SEL R21, R16, RZ, P0 ;  /* 0x000000ff10157207 */ /* 0x001fca0000000000 */
[----:B------:R-:W-:-:S07]  /*1970*/  IMAD.IADD R21, R21, 0x1, R20 ;  /* 0x0000000115157824 */ /* 0x000fce00078e0214 */
.L_x_389:
[----:B------:R-:W-:Y:S05]  /*1980*/  BSYNC.RECONVERGENT B0 ;  /* 0x0000000000007941 */ /* 0x000fea0003800200 */
.L_x_387:
[----:B------:R-:W-:Y:S01]  /*1990*/  IMAD.IADD R36, R36, 0x1, R21 ;  /* 0x0000000124247824 */ /* 0x000fe200078e0215 */
[----:B------:R-:W-:Y:S03]  /*19a0*/  BAR.SYNC.DEFER_BLOCKING 0x0 ;  /* 0x0000000000007b1d */ /* 0x000fe60000010000 */
[----:B------:R-:W-:-:S03]  /*19b0*/  IMAD.IADD R37, R37, 0x1, R36 ;  /* 0x0000000125257824 */ /* 0x000fc600078e0224 */
[----:B------:R-:W1:Y:S01]  /*19c0*/  LDCU.64 UR6, c[0x0][0x388] ;  /* 0x00007100ff0677ac */ /* 0x000e620008000a00 */
[----:B------:R-:W-:-:S04]  /*19d0*/  IMAD.IADD R34, R34, 0x1, R37 ;  /* 0x0000000122227824 */ /* 0x000fc800078e0225 */
[----:B------:R-:W-:-:S04]  /*19e0*/  IMAD.IADD R35, R35, 0x1, R34 ;  /* 0x0000000123237824 */ /* 0x000fc800078e0222 */
[----:B------:R-:W-:-:S04]  /*19f0*/  IMAD.IADD R32, R32, 0x1, R35 ;  /* 0x0000000120207824 */ /* 0x000fc800078e0223 */
[----:B------:R-:W-:-:S04]  /*1a00*/  IMAD.IADD R33, R33, 0x1, R32 ;  /* 0x0000000121217824 */ /* 0x000fc800078e0220 */
[----:B------:R-:W-:Y:S01]  /*1a10*/  IMAD.IADD R18, R18, 0x1, R33 ;  /* 0x0000000112127824 */ /* 0x000fe200078e0221 */
[----:B------:R-:W-:Y:S01]  /*1a20*/  STS.64 [R0], R36 ;  /* 0x0000002400007388 */ /* 0x000fe20000000a00 */
[----:B-1----:R-:W-:Y:S02]  /*1a30*/  IADD3 R46, P0, PT, R46, UR6, RZ ;  /* 0x000000062e2e7c10 */ /* 0x002fe4000ff1e0ff */
[----:B------:R-:W-:Y:S01]  /*1a40*/  IMAD.IADD R19, R19, 0x1, R18 ;  /* 0x0000000113137824 */ /* 0x000fe200078e0212 */
[----:B------:R-:W-:Y:S01]  /*1a50*/  STS.64 [R0+0x8], R34 ;  /* 0x0000082200007388 */ /* 0x000fe20000000a00 */
[----:B------:R-:W-:Y:S02]  /*1a60*/  IADD3.X R47, PT, PT, R45, UR7, RZ, P0, !PT ;  /* 0x000000072d2f7c10 */ /* 0x000fe400087fe4ff */
[----:B------:R-:W-:Y:S01]  /*1a70*/  IMAD.IADD R14, R14, 0x1, R19 ;  /* 0x000000010e0e7824 */ /* 0x000fe200078e0213 */
[----:B------:R-:W-:Y:S03]  /*1a80*/  STS.64 [R0+0x10], R32 ;  /* 0x0000102000007388 */ /* 0x000fe60000000a00 */
[----:B------:R-:W-:Y:S01]  /*1a90*/  IMAD.IADD R15, R15, 0x1, R14 ;  /* 0x000000010f0f7824 */ /* 0x000fe200078e020e */
[----:B------:R-:W-:Y:S03]  /*1aa0*/  STS.64 [R0+0x18], R18 ;  /* 0x0000181200007388 */ /* 0x000fe60000000a00 */
[----:B------:R-:W-:Y:S01]  /*1ab0*/  IMAD.IADD R12, R12, 0x1, R15 ;  /* 0x000000010c0c7824 */ /* 0x000fe200078e020f */
[----:B------:R-:W-:Y:S03]  /*1ac0*/  STS.64 [R0+0x20], R14 ;  /* 0x0000200e00007388 */ /* 0x000fe60000000a00 */
[----:B------:R-:W-:-:S04]  /*1ad0*/  IMAD.IADD R13, R13, 0x1, R12 ;  /* 0x000000010d0d7824 */ /* 0x000fc800078e020c */
        /* <DEDUP_REMOVED lines=14> */
[----:B------:R-:W-:-:S05]  /*1bc0*/  IMAD.IADD R3, R3, 0x1, R2 ;  /* 0x0000000103037824 */ /* 0x000fca00078e0202 */
[----:B------:R-:W-:Y:S01]  /*1bd0*/  STS.64 [R0+0x50], R2 ;  /* 0x0000500200007388 */ /* 0x000fe20000000a00 */
[----:B------:R-:W-:-:S03]  /*1be0*/  NOP ;  /* 0x0000000000007918 */ /* 0x000fc60000000000 */
[----:B0-----:R-:W0:Y:S04]  /*1bf0*/  LDS R17, [R38] ;  /* 0x0000000026117984 */ /* 0x001e280000000800 */
        /* <DEDUP_REMOVED lines=44> */
.L_x_386:
[----:B------:R-:W-:-:S13]  /*1ec0*/  ISETP.NE.AND P0, PT, R0, RZ, PT ;  /* 0x000000ff0000720c */ /* 0x000fda0003f05270 */
[----:B------:R-:W-:Y:S05]  /*1ed0*/  @!P0 EXIT ;  /* 0x000000000000894d */ /* 0x000fea0003800000 */
[----:B------:R-:W0:Y:S02]  /*1ee0*/  LDC.64 R2, c[0x0][0x380] ;  /* 0x0000e000ff027b82 */ /* 0x000e240000000a00 */
[----:B0-----:R-:W-:-:S05]  /*1ef0*/  IMAD.WIDE.U32 R2, R5, 0x4, R2 ;  /* 0x0000000405027825 */ /* 0x001fca00078e0002 */
[----:B------:R0:W2:Y:S01]  /*1f00*/  LDG.E R7, desc[UR8][R2.64] ;  /* 0x0000000802077981 */ /* 0x0000a2000c1e1900 */
[----:B------:R-:W1:Y:S02]  /*1f10*/  S2R R52, SR_TID.X ;  /* 0x0000000000347919 */ /* 0x000e640000002100 */
[C---:B-1----:R-:W-:Y:S02]  /*1f20*/  LOP3.LUT R4, R52.reuse, 0x1f, RZ, 0xc0, !PT ;  /* 0x0000001f34047812 */ /* 0x042fe400078ec0ff */
[----:B------:R-:W-:-:S05]  /*1f30*/  LOP3.LUT R5, R52, 0x3e0, RZ, 0xc0, !PT ;  /* 0x000003e034057812 */ /* 0x000fca00078ec0ff */
[----:B------:R-:W-:-:S04]  /*1f40*/  IMAD R15, R5, 0x16, R4 ;  /* 0x00000016050f7824 */ /* 0x000fc800078e0204 */
[C---:B------:R-:W-:Y:S01]  /*1f50*/  VIADD R5, R15.reuse, 0x20 ;  /* 0x000000200f057836 */ /* 0x040fe20000000000 */
[C---:B------:R-:W-:Y:S01]  /*1f60*/  ISETP.GE.U32.AND P6, PT, R15.reuse, R0, PT ;  /* 0x000000000f00720c */ /* 0x040fe20003fc6070 */
[C---:B------:R-:W-:Y:S01]  /*1f70*/  VIADD R9, R15.reuse, 0x40 ;  /* 0x000000400f097836 */ /* 0x040fe20000000000 */
[C---:B------:R-:W-:Y:S01]  /*1f80*/  LEA R4, P1, R15.reuse, R2, 0x2 ;  /* 0x000000020f047211 */ /* 0x040fe200078210ff */
[----:B------:R-:W-:Y:S01]  /*1f90*/  VIADD R11, R15, 0xa0 ;  /* 0x000000a00f0b7836 */ /* 0x000fe20000000000 */
[-C--:B------:R-:W-:Y:S01]  /*1fa0*/  ISETP.GE.U32.AND P5, PT, R5, R0.reuse, PT ;  /* 0x000000000500720c */ /* 0x080fe20003fa6070 */
[----:B------:R-:W-:Y:S01]  /*1fb0*/  VIADD R5, R15, 0xc0 ;  /* 0x000000c00f057836 */ /* 0x000fe20000000000 */
[-C--:B------:R-:W-:Y:S01]  /*1fc0*/  ISETP.GE.U32.AND P0, PT, R9, R0.reuse, PT ;  /* 0x000000000900720c */ /* 0x080fe20003f06070 */
[----:B------:R-:W-:Y:S01]  /*1fd0*/  VIADD R9, R15, 0x100 ;  /* 0x000001000f097836 */ /* 0x000fe20000000000 */
[-C--:B------:R-:W-:Y:S01]  /*1fe0*/  ISETP.GE.U32.AND P4, PT, R11, R0.reuse, PT ;  /* 0x000000000b00720c */ /* 0x080fe20003f86070 */
[----:B------:R-:W-:Y:S01]  /*1ff0*/  VIADD R11, R15, 0x120 ;  /* 0x000001200f0b7836 */ /* 0x000fe20000000000 */
[-C--:B------:R-:W-:Y:S01]  /*2000*/  ISETP.GE.U32.AND P3, PT, R5, R0.reuse, PT ;  /* 0x000000000500720c */ /* 0x080fe20003f66070 */
[----:B------:R-:W-:Y:S01]  /*2010*/  IMAD.X R5, RZ, RZ, R3, P1 ;  /* 0x000000ffff057224 */ /* 0x000fe200008e0603 */
[-C--:B------:R-:W-:Y:S01]  /*2020*/  ISETP.GE.U32.AND P2, PT, R9, R0.reuse, PT ;  /* 0x000000000900720c */ /* 0x080fe20003f46070 */
[----:B0-----:R-:W-:Y:S01]  /*2030*/  VIADD R3, R15, 0x140 ;  /* 0x000001400f037836 */ /* 0x001fe20000000000 */
[----:B------:R-:W-:Y:S01]  /*2040*/  ISETP.GE.U32.AND P1, PT, R11, R0, PT ;  /* 0x000000000b00720c */ /* 0x000fe20003f26070 */
[----:B------:R-:W-:-:S02]  /*2050*/  VIADD R11, R15, 0x1e0 ;  /* 0x000001e00f0b7836 */ /* 0x000fc40000000000 */
[C---:B------:R-:W-:Y:S02]  /*2060*/  VIADD R13, R15.reuse, 0x240 ;  /* 0x000002400f0d7836 */ /* 0x040fe40000000000 */
[C---:B------:R-:W-:Y:S02]  /*2070*/  VIADD R51, R15.reuse, 0x60 ;  /* 0x000000600f337836 */ /* 0x040fe40000000000 */
[C---:B------:R-:W-:Y:S02]  /*2080*/  VIADD R50, R15.reuse, 0x80 ;  /* 0x000000800f327836 */ /* 0x040fe40000000000 */
[C---:B------:R-:W-:Y:S02]  /*2090*/  VIADD R49, R15.reuse, 0xe0 ;  /* 0x000000e00f317836 */ /* 0x040fe40000000000 */
[C---:B------:R-:W-:Y:S02]  /*20a0*/  VIADD R48, R15.reuse, 0x160 ;  /* 0x000001600f307836 */ /* 0x040fe40000000000 */
[----:B------:R-:W-:-:S02]  /*20b0*/  VIADD R47, R15, 0x180 ;  /* 0x000001800f2f7836 */ /* 0x000fc40000000000 */
[C---:B------:R-:W-:Y:S02]  /*20c0*/  VIADD R46, R15.reuse, 0x1a0 ;  /* 0x000001a00f2e7836 */ /* 0x040fe40000000000 */
[C---:B------:R-:W-:Y:S02]  /*20d0*/  VIADD R45, R15.reuse, 0x1c0 ;  /* 0x000001c00f2d7836 */ /* 0x040fe40000000000 */
[C---:B------:R-:W-:Y:S02]  /*20e0*/  VIADD R41, R15.reuse, 0x200 ;  /* 0x000002000f297836 */ /* 0x040fe40000000000 */
[C---:B------:R-:W-:Y:S02]  /*20f0*/  VIADD R40, R15.reuse, 0x260 ;  /* 0x000002600f287836 */ /* 0x040fe40000000000 */
[----:B------:R-:W-:Y:S02]  /*2100*/  VIADD R2, R15, 0x2a0 ;  /* 0x000002a00f027836 */ /* 0x000fe40000000000 */
[----:B--2---:R-:W-:-:S02]  /*2110*/  IMAD.MOV.U32 R17, RZ, RZ, R7 ;  /* 0x000000ffff117224 */ /* 0x004fc400078e0007 */
[----:B------:R-:W2:Y:S02]  /*2120*/  @!P6 LDG.E R7, desc[UR8][R4.64] ;  /* 0x000000080407e981 */ /* 0x000ea4000c1e1900 */
[----:B------:R-:W-:Y:S01]  /*2130*/  IMAD.MOV.U32 R9, RZ, RZ, R17 ;  /* 0x000000ffff097224 */ /* 0x000fe200078e0011 */
[----:B------:R-:W-:Y:S01]  /*2140*/  ISETP.GE.U32.AND P6, PT, R3, R0, PT ;  /* 0x000000000300720c */ /* 0x000fe20003fc6070 */
[----:B------:R-:W-:-:S04]  /*2150*/  VIADD R3, R15, 0x220 ;  /* 0x000002200f037836 */ /* 0x000fc80000000000 */
[----:B------:R-:W3:Y:S01]  /*2160*/  @!P5 LDG.E R9, desc[UR8][R4.64+0x80] ;  /* 0x000080080409d981 */ /* 0x000ee2000c1e1900 */
[-C--:B------:R-:W-:Y:S01]  /*2170*/  ISETP.GE.U32.AND P5, PT, R11, R0.reuse, PT ;  /* 0x000000000b00720c */ /* 0x080fe20003fa6070 */
[--C-:B------:R-:W-:Y:S02]  /*2180*/  IMAD.MOV.U32 R11, RZ, RZ, R17.reuse ;  /* 0x000000ffff0b7224 */ /* 0x100fe400078e0011 */
[--C-:B------:R-:W-:Y:S02]  /*2190*/  IMAD.MOV.U32 R19, RZ, RZ, R17.reuse ;  /* 0x000000ffff137224 */ /* 0x100fe400078e0011 */
[--C-:B------:R-:W-:Y:S02]  /*21a0*/  IMAD.MOV.U32 R21, RZ, RZ, R17.reuse ;  /* 0x000000ffff157224 */ /* 0x100fe400078e0011 */
[----:B------:R-:W4:Y:S01]  /*21b0*/  @!P0 LDG.E R11, desc[UR8][R4.64+0x100] ;  /* 0x00010008040b8981 */ /* 0x000f22000c1e1900 */
[--C-:B------:R-:W-:Y:S01]  /*21c0*/  IMAD.MOV.U32 R25, RZ, RZ, R17.reuse ;  /* 0x000000ffff197224 */ /* 0x100fe200078e0011 */
[----:B------:R-:W-:Y:S01]  /*21d0*/  ISETP.GE.U32.AND P0, PT, R3, R0, PT ;  /* 0x000000000300720c */ /* 0x000fe20003f06070 */
[--C-:B------:R-:W-:Y:S01]  /*21e0*/  IMAD.MOV.U32 R27, RZ, RZ, R17.reuse ;  /* 0x000000ffff1b7224 */ /* 0x100fe200078e0011 */
[----:B------:R-:W5:Y:S01]  /*21f0*/  @!P4 LDG.E R19, desc[UR8][R4.64+0x280] ;  /* 0x000280080413c981 */ /* 0x000f62000c1e1900 */
[----:B------:R-:W-:-:S02]  /*2200*/  IMAD.MOV.U32 R29, RZ, RZ, R17 ;  /* 0x000000ffff1d7224 */ /* 0x000fc400078e0011 */
[----:B------:R-:W-:Y:S01]  /*2210*/  VIADD R3, R15, 0x280 ;  /* 0x000002800f037836 */ /* 0x000fe20000000000 */
[----:B------:R-:W5:Y:S01]  /*2220*/  @!P3 LDG.E R21, desc[UR8][R4.64+0x300] ;  /* 0x000300080415b981 */ /* 0x000f62000c1e1900 */
[----:B------:R-:W-:-:S03]  /*2230*/  ISETP.GE.U32.AND P4, PT, R13, R0, PT ;  /* 0x000000000d00720c */ /* 0x000fc60003f86070 */
[----:B------:R-:W5:Y:S01]  /*2240*/  @!P2 LDG.E R25, desc[UR8][R4.64+0x400] ;  /* 0x000400080419a981 */ /* 0x000f62000c1e1900 */
[-C--:B------:R-:W-:Y:S02]  /*2250*/  ISETP.GE.U32.AND P3, PT, R3, R0.reuse, PT ;  /* 0x000000000300720c */ /* 0x080fe40003f66070 */
[-C--:B------:R-:W-:Y:S01]  /*2260*/  ISETP.GE.U32.AND P2, PT, R51, R0.reuse, PT ;  /* 0x000000003300720c */ /* 0x080fe20003f46070 */
[----:B------:R-:W5:Y:S01]  /*2270*/  @!P1 LDG.E R27, desc[UR8][R4.64+0x480] ;  /* 0x00048008041b9981 */ /* 0x000f62000c1e1900 */
[----:B------:R-:W-:-:S03]  /*2280*/  ISETP.GE.U32.AND P1, PT, R50, R0, PT ;  /* 0x000000003200720c */ /* 0x000fc60003f26070 */
[----:B------:R-:W5:Y:S01]  /*2290*/  @!P6 LDG.E R29, desc[UR8][R4.64+0x500] ;  /* 0x00050008041de981 */ /* 0x000f62000c1e1900 */
[----:B------:R-:W-:Y:S01]  /*22a0*/  ISETP.GE.U32.AND P6, PT, R49, R0, PT ;  /* 0x000000003100720c */ /* 0x000fe20003fc6070 */
[--C-:B------:R-:W-:Y:S02]  /*22b0*/  IMAD.MOV.U32 R43, RZ, RZ, R17.reuse ;  /* 0x000000ffff2b7224 */ /* 0x100fe400078e0011 */
[--C-:B------:R-:W-:Y:S02]  /*22c0*/  IMAD.MOV.U32 R6, RZ, RZ, R17.reuse ;  /* 0x000000ffff067224 */ /* 0x100fe400078e0011 */
[--C-:B------:R-:W-:Y:S02]  /*22d0*/  IMAD.MOV.U32 R8, RZ, RZ, R17.reuse ;  /* 0x000000ffff087224 */ /* 0x100fe400078e0011 */
[--C-:B------:R-:W-:Y:S01]  /*22e0*/  IMAD.MOV.U32 R10, RZ, RZ, R17.reuse ;  /* 0x000000ffff0a7224 */ /* 0x100fe200078e0011 */
[----:B------:R-:W5:Y:S01]  /*22f0*/  @!P5 LDG.E R43, desc[UR8][R4.64+0x780] ;  /* 0x00078008042bd981 */ /* 0x000f62000c1e1900 */
[----:B------:R-:W-:-:S02]  /*2300*/  IMAD.MOV.U32 R13, RZ, RZ, R17 ;  /* 0x000000ffff0d7224 */ /* 0x000fc400078e0011 */
[--C-:B------:R-:W-:Y:S01]  /*2310*/  IMAD.MOV.U32 R15, RZ, RZ, R17.reuse ;  /* 0x000000ffff0f7224 */ /* 0x100fe200078e0011 */
[----:B------:R-:W5:Y:S01]  /*2320*/  @!P0 LDG.E R6, desc[UR8][R4.64+0x880] ;  /* 0x0008800804068981 */ /* 0x000f62000c1e1900 */
[----:B------:R-:W-:Y:S01]  /*2330*/  IMAD.MOV.U32 R23, RZ, RZ, R17 ;  /* 0x000000ffff177224 */ /* 0x000fe200078e0011 */
[-C--:B------:R-:W-:Y:S02]  /*2340*/  ISETP.GE.U32.AND P5, PT, R48, R0.reuse, PT ;  /* 0x000000003000720c */ /* 0x080fe40003fa6070 */
[----:B------:R-:W5:Y:S01]  /*2350*/  @!P4 LDG.E R8, desc[UR8][R4.64+0x900] ;  /* 0x000900080408c981 */ /* 0x000f62000c1e1900 */
[-C--:B------:R-:W-:Y:S02]  /*2360*/  ISETP.GE.U32.AND P0, PT, R47, R0.reuse, PT ;  /* 0x000000002f00720c */ /* 0x080fe40003f06070 */
[-C--:B------:R-:W-:Y:S01]  /*2370*/  ISETP.GE.U32.AND P4, PT, R46, R0.reuse, PT ;  /* 0x000000002e00720c */ /* 0x080fe20003f86070 */
[----:B------:R-:W5:Y:S01]  /*2380*/  @!P3 LDG.E R10, desc[UR8][R4.64+0xa00] ;  /* 0x000a0008040ab981 */ /* 0x000f62000c1e1900 */
[----:B------:R-:W-:-:S03]  /*2390*/  ISETP.GE.U32.AND P3, PT, R45, R0, PT ;  /* 0x000000002d00720c */ /* 0x000fc60003f66070 */
[----:B------:R-:W5:Y:S01]  /*23a0*/  @!P2 LDG.E R13, desc[UR8][R4.64+0x180] ;  /* 0x00018008040da981 */ /* 0x000f62000c1e1900 */
[----:B------:R-:W-:-:S03]  /*23b0*/  ISETP.GE.U32.AND P2, PT, R41, R0, PT ;  /* 0x000000002900720c */ /* 0x000fc60003f46070 */
        /* <DEDUP_REMOVED lines=10> */
[----:B------:R-:W-:Y:S01]  /*2460*/  IMAD.MOV.U32 R16, RZ, RZ, R17 ;  /* 0x000000ffff107224 */ /* 0x000fe200078e0011 */
[----:B------:R-:W5:Y:S04]  /*2470*/  @!P0 LDG.E R33, desc[UR8][R4.64+0x600] ;  /* 0x0006000804218981 */ /* 0x000f68000c1e1900 */
[----:B------:R-:W5:Y:S04]  /*2480*/  @!P4 LDG.E R35, desc[UR8][R4.64+0x680] ;  /* 0x000680080423c981 */ /* 0x000f68000c1e1900 */
[----:B------:R-:W5:Y:S04]  /*2490*/  @!P3 LDG.E R37, desc[UR8][R4.64+0x700] ;  /* 0x000700080425b981 */ /* 0x000f68000c1e1900 */
[----:B------:R-:W5:Y:S04]  /*24a0*/  @!P2 LDG.E R53, desc[UR8][R4.64+0x800] ;  /* 0x000800080435a981 */ /* 0x000f68000c1e1900 */
[----:B------:R-:W5:Y:S04]  /*24b0*/  @!P1 LDG.E R16, desc[UR8][R4.64+0x980] ;  /* 0x0009800804109981 */ /* 0x000f68000c1e1900 */
[----:B------:R-:W5:Y:S01]  /*24c0*/  @!P6 LDG.E R17, desc[UR8][R4.64+0xa80] ;  /* 0x000a80080411e981 */ /* 0x000f62000c1e1900 */
[----:B------:R-:W0:Y:S01]  /*24d0*/  S2R R3, SR_LANEID ;  /* 0x0000000000037919 */ /* 0x000e220000000000 */
[----:B------:R-:W1:Y:S01]  /*24e0*/  S2UR UR5, SR_CgaCtaId ;  /* 0x00000000000579c3 */ /* 0x000e620000008800 */
[----:B------:R-:W-:Y:S01]  /*24f0*/  SHF.R.U32.HI R42, RZ, 0x5, R52 ;  /* 0x00000005ff2a7819 */ /* 0x000fe20000011634 */
[----:B------:R-:W-:Y:S01]  /*2500*/  UMOV UR4, 0x400 ;  /* 0x0000040000047882 */ /* 0x000fe20000000000 */
[----:B------:R-:W-:Y:S01]  /*2510*/  ISETP.NE.AND P0, PT, R39, RZ, PT ;  /* 0x000000ff2700720c */ /* 0x000fe20003f05270 */
[----:B-1----:R-:W-:-:S02]  /*2520*/  ULEA UR4, UR5, UR4, 0x18 ;  /* 0x0000000405047291 */ /* 0x002fc4000f8ec0ff */
[----:B0-----:R-:W-:-:S05]  /*2530*/  IMAD R38, R42, 0x2c0, R3 ;  /* 0x000002c02a267824 */ /* 0x001fca00078e0203 */
        /* <DEDUP_REMOVED lines=41> */
[----:B------:R-:W-:Y:S02]  /*27d0*/  ISETP.NE.AND P2, PT, R42, 0xb, PT ;  /* 0x0000000b2a00780c */ /* 0x000fe40003f45270 */
[----:B----4-:R-:W-:Y:S02]  /*27e0*/  IADD3 R16, PT, PT, R10, R9, R16 ;  /* 0x000000090a107210 */ /* 0x010fe40007ffe010 */
[----:B------:R-:W-:-:S02]  /*27f0*/  ISETP.GE.U32.AND P3, PT, R52, 0x20, PT ;  /* 0x000000203400780c */ /* 0x000fc40003f66070 */
        /* <DEDUP_REMOVED lines=46> */
[----:B------:R-:W-:Y:S02]  /*2ae0*/  SEL R16, R22, R16, !P0 ;  /* 0x0000001016107207 */ /* 0x000fe40004000000 */
[----:B------:R-:W-:-:S04]  /*2af0*/  ISETP.NE.AND P0, PT, R42, 0x8, PT ;  /* 0x000000082a00780c */ /* 0x000fc80003f05270 */
[----:B------:R-:W-:Y:S02]  /*2b00*/  SEL R16, R23, R16, !P0 ;  /* 0x0000001017107207 */ /* 0x000fe40004000000 */
[----:B------:R-:W-:Y:S02]  /*2b10*/  ISETP.NE.AND P0, PT, R42, 0xa, PT ;  /* 0x0000000a2a00780c */ /* 0x000fe40003f05270 */
[----:B------:R-:W-:Y:S02]  /*2b20*/  SEL R16, R24, R16, !P1 ;  /* 0x0000001018107207 */ /* 0x000fe40004800000 */
[----:B------:R-:W-:Y:S02]  /*2b30*/  ISETP.NE.AND P1, PT, R3, RZ, PT ;  /* 0x000000ff0300720c */ /* 0x000fe40003f25270 */
[----:B------:R-:W-:Y:S01]  /*2b40*/  SEL R16, R25, R16, !P0 ;  /* 0x0000001019107207 */ /* 0x000fe20004000000 */
[----:B------:R-:W-:Y:S01]  /*2b50*/  @!P2 IMAD.IADD R16, R26, 0x1, R25 ;  /* 0x000000011a10a824 */ /* 0x000fe200078e0219 */
[----:B------:R-:W-:-:S02]  /*2b60*/  SEL R3, R39, RZ, P1 ;  /* 0x000000ff27037207 */ /* 0x000fc40000800000 */
[----:B------:R-:W-:-:S03]  /*2b70*/  ISETP.NE.AND P0, PT, R52, RZ, PT ;  /* 0x000000ff3400720c */ /* 0x000fc60003f05270 */
[----:B------:R-:W-:-:S05]  /*2b80*/  @P3 IMAD.IADD R39, R16, 0x1, R3 ;  /* 0x0000000110273824 */ /* 0x000fca00078e0203 */
[----:B------:R-:W-:Y:S01]  /*2b90*/  SEL R39, R39, RZ, P0 ;  /* 0x000000ff27277207 */ /* 0x000fe20000000000 */
[----:B------:R-:W-:Y:S06]  /*2ba0*/  BRA `(.L_x_404) ;  /* 0x0000000c00f87947 */ /* 0x000fec0003800000 */
.L_x_403:
[----:B0-2---:R-:W-:Y:S02]  /*2bb0*/  IADD3 R16, PT, PT, R6, R5, R4 ;  /* 0x0000000506107210 */ /* 0x005fe40007ffe004 */
[C---:B------:R-:W-:Y:S02]  /*2bc0*/  ISETP.NE.AND P1, PT, R3.reuse, 0x1f, PT ;  /* 0x0000001f0300780c */ /* 0x040fe40003f25270 */
        /* <DEDUP_REMOVED lines=22> */
[----:B------:R-:W-:Y:S01]  /*2d30*/  ISETP.NE.AND P0, PT, R42, 0x2, PT ;  /* 0x000000022a00780c */ /* 0x000fe20003f05270 */
[----:B------:R-:W0:Y:S02]  /*2d40*/  S2R R53, SR_TID.X ;  /* 0x0000000000357919 */ /* 0x000e240000002100 */
[----:B------:R-:W-:Y:S01]  /*2d50*/  IMAD.IADD R43, R44, 0x1, -R43 ;  /* 0x000000012c2b7824 */ /* 0x000fe200078e0a2b */
[----:B------:R-:W-:Y:S01]  /*2d60*/  @!P1 STS [R52+0x10], R44 ;  /* 0x0000102c34009388 */ /* 0x000fe20000000800 */
[----:B------:R-:W-:Y:S01]  /*2d70*/  BAR.SYNC.DEFER_BLOCKING 0x0 ;  /* 0x0000000000007b1d */ /* 0x000fe20000010000 */
[----:B------:R-:W-:-:S05]  /*2d80*/  ISETP.NE.AND P1, PT, R42, 0x9, PT ;  /* 0x000000092a00780c */ /* 0x000fca0003f25270 */
[----:B------:R-:W1:Y:S04]  /*2d90*/  LDS.128 R16, [UR4+0x10] ;  /* 0x00001004ff107984 */ /* 0x000e680008000c00 */
[----:B------:R-:W2:Y:S04]  /*2da0*/  LDS.128 R20, [UR4+0x20] ;  /* 0x00002004ff147984 */ /* 0x000ea80008000c00 */
[----:B------:R-:W3:Y:S01]  /*2db0*/  LDS.128 R24, [UR4+0x30] ;  /* 0x00003004ff187984 */ /* 0x000ee20008000c00 */
[----:B-1----:R-:W-:-:S04]  /*2dc0*/  IMAD.IADD R17, R16, 0x1, R17 ;  /* 0x0000000110117824 */ /* 0x002fc800078e0211 */
[----:B------:R-:W-:Y:S01]  /*2dd0*/  IMAD.IADD R18, R18, 0x1, R17 ;  /* 0x0000000112127824 */ /* 0x000fe200078e0211 */
[----:B------:R-:W-:Y:S02]  /*2de0*/  SEL R16, R17, R16, !P0 ;  /* 0x0000001011107207 */ /* 0x000fe40004000000 */
[----:B------:R-:W-:Y:S01]  /*2df0*/  ISETP.NE.AND P0, PT, R42, 0x3, PT ;  /* 0x000000032a00780c */ /* 0x000fe20003f05270 */
[----:B------:R-:W-:Y:S01]  /*2e00*/  IMAD.IADD R19, R19, 0x1, R18 ;  /* 0x0000000113137824 */ /* 0x000fe200078e0212 */
[----:B------:R-:W-:Y:S02]  /*2e10*/  SEL R17, R43, RZ, P2 ;  /* 0x000000ff2b117207 */ /* 0x000fe40001000000 */
[----:B------:R-:W-:Y:S01]  /*2e20*/  SEL R16, R18, R16, !P0 ;  /* 0x0000001012107207 */ /* 0x000fe20004000000 */
[----:B--2---:R-:W-:Y:S01]  /*2e30*/  IMAD.IADD R20, R19, 0x1, R20 ;  /* 0x0000000113147824 */ /* 0x004fe200078e0214 */
        /* <DEDUP_REMOVED lines=8> */
[----:B---3--:R-:W-:Y:S01]  /*2ec0*/  IMAD.IADD R24, R23, 0x1, R24 ;  /* 0x0000000117187824 */ /* 0x008fe200078e0218 */
        /* <DEDUP_REMOVED lines=12> */
[----:B0-----:R-:W-:-:S02]  /*2f90*/  ISETP.GT.U32.AND P0, PT, R53, 0x1f, PT ;  /* 0x0000001f3500780c */ /* 0x001fc40003f04070 */
        /* <DEDUP_REMOVED lines=20> */
.L_x_450:
[----:B------:R-:W-:Y:S05]  /*30e0*/  @!P0 BRA `(.L_x_407) ;  /* 0x0000000000748947 */ /* 0x000fea0003800000 */
[----:B------:R-:W-:-:S07]  /*30f0*/  IMAD.MOV.U32 R22, RZ, RZ, 0x3b8 ;  /* 0x000003b8ff167424 */ /* 0x000fce00078e00ff */
.L_x_409:
        /* <DEDUP_REMOVED lines=27> */
.L_x_453:
[----:B------:R-:W-:Y:S05]  /*32b0*/  @P0 BRA `(.L_x_409) ;  /* 0xfffffffc00900947 */ /* 0x000fea000383ffff */
.L_x_407:
        /* <DEDUP_REMOVED lines=8> */
[----:B------:R-:W-:-:S06]  /*3340*/  LOP3.LUT R16, R21, R16, RZ, 0xc, !PT ;  /* 0x0000001015107212 */ /* 0x000fcc00078e0cff */
        /* <DEDUP_REMOVED lines=11> */
[----:B------:R-:W-:Y:S02]  /*3400*/  IMAD.IADD R26, R43, 0x1, R22 ;  /* 0x000000012b1a7824 */ /* 0x000fe400078e0216 */
[----:B------:R-:W0:Y:S03]  /*3410*/  LDC.64 R42, c[0x0][0x390] ;  /* 0x0000e400ff2a7b82 */ /* 0x000e260000000a00 */
[----:B------:R-:W1:Y:S02]  /*3420*/  SHFL.DOWN PT, R22, R26, 0x4, R16 ;  /* 0x088000001a167989 */ /* 0x000e6400000e0010 */
[----:B-1----:R-:W-:-:S02]  /*3430*/  SEL R25, R22, RZ, !P0 ;  /* 0x000000ff16197207 */ /* 0x002fc40004000000 */
[-C--:B------:R-:W-:Y:S01]  /*3440*/  ISETP.GT.AND P0, PT, R17, R16.reuse, PT ;  /* 0x000000101100720c */ /* 0x080fe20003f04270 */
[----:B------:R-:W-:Y:S02]  /*3450*/  VIADD R17, R3, 0x10 ;  /* 0x0000001003117836 */ /* 0x000fe40000000000 */
[----:B------:R-:W-:Y:S01]  /*3460*/  IMAD.IADD R25, R26, 0x1, R25 ;  /* 0x000000011a197824 */ /* 0x000fe200078e0219 */
[----:B0-----:R-:W-:Y:S02]  /*3470*/  IADD3 R26, P3, PT, R42, 0x100, RZ ;  /* 0x000001002a1a7810 */ /* 0x001fe40007f7e0ff */
[----:B------:R-:W-:Y:S02]  /*3480*/  ISETP.GT.AND P2, PT, R17, R16, PT ;  /* 0x000000101100720c */ /* 0x000fe40003f44270 */
[----:B------:R-:W0:Y:S01]  /*3490*/  SHFL.DOWN PT, R22, R25, 0x8, R16 ;  /* 0x0900000019167989 */ /* 0x000e2200000e0010 */
[----:B------:R-:W-:Y:S01]  /*34a0*/  IMAD.X R43, RZ, RZ, R43, P3 ;  /* 0x000000ffff2b7224 */ /* 0x000fe200018e062b */
[----:B0-----:R-:W-:-:S02]  /*34b0*/  SEL R20, R22, RZ, !P0 ;  /* 0x000000ff16147207 */ /* 0x001fc40004000000 */
[----:B------:R-:W-:-:S03]  /*34c0*/  ISETP.NE.AND P0, PT, R24, 0x65, PT ;  /* 0x000000651800780c */ /* 0x000fc60003f05270 */
[----:B------:R-:W-:-:S05]  /*34d0*/  IMAD.IADD R20, R25, 0x1, R20 ;  /* 0x0000000119147824 */ /* 0x000fca00078e0214 */
[----:B------:R-:W0:Y:S05]  /*34e0*/  SHFL.DOWN PT, R22, R20, 0x10, R16 ;  /* 0x0a00000014167989 */ /* 0x000e2a00000e0010 */
[----:B------:R-:W-:Y:S02]  /*34f0*/  VOTE.ALL P0, P0 ;  /* 0x0000000000ff7806 */ /* 0x000fe40000000000 */
[----:B0-----:R-:W-:-:S05]  /*3500*/  SEL R17, R22, RZ, !P2 ;  /* 0x000000ff16117207 */ /* 0x001fca0005000000 */
[----:B------:R-:W-:-:S07]  /*3510*/  IMAD.IADD R42, R20, 0x1, R17 ;  /* 0x00000001142a7824 */ /* 0x000fce00078e0211 */
.L_x_462:
[----:B------:R-:W-:Y:S05]  /*3520*/  @!P0 BRA `(.L_x_411) ;  /* 0x0000000400348947 */ /* 0x000fea0003800000 */
[----:B------:R-:W-:-:S07]  /*3530*/  IMAD.MOV.U32 R44, RZ, RZ, 0x3b8 ;  /* 0x000003b8ff2c7424 */ /* 0x000fce00078e00ff */
.L_x_417:
        /* <DEDUP_REMOVED lines=10> */
.L_x_465:
[----:B------:R-:W-:Y:S05]  /*35e0*/  @!P0 BRA `(.L_x_413) ;  /* 0x0000000000748947 */ /* 0x000fea0003800000 */
[----:B------:R-:W-:-:S07]  /*35f0*/  IMAD.MOV.U32 R22, RZ, RZ, R44 ;  /* 0x000000ffff167224 */ /* 0x000fce00078e002c */
.L_x_415:
        /* <DEDUP_REMOVED lines=8> */
[----:B------:R-:W0:Y:S02]  /*3680*/  F2I.FTZ.U32.TRUNC.NTZ R21, R21 ;  /* 0x0000001500157305 */ /* 0x000e24000021f000 */
[----:B0-----:R-:W-:Y:S02]  /*3690*/  IMAD R25, R20, R21, RZ ;  /* 0x0000001514197224 */ /* 0x001fe400078e02ff */
[----:B------:R-:W-:-:S04]  /*36a0*/  IMAD.MOV.U32 R20, RZ, RZ, RZ ;  /* 0x000000ffff147224 */ /* 0x000fc800078e00ff */
        /* <DEDUP_REMOVED lines=16> */
.L_x_468:
[----:B------:R-:W-:Y:S05]  /*37b0*/  @P0 BRA `(.L_x_415) ;  /* 0xfffffffc00900947 */ /* 0x000fea000383ffff */
.L_x_413:
[----:B------:R-:W-:Y:S01]  /*37c0*/  UMOV UR5, 0xffffffff ;  /* 0xffffffff00057882 */ /* 0x000fe20000000000 */
[----:B------:R-:W-:Y:S02]  /*37d0*/  ISETP.NE.AND P0, PT, R24, 0x65, PT ;  /* 0x000000651800780c */ /* 0x000fe40003f05270 */
[----:B------:R-:W-:Y:S11]  /*37e0*/  BRA.DIV UR5, `(.L_x_416) ;  /* 0x0000001a05fc7947 */ /* 0x000ff6000b800000 */
[----:B------:R-:W-:Y:S01]  /*37f0*/  VOTE.ANY R21, PT, !P0 ;  /* 0x0000000000157806 */ /* 0x000fe200040e0100 */
[----:B------:R-:W-:Y:S02]  /*3800*/  VIADD R17, R3, 0x2 ;  /* 0x0000000203117836 */ /* 0x000fe40000000000 */
[----:B------:R-:W-:Y:S01]  /*3810*/  VIADD R23, R23, 0xffffffe0 ;  /* 0xffffffe017177836 */ /* 0x000fe20000000000 */
[----:B------:R-:W-:-:S05]  /*3820*/  LOP3.LUT R21, R21, 0x80000000, R53, 0xec, !PT ;  /* 0x8000000015157812 */ /* 0x000fca00078eec35 */
        /* <DEDUP_REMOVED lines=28> */
.L_x_477:
[----:B------:R-:W-:Y:S05]  /*39f0*/  @P0 BRA `(.L_x_417) ;  /* 0xfffffff800d00947 */ /* 0x000fea000383ffff */
.L_x_411:
        /* <DEDUP_REMOVED lines=15> */
.L_x_405:
        /* <DEDUP_REMOVED lines=10> */
.L_x_404:
[----:B------:R-:W-:Y:S01]  /*3b90*/  IMAD.IADD R4, R4, 0x1, R39 ;  /* 0x0000000104047824 */ /* 0x000fe200078e0227 */
[----:B------:R-:W0:Y:S01]  /*3ba0*/  S2R R16, SR_TID.X ;  /* 0x0000000000107919 */ /* 0x000e220000002100 */
[----:B------:R-:W1:Y:S01]  /*3bb0*/  S2UR UR5, SR_CTAID.X ;  /* 0x00000000000579c3 */ /* 0x000e620000002500 */
[----:B------:R-:W2:Y:S01]  /*3bc0*/  LDCU.64 UR6, c[0x0][0x388] ;  /* 0x00007100ff0677ac */ /* 0x000ea20008000a00 */
[----:B------:R-:W-:Y:S01]  /*3bd0*/  IMAD.IADD R5, R5, 0x1, R4 ;  /* 0x0000000105057824 */ /* 0x000fe200078e0204 */
[----:B------:R-:W3:Y:S03]  /*3be0*/  S2R R3, SR_LANEID ;  /* 0x0000000000037919 */ /* 0x000ee60000000000 */
[----:B------:R-:W-:Y:S02]  /*3bf0*/  IMAD.IADD R6, R6, 0x1, R5 ;  /* 0x0000000106067824 */ /* 0x000fe400078e0205 */
[----:B------:R-:W-:Y:S02]  /*3c00*/  BAR.SYNC.DEFER_BLOCKING 0x0 ;  /* 0x0000000000007b1d */ /* 0x000fe40000010000 */
[----:B------:R-:W-:-:S04]  /*3c10*/  IMAD.IADD R7, R7, 0x1, R6 ;  /* 0x0000000107077824 */ /* 0x000fc800078e0206 */
[----:B------:R-:W-:Y:S01]  /*3c20*/  IMAD.IADD R8, R8, 0x1, R7 ;  /* 0x0000000108087824 */ /* 0x000fe200078e0207 */
[----:B------:R-:W4:Y:S03]  /*3c30*/  S2R R18, SR_TID.X ;  /* 0x0000000000127919 */ /* 0x000f260000002100 */
[----:B------:R-:W-:-:S04]  /*3c40*/  IMAD.IADD R9, R9, 0x1, R8 ;  /* 0x0000000109097824 */ /* 0x000fc800078e0208 */
[----:B------:R-:W-:-:S04]  /*3c50*/  IMAD.IADD R10, R10, 0x1, R9 ;  /* 0x000000010a0a7824 */ /* 0x000fc800078e0209 */
[----:B------:R-:W-:-:S04]  /*3c60*/  IMAD.IADD R11, R11, 0x1, R10 ;  /* 0x000000010b0b7824 */ /* 0x000fc800078e020a */
[----:B------:R-:W-:Y:S01]  /*3c70*/  IMAD.IADD R12, R12, 0x1, R11 ;  /* 0x000000010c0c7824 */ /* 0x000fe200078e020b */
[----:B0-----:R-:W-:-:S03]  /*3c80*/  ISETP.NE.AND P0, PT, R16, RZ, PT ;  /* 0x000000ff1000720c */ /* 0x001fc60003f05270 */
[----:B------:R-:W-:Y:S02]  /*3c90*/  IMAD.IADD R13, R13, 0x1, R12 ;  /* 0x000000010d0d7824 */ /* 0x000fe400078e020c */
[----:B---3--:R-:W-:Y:S02]  /*3ca0*/  IMAD R3, R3, 0x54, R38 ;  /* 0x0000005403037824 */ /* 0x008fe400078e0226 */
[----:B------:R-:W-:-:S03]  /*3cb0*/  IMAD.IADD R14, R14, 0x1, R13 ;  /* 0x000000010e0e7824 */ /* 0x000fc600078e020d */
[----:B------:R0:W-:Y:S01]  /*3cc0*/  STS.64 [R3], R4 ;  /* 0x0000000403007388 */ /* 0x0001e20000000a00 */
[----:B------:R-:W-:-:S03]  /*3cd0*/  IMAD.IADD R15, R15, 0x1, R14 ;  /* 0x000000010f0f7824 */ /* 0x000fc600078e020e */
[----:B------:R-:W-:Y:S01]  /*3ce0*/  STS.64 [R3+0x8], R6 ;  /* 0x0000080603007388 */ /* 0x000fe20000000a00 */
[----:B------:R-:W-:-:S03]  /*3cf0*/  IMAD.IADD R28, R28, 0x1, R15 ;  /* 0x000000011c1c7824 */ /* 0x000fc600078e020f */
[----:B------:R-:W-:Y:S01]  /*3d00*/  STS.64 [R3+0x10], R8 ;  /* 0x0000100803007388 */ /* 0x000fe20000000a00 */
[----:B------:R-:W-:-:S03]  /*3d10*/  IMAD.IADD R29, R29, 0x1, R28 ;  /* 0x000000011d1d7824 */ /* 0x000fc600078e021c */
[----:B------:R-:W-:Y:S01]  /*3d20*/  STS.64 [R3+0x18], R10 ;  /* 0x0000180a03007388 */ /* 0x000fe20000000a00 */
[----:B------:R-:W-:Y:S01]  /*3d30*/  IMAD.IADD R30, R30, 0x1, R29 ;  /* 0x000000011e1e7824 */ /* 0x000fe200078e021d */
[----:B0-----:R-:W1:Y:S02]  /*3d40*/  LDC R4, c[0x0][0x398] ;  /* 0x0000e600ff047b82 */ /* 0x001e640000000800 */
[----:B------:R4:W-:Y:S01]  /*3d50*/  STS.64 [R3+0x20], R12 ;  /* 0x0000200c03007388 */ /* 0x0009e20000000a00 */
[----:B------:R-:W-:-:S03]  /*3d60*/  IMAD.IADD R31, R31, 0x1, R30 ;  /* 0x000000011f1f7824 */ /* 0x000fc600078e021e */
[----:B------:R0:W-:Y:S01]  /*3d70*/  STS.64 [R3+0x28], R14 ;  /* 0x0000280e03007388 */ /* 0x0001e20000000a00 */
[----:B------:R-:W-:-:S03]  /*3d80*/  IMAD.IADD R32, R32, 0x1, R31 ;  /* 0x0000000120207824 */ /* 0x000fc600078e021f */
[----:B------:R-:W-:Y:S01]  /*3d90*/  STS.64 [R3+0x30], R28 ;  /* 0x0000301c03007388 */ /* 0x000fe20000000a00 */
[----:B------:R-:W-:-:S03]  /*3da0*/  IMAD.IADD R33, R33, 0x1, R32 ;  /* 0x0000000121217824 */ /* 0x000fc600078e0220 */
[----:B------:R-:W-:Y:S01]  /*3db0*/  STS.64 [R3+0x38], R30 ;  /* 0x0000381e03007388 */ /* 0x000fe20000000a00 */
[----:B------:R-:W-:Y:S01]  /*3dc0*/  IMAD.IADD R34, R34, 0x1, R33 ;  /* 0x0000000122227824 */ /* 0x000fe200078e0221 */
[C---:B----4-:R-:W-:Y:S02]  /*3dd0*/  LOP3.LUT R12, R18.reuse, 0x1f, RZ, 0xc0, !PT ;  /* 0x0000001f120c7812 */ /* 0x050fe400078ec0ff */
[----:B------:R-:W-:Y:S01]  /*3de0*/  STS.64 [R3+0x40], R32 ;  /* 0x0000402003007388 */ /* 0x000fe20000000a00 */
[----:B------:R-:W-:Y:S01]  /*3df0*/  IMAD.IADD R35, R35, 0x1, R34 ;  /* 0x0000000123237824 */ /* 0x000fe200078e0222 */
[----:B------:R-:W-:Y:S01]  /*3e00*/  LOP3.LUT R18, R18, 0x3e0, RZ, 0xc0, !PT ;  /* 0x000003e012127812 */ /* 0x000fe200078ec0ff */
[----:B------:R-:W3:Y:S02]  /*3e10*/  S2R R5, SR_TID.X ;  /* 0x0000000000057919 */ /* 0x000ee40000002100 */
[----:B------:R-:W-:Y:S02]  /*3e20*/  IMAD.IADD R16, R36, 0x1, R35 ;  /* 0x0000000124107824 */ /* 0x000fe400078e0223 */
[----:B-1----:R-:W-:Y:S01]  /*3e30*/  VIADD R4, R4, UR5 ;  /* 0x0000000504047c36 */ /* 0x002fe20008000000 */
[----:B------:R-:W-:Y:S01]  /*3e40*/  STS.64 [R3+0x48], R34 ;  /* 0x0000482203007388 */ /* 0x000fe20000000a00 */
[----:B------:R-:W-:-:S02]  /*3e50*/  IMAD.IADD R17, R37, 0x1, R16 ;  /* 0x0000000125117824 */ /* 0x000fc400078e0210 */
[----:B------:R-:W-:Y:S02]  /*3e60*/  IMAD R18, R18, 0x16, R12 ;  /* 0x0000001612127824 */ /* 0x000fe400078e020c */
[----:B------:R-:W-:Y:S01]  /*3e70*/  IMAD R12, R4, 0x2100, RZ ;  /* 0x00002100040c7824 */ /* 0x000fe200078e02ff */
[----:B------:R-:W-:Y:S01]  /*3e80*/  STS.64 [R3+0x50], R16 ;  /* 0x0000501003007388 */ /* 0x000fe20000000a00 */
[----:B------:R-:W-:-:S03]  /*3e90*/  NOP ;  /* 0x0000000000007918 */ /* 0x000fc60000000000 */
[----:B------:R-:W-:Y:S01]  /*3ea0*/  LDS R10, [R38] ;  /* 0x00000000260a7984 */ /* 0x000fe20000000800 */
[----:B0-----:R-:W-:-:S03]  /*3eb0*/  VIADD R14, R18, 0x40 ;  /* 0x00000040120e7836 */ /* 0x001fc60000000000 */
[----:B------:R-:W-:Y:S04]  /*3ec0*/  LDS R39, [R38+0x80] ;  /* 0x0000800026277984 */ /* 0x000fe80000000800 */
[----:B------:R-:W-:Y:S04]  /*3ed0*/  LDS R8, [R38+0x100] ;  /* 0x0001000026087984 */ /* 0x000fe80000000800 */
[----:B------:R-:W-:Y:S01]  /*3ee0*/  LDS R43, [R38+0x180] ;  /* 0x00018000262b7984 */ /* 0x000fe20000000800 */
[----:B---3--:R-:W-:-:S03]  /*3ef0*/  LOP3.LUT R4, R5, 0x3e0, RZ, 0xc0, !PT ;  /* 0x000003e005047812 */ /* 0x008fc600078ec0ff */
[----:B------:R-:W-:Y:S01]  /*3f00*/  LDS R53, [R38+0x200] ;  /* 0x0002000026357984 */ /* 0x000fe20000000800 */
[----:B------:R-:W-:-:S03]  /*3f10*/  LOP3.LUT R5, R5, 0x1f, RZ, 0xc0, !PT ;  /* 0x0000001f05057812 */ /* 0x000fc600078ec0ff */
        /* <DEDUP_REMOVED lines=17> */
[----:B------:R0:W-:Y:S01]  /*4030*/  @!P0 STS [UR4+0x8400], R0 ;  /* 0x00840000ff008988 */ /* 0x0001e20008000804 */
[----:B------:R-:W-:Y:S01]  /*4040*/  BAR.SYNC.DEFER_BLOCKING 0x0 ;  /* 0x0000000000007b1d */ /* 0x000fe20000010000 */
[----:B0-----:R-:W-:Y:S01]  /*4050*/  IADD3 R0, P0, PT, R12, R18, RZ ;  /* 0x000000120c007210 */ /* 0x001fe20007f1e0ff */
[----:B------:R-:W-:-:S04]  /*4060*/  IMAD R12, R4, 0x16, R5 ;  /* 0x00000016040c7824 */ /* 0x000fc800078e0205 */
[----:B------:R-:W-:Y:S01]  /*4070*/  IMAD.X R5, RZ, RZ, RZ, P0 ;  /* 0x000000ffff057224 */ /* 0x000fe200000e06ff */
[----:B--2---:R-:W-:-:S04]  /*4080*/  LEA R4, P0, R0, UR6, 0x2 ;  /* 0x0000000600047c11 */ /* 0x004fc8000f8010ff */
[----:B------:R-:W-:Y:S01]  /*4090*/  LEA.HI.X R5, R0, UR7, R5, 0x2, P0 ;  /* 0x0000000700057c11 */ /* 0x000fe200080f1405 */
[----:B------:R-:W-:Y:S01]  /*40a0*/  VIADD R0, R12, 0xa0 ;  /* 0x000000a00c007836 */ /* 0x000fe20000000000 */
[----:B------:R-:W0:Y:S02]  /*40b0*/  LDS R6, [UR4+0x8400] ;  /* 0x00840004ff067984 */ /* 0x000e240008000800 */
[-C--:B0-----:R-:W-:Y:S02]  /*40c0*/  ISETP.GE.AND P6, PT, R18, R6.reuse, PT ;  /* 0x000000061200720c */ /* 0x081fe40003fc6270 */
[-C--:B------:R-:W-:Y:S01]  /*40d0*/  ISETP.GE.AND P5, PT, R14, R6.reuse, PT ;  /* 0x000000060e00720c */ /* 0x080fe20003fa6270 */
[C---:B------:R-:W-:Y:S01]  /*40e0*/  VIADD R14, R12.reuse, 0xc0 ;  /* 0x000000c00c0e7836 */ /* 0x040fe20000000000 */
[-C--:B------:R-:W-:Y:S01]  /*40f0*/  ISETP.GE.AND P0, PT, R51, R6.reuse, PT ;  /* 0x000000063300720c */ /* 0x080fe20003f06270 */
[----:B------:R-:W-:Y:S01]  /*4100*/  VIADD R51, R12, 0x20 ;  /* 0x000000200c337836 */ /* 0x000fe20000000000 */
[----:B------:R-:W-:-:S02]  /*4110*/  ISETP.GE.AND P4, PT, R50, R6, PT ;  /* 0x000000063200720c */ /* 0x000fc40003f86270 */
[-C--:B------:R-:W-:Y:S02]  /*4120*/  ISETP.GE.AND P2, PT, R0, R6.reuse, PT ;  /* 0x000000060000720c */ /* 0x080fe40003f46270 */
[-C--:B------:R-:W-:Y:S01]  /*4130*/  ISETP.GE.AND P3, PT, R51, R6.reuse, PT ;  /* 0x000000063300720c */ /* 0x080fe20003f66270 */
[----:B------:R-:W-:Y:S01]  /*4140*/  VIADD R51, R12, 0x100 ;  /* 0x000001000c337836 */ /* 0x000fe20000000000 */
[-C--:B------:R-:W-:Y:S01]  /*4150*/  ISETP.GE.AND P1, PT, R14, R6.reuse, PT ;  /* 0x000000060e00720c */ /* 0x080fe20003f26270 */
[----:B------:R-:W-:Y:S01]  /*4160*/  @!P6 STG.E desc[UR8][R4.64], R10 ;  /* 0x0000000a0400e986 */ /* 0x000fe2000c101908 */
[-C--:B------:R-:W-:Y:S01]  /*4170*/  ISETP.GE.AND P6, PT, R49, R6.reuse, PT ;  /* 0x000000063100720c */ /* 0x080fe20003fc6270 */
[C---:B------:R-:W-:Y:S02]  /*4180*/  VIADD R49, R12.reuse, 0x120 ;  /* 0x000001200c317836 */ /* 0x040fe40000000000 */
[----:B------:R-:W-:Y:S01]  /*4190*/  @!P5 STG.E desc[UR8][R4.64+0x100], R8 ;  /* 0x000100080400d986 */ /* 0x000fe2000c101908 */
[----:B------:R-:W-:Y:S01]  /*41a0*/  ISETP.GE.AND P5, PT, R51, R6, PT ;  /* 0x000000063300720c */ /* 0x000fe20003fa6270 */
[----:B------:R-:W-:-:S02]  /*41b0*/  VIADD R51, R12, 0x140 ;  /* 0x000001400c337836 */ /* 0x000fc40000000000 */
[----:B------:R-:W-:Y:S01]  /*41c0*/  @!P0 STG.E desc[UR8][R4.64+0x180], R43 ;  /* 0x0001802b04008986 */ /* 0x000fe2000c101908 */
[----:B------:R-:W-:-:S03]  /*41d0*/  ISETP.GE.AND P0, PT, R49, R6, PT ;  /* 0x000000063100720c */ /* 0x000fc60003f06270 */
[----:B------:R-:W-:Y:S01]  /*41e0*/  @!P4 STG.E desc[UR8][R4.64+0x200], R53 ;  /* 0x000200350400c986 */ /* 0x000fe2000c101908 */
[----:B------:R-:W-:-:S03]  /*41f0*/  ISETP.GE.AND P4, PT, R51, R6, PT ;  /* 0x000000063300720c */ /* 0x000fc60003f86270 */
[----:B------:R0:W-:Y:S01]  /*4200*/  @!P3 STG.E desc[UR8][R4.64+0x80], R39 ;  /* 0x000080270400b986 */ /* 0x0001e2000c101908 */
[----:B------:R-:W-:-:S03]  /*4210*/  ISETP.GE.AND P3, PT, R48, R6, PT ;  /* 0x000000063000720c */ /* 0x000fc60003f66270 */
[----:B------:R1:W-:Y:S01]  /*4220*/  @!P2 STG.E desc[UR8][R4.64+0x280], R37 ;  /* 0x000280250400a986 */ /* 0x0003e2000c101908 */
[-C--:B------:R-:W-:Y:S01]  /*4230*/  ISETP.GE.AND P2, PT, R47, R6.reuse, PT ;  /* 0x000000062f00720c */ /* 0x080fe20003f46270 */
[----:B------:R-:W-:Y:S02]  /*4240*/  VIADD R47, R12, 0x1e0 ;  /* 0x000001e00c2f7836 */ /* 0x000fe40000000000 */
[----:B------:R-:W-:Y:S01]  /*4250*/  @!P1 STG.E desc[UR8][R4.64+0x300], R35 ;  /* 0x0003002304009986 */ /* 0x000fe2000c101908 */
[----:B------:R-:W-:-:S03]  /*4260*/  ISETP.GE.AND P1, PT, R46, R6, PT ;  /* 0x000000062e00720c */ /* 0x000fc60003f26270 */
[----:B------:R2:W-:Y:S01]  /*4270*/  @!P6 STG.E desc[UR8][R4.64+0x380], R31 ;  /* 0x0003801f0400e986 */ /* 0x0005e2000c101908 */
[-C--:B------:R-:W-:Y:S01]  /*4280*/  ISETP.GE.AND P6, PT, R45, R6.reuse, PT ;  /* 0x000000062d00720c */ /* 0x080fe20003fc6270 */
[C---:B0-----:R-:W-:Y:S02]  /*4290*/  VIADD R39, R12.reuse, 0x220 ;  /* 0x000002200c277836 */ /* 0x041fe40000000000 */
[----:B-1----:R-:W-:Y:S01]  /*42a0*/  VIADD R37, R12, 0x240 ;  /* 0x000002400c257836 */ /* 0x002fe20000000000 */
[----:B------:R0:W-:Y:S01]  /*42b0*/  @!P5 STG.E desc[UR8][R4.64+0x400], R33 ;  /* 0x000400210400d986 */ /* 0x0001e2000c101908 */
[----:B------:R-:W-:-:S03]  /*42c0*/  ISETP.GE.AND P5, PT, R47, R6, PT ;  /* 0x000000062f00720c */ /* 0x000fc60003fa6270 */
[----:B------:R0:W-:Y:S01]  /*42d0*/  @!P0 STG.E desc[UR8][R4.64+0x480], R29 ;  /* 0x0004801d04008986 */ /* 0x0001e2000c101908 */
[-C--:B------:R-:W-:Y:S01]  /*42e0*/  ISETP.GE.AND P0, PT, R41, R6.reuse, PT ;  /* 0x000000062900720c */ /* 0x080fe20003f06270 */
[----:B--2---:R-:W-:Y:S02]  /*42f0*/  VIADD R31, R12, 0x280 ;  /* 0x000002800c1f7836 */ /* 0x004fe40000000000 */
        /* <DEDUP_REMOVED lines=19> */
.L_x_391:
[----:B------:R-:W-:Y:S01]  /*4430*/  BSSY B1, `(.L_x_418) ;  /* 0x0000006000017945 */ /* 0x000fe20003800000 */
[----:B------:R-:W-:Y:S01]  /*4440*/  PLOP3.LUT P0, PT, P0, PT, PT, 0x8, 0x80 ;  /* 0x000000000080781c */ /* 0x000fe2000070e170 */
[----:B------:R-:W-:-:S12]  /*4450*/  IMAD.MOV.U32 R21, RZ, RZ, -0x1 ;  /* 0xffffffffff157424 */ /* 0x000fd800078e00ff */
[----:B------:R-:W-:Y:S05]  /*4460*/  WARPSYNC.COLLECTIVE R21, `(.L_x_419) ;  /* 0x0000000015087348 */ /* 0x000fea0003c00000 */
[----:B------:R-:W-:Y:S01]  /*4470*/  VOTE.ANY P0, P0 ;  /* 0x0000000000ff7806 */ /* 0x000fe20000000100 */
[----:B------:R-:W-:-:S12]  /*4480*/  ENDCOLLECTIVE ;  /* 0x000000000000791b */ /* 0x000fd80003800000 */
.L_x_419:
[----:B------:R-:W-:Y:S05]  /*4490*/  BSYNC B1 ;  /* 0x0000000000017941 */ /* 0x000fea0003800000 */
.L_x_418:
[----:B------:R-:W-:Y:S05]  /*44a0*/  BRA `(.L_x_420) ;  /* 0xffffffc8009c7947 */ /* 0x000fea000383ffff */
.L_x_393:
[----:B------:R-:W-:Y:S01]  /*44b0*/  BSSY B1, `(.L_x_421) ;  /* 0x0000006000017945 */ /* 0x000fe20003800000 */
[----:B------:R-:W-:Y:S01]  /*44c0*/  PLOP3.LUT P0, PT, P0, PT, PT, 0x8, 0x80 ;  /* 0x000000000080781c */ /* 0x000fe2000070e170 */
[----:B------:R-:W-:-:S12]  /*44d0*/  IMAD.MOV.U32 R21, RZ, RZ, -0x1 ;  /* 0xffffffffff157424 */ /* 0x000fd800078e00ff */
[----:B------:R-:W-:Y:S05]  /*44e0*/  WARPSYNC.COLLECTIVE R21, `(.L_x_422) ;  /* 0x0000000015087348 */ /* 0x000fea0003c00000 */
[----:B------:R-:W-:Y:S01]  /*44f0*/  VOTE.ANY P0, P0 ;  /* 0x0000000000ff7806 */ /* 0x000fe20000000100 */
[----:B------:R-:W-:-:S12]  /*4500*/  ENDCOLLECTIVE ;  /* 0x000000000000791b */ /* 0x000fd80003800000 */
.L_x_422:
[----:B------:R-:W-:Y:S05]  /*4510*/  BSYNC B1 ;  /* 0x0000000000017941 */ /* 0x000fea0003800000 */
.L_x_421:
[----:B------:R-:W-:Y:S05]  /*4520*/  BRA `(.L_x_423) ;  /* 0xffffffc800f07947 */ /* 0x000fea000383ffff */
.L_x_395:
[----:B------:R-:W0:Y:S01]  /*4530*/  S2R R49, SR_GEMASK ;  /* 0x0000000000317919 */ /* 0x000e220000003c00 */
[----:B------:R-:W-:Y:S01]  /*4540*/  BSSY B1, `(.L_x_424) ;  /* 0x0000006000017945 */ /* 0x000fe20003800000 */
[----:B------:R-:W-:Y:S01]  /*4550*/  PLOP3.LUT P0, PT, P0, PT, PT, 0x8, 0x80 ;  /* 0x000000000080781c */ /* 0x000fe2000070e170 */
[----:B------:R-:W-:-:S12]  /*4560*/  IMAD.MOV.U32 R21, RZ, RZ, -0x1 ;  /* 0xffffffffff157424 */ /* 0x000fd800078e00ff */
[----:B0-----:R-:W-:Y:S05]  /*4570*/  WARPSYNC.COLLECTIVE R21, `(.L_x_425) ;  /* 0x0000000015087348 */ /* 0x001fea0003c00000 */
[----:B------:R-:W-:Y:S01]  /*4580*/  VOTE.ANY R21, PT, P0 ;  /* 0x0000000000157806 */ /* 0x000fe200000e0100 */
[----:B0-----:R-:W-:Y:S06]  /*4590*/  ENDCOLLECTIVE ;  /* 0x000000000000791b */ /* 0x001fec0003800000 */
.L_x_425:
[----:B------:R-:W-:Y:S05]  /*45a0*/  BSYNC B1 ;  /* 0x0000000000017941 */ /* 0x000fea0003800000 */
.L_x_424:
[----:B------:R-:W-:Y:S01]  /*45b0*/  LOP3.LUT R21, R21, 0x80000000, R49, 0xec, !PT ;  /* 0x8000000015157812 */ /* 0x000fe200078eec31 */
[----:B------:R-:W-:Y:S02]  /*45c0*/  IMAD.MOV.U32 R20, RZ, RZ, R29 ;  /* 0x000000ffff147224 */ /* 0x000fe400078e001d */
[----:B------:R-:W-:Y:S02]  /*45d0*/  IMAD.MOV.U32 R17, RZ, RZ, 0x1 ;  /* 0x00000001ff117424 */ /* 0x000fe400078e00ff */
[C---:B------:R-:W-:Y:S02]  /*45e0*/  VIADD R16, R21.reuse, 0xffffffff ;  /* 0xffffffff15107836 */ /* 0x040fe40000000000 */
[C---:B------:R-:W-:Y:S02]  /*45f0*/  VIADD R30, R48.reuse, 0x2 ;  /* 0x00000002301e7836 */ /* 0x040fe40000000000 */
[----:B------:R-:W-:Y:S01]  /*4600*/  VIADD R25, R48, 0x4 ;  /* 0x0000000430197836 */ /* 0x000fe20000000000 */
[----:B------:R-:W-:Y:S01]  /*4610*/  LOP3.LUT R24, R21, R16, RZ, 0xc, !PT ;  /* 0x0000001015187212 */ /* 0x000fe200078e0cff */
[----:B------:R-:W-:-:S02]  /*4620*/  IMAD.MOV.U32 R21, RZ, RZ, -0x1 ;  /* 0xffffffffff157424 */ /* 0x000fc400078e00ff */
[C---:B------:R-:W-:Y:S01]  /*4630*/  VIADD R42, R48.reuse, 0x10 ;  /* 0x00000010302a7836 */ /* 0x040fe20000000000 */
[----:B------:R0:W1:Y:S02]  /*4640*/  POPC R16, R24 ;  /* 0x0000001800107309 */ /* 0x0000640000000000 */
[----:B0-----:R-:W-:-:S07]  /*4650*/  VIADD R24, R48, 0x8 ;  /* 0x0000000830187836 */ /* 0x001fce0000000000 */
[----:B-1----:R-:W-:Y:S05]  /*4660*/  WARPSYNC.COLLECTIVE R21, `(.L_x_426) ;  /* 0x0000000015087348 */ /* 0x002fea0003c00000 */
[----:B-1----:R0:W1:Y:S02]  /*4670*/  SHFL.DOWN P2, R22, R20, R17, R16 ;  /* 0x0800001114167389 */ /* 0x0020640000040010 */
[----:B01----:R-:W-:Y:S05]  /*4680*/  ENDCOLLECTIVE ;  /* 0x000000000000791b */ /* 0x003fea0003800000 */
.L_x_426:
[----:B------:R-:W-:Y:S01]  /*4690*/  ISETP.GE.AND P0, PT, R48, R16, PT ;  /* 0x000000103000720c */ /* 0x000fe20003f06270 */
[----:B------:R-:W-:-:S03]  /*46a0*/  IMAD.MOV.U32 R17, RZ, RZ, 0x2 ;  /* 0x00000002ff117424 */ /* 0x000fc600078e00ff */
[----:B------:R-:W-:Y:S02]  /*46b0*/  SEL R22, R22, RZ, !P0 ;  /* 0x000000ff16167207 */ /* 0x000fe40004000000 */
[----:B------:R-:W-:-:S03]  /*46c0*/  ISETP.GT.AND P0, PT, R30, R16, PT ;  /* 0x000000101e00720c */ /* 0x000fc60003f04270 */
[----:B------:R-:W-:-:S04]  /*46d0*/  IMAD.IADD R41, R22, 0x1, R29 ;  /* 0x0000000116297824 */ /* 0x000fc800078e021d */
[----:B------:R-:W-:-:S07]  /*46e0*/  IMAD.MOV.U32 R20, RZ, RZ, R41 ;  /* 0x000000ffff147224 */ /* 0x000fce00078e0029 */
[----:B------:R-:W-:Y:S05]  /*46f0*/  WARPSYNC.COLLECTIVE R21, `(.L_x_427) ;  /* 0x0000000015087348 */ /* 0x000fea0003c00000 */
[----:B------:R0:W1:Y:S02]  /*4700*/  SHFL.DOWN P2, R22, R20, R17, R16 ;  /* 0x0800001114167389 */ /* 0x0000640000040010 */
[----:B01----:R-:W-:Y:S05]  /*4710*/  ENDCOLLECTIVE ;  /* 0x000000000000791b */ /* 0x003fea0003800000 */
.L_x_427:
[----:B------:R-:W-:Y:S01]  /*4720*/  IMAD.MOV.U32 R17, RZ, RZ, 0x4 ;  /* 0x00000004ff117424 */ /* 0x000fe200078e00ff */
[----:B------:R-:W-:Y:S02]  /*4730*/  SEL R22, R22, RZ, !P0 ;  /* 0x000000ff16167207 */ /* 0x000fe40004000000 */
[----:B------:R-:W-:-:S03]  /*4740*/  ISETP.GT.AND P0, PT, R25, R16, PT ;  /* 0x000000101900720c */ /* 0x000fc60003f04270 */
[----:B------:R-:W-:Y:S02]  /*4750*/  IMAD.IADD R43, R41, 0x1, R22 ;  /* 0x00000001292b7824 */ /* 0x000fe400078e0216 */
[----:B------:R-:W0:Y:S02]  /*4760*/  LDC.64 R40, c[0x0][0x390] ;  /* 0x0000e400ff287b82 */ /* 0x000e240000000a00 */
[----:B------:R-:W-:-:S07]  /*4770*/  IMAD.MOV.U32 R20, RZ, RZ, R43 ;  /* 0x000000ffff147224 */ /* 0x000fce00078e002b */
[----:B0-----:R-:W-:Y:S05]  /*4780*/  WARPSYNC.COLLECTIVE R21, `(.L_x_428) ;  /* 0x0000000015087348 */ /* 0x001fea0003c00000 */
[----:B------:R1:W2:Y:S02]  /*4790*/  SHFL.DOWN P2, R22, R20, R17, R16 ;  /* 0x0800001114167389 */ /* 0x0002a40000040010 */
[----:B012---:R-:W-:Y:S05]  /*47a0*/  ENDCOLLECTIVE ;  /* 0x000000000000791b */ /* 0x007fea0003800000 */
.L_x_428:
[----:B------:R-:W-:Y:S01]  /*47b0*/  IMAD.MOV.U32 R17, RZ, RZ, 0x8 ;  /* 0x00000008ff117424 */ /* 0x000fe200078e00ff */
[----:B------:R-:W-:-:S05]  /*47c0*/  IADD3 R40, P3, PT, R40, 0x100, RZ ;  /* 0x0000010028287810 */ /* 0x000fca0007f7e0ff */
[----:B------:R-:W-:Y:S01]  /*47d0*/  IMAD.X R41, RZ, RZ, R41, P3 ;  /* 0x000000ffff297224 */ /* 0x000fe200018e0629 */
[----:B------:R-:W-:Y:S02]  /*47e0*/  SEL R22, R22, RZ, !P0 ;  /* 0x000000ff16167207 */ /* 0x000fe40004000000 */
[----:B------:R-:W-:-:S03]  /*47f0*/  ISETP.GT.AND P0, PT, R24, R16, PT ;  /* 0x000000101800720c */ /* 0x000fc60003f04270 */
[----:B------:R-:W-:-:S04]  /*4800*/  IMAD.IADD R51, R43, 0x1, R22 ;  /* 0x000000012b337824 */ /* 0x000fc800078e0216 */
[----:B------:R-:W-:-:S07]  /*4810*/  IMAD.MOV.U32 R20, RZ, RZ, R51 ;  /* 0x000000ffff147224 */ /* 0x000fce00078e0033 */
[----:B------:R-:W-:Y:S05]  /*4820*/  WARPSYNC.COLLECTIVE R21, `(.L_x_429) ;  /* 0x0000000015087348 */ /* 0x000fea0003c00000 */
[----:B------:R0:W1:Y:S02]  /*4830*/  SHFL.DOWN P2, R22, R20, R17, R16 ;  /* 0x0800001114167389 */ /* 0x0000640000040010 */
[----:B01----:R-:W-:Y:S05]  /*4840*/  ENDCOLLECTIVE ;  /* 0x000000000000791b */ /* 0x003fea0003800000 */
.L_x_429:
[----:B------:R-:W-:Y:S01]  /*4850*/  IMAD.MOV.U32 R17, RZ, RZ, 0x10 ;  /* 0x00000010ff117424 */ /* 0x000fe200078e00ff */
[----:B------:R-:W-:Y:S02]  /*4860*/  SEL R22, R22, RZ, !P0 ;  /* 0x000000ff16167207 */ /* 0x000fe40004000000 */
[----:B------:R-:W-:-:S03]  /*4870*/  ISETP.NE.AND P0, PT, R28, 0x65, PT ;  /* 0x000000651c00780c */ /* 0x000fc60003f05270 */
[----:B------:R-:W-:-:S04]  /*4880*/  IMAD.IADD R29, R51, 0x1, R22 ;  /* 0x00000001331d7824 */ /* 0x000fc800078e0216 */
[----:B------:R-:W-:-:S07]  /*4890*/  IMAD.MOV.U32 R20, RZ, RZ, R29 ;  /* 0x000000ffff147224 */ /* 0x000fce00078e001d */
[----:B------:R-:W-:Y:S05]  /*48a0*/  WARPSYNC.COLLECTIVE R21, `(.L_x_430) ;  /* 0x0000000015087348 */ /* 0x000fea0003c00000 */
[----:B------:R0:W1:Y:S02]  /*48b0*/  SHFL.DOWN P2, R22, R20, R17, R16 ;  /* 0x0800001114167389 */ /* 0x0000640000040010 */
[----:B01----:R-:W-:Y:S05]  /*48c0*/  ENDCOLLECTIVE ;  /* 0x000000000000791b */ /* 0x003fea0003800000 */
.L_x_430:
[----:B------:R-:W-:Y:S05]  /*48d0*/  WARPSYNC.COLLECTIVE R21, `(.L_x_431) ;  /* 0x0000000015087348 */ /* 0x000fea0003c00000 */
[----:B------:R-:W-:Y:S01]  /*48e0*/  VOTE.ALL P0, P0 ;  /* 0x0000000000ff7806 */ /* 0x000fe20000000000 */
[----:B------:R-:W-:-:S12]  /*48f0*/  ENDCOLLECTIVE ;  /* 0x000000000000791b */ /* 0x000fd80003800000 */
.L_x_431:
[----:B------:R-:W-:-:S04]  /*4900*/  ISETP.GT.AND P2, PT, R42, R16, PT ;  /* 0x000000102a00720c */ /* 0x000fc80003f44270 */
[----:B------:R-:W-:-:S05]  /*4910*/  SEL R22, R22, RZ, !P2 ;  /* 0x000000ff16167207 */ /* 0x000fca0005000000 */
[----:B------:R-:W-:Y:S01]  /*4920*/  IMAD.IADD R43, R29, 0x1, R22 ;  /* 0x000000011d2b7824 */ /* 0x000fe200078e0216 */
[----:B------:R-:W-:Y:S06]  /*4930*/  BRA `(.L_x_432) ;  /* 0xffffffc800887947 */ /* 0x000fec000383ffff */
.L_x_397:
[----:B------:R-:W-:Y:S01]  /*4940*/  BSSY B1, `(.L_x_433) ;  /* 0x0000006000017945 */ /* 0x000fe20003800000 */
[----:B------:R-:W-:Y:S01]  /*4950*/  PLOP3.LUT P0, PT, P0, PT, PT, 0x8, 0x80 ;  /* 0x000000000080781c */ /* 0x000fe2000070e170 */
[----:B------:R-:W-:-:S12]  /*4960*/  IMAD.MOV.U32 R21, RZ, RZ, -0x1 ;  /* 0xffffffffff157424 */ /* 0x000fd800078e00ff */
[----:B------:R-:W-:Y:S05]  /*4970*/  WARPSYNC.COLLECTIVE R21, `(.L_x_434) ;  /* 0x0000000015087348 */ /* 0x000fea0003c00000 */
[----:B------:R-:W-:Y:S01]  /*4980*/  VOTE.ANY P0, P0 ;  /* 0x0000000000ff7806 */ /* 0x000fe20000000100 */
[----:B------:R-:W-:-:S12]  /*4990*/  ENDCOLLECTIVE ;  /* 0x000000000000791b */ /* 0x000fd80003800000 */
.L_x_434:
[----:B------:R-:W-:Y:S05]  /*49a0*/  BSYNC B1 ;  /* 0x0000000000017941 */ /* 0x000fea0003800000 */
.L_x_433:
[----:B------:R-:W-:Y:S05]  /*49b0*/  BRA `(.L_x_435) ;  /* 0xffffffc800987947 */ /* 0x000fea000383ffff */
.L_x_399:
[----:B------:R-:W-:Y:S01]  /*49c0*/  BSSY B1, `(.L_x_436) ;  /* 0x0000006000017945 */ /* 0x000fe20003800000 */
[----:B------:R-:W-:Y:S01]  /*49d0*/  PLOP3.LUT P0, PT, P0, PT, PT, 0x8, 0x80 ;  /* 0x000000000080781c */ /* 0x000fe2000070e170 */
[----:B------:R-:W-:-:S12]  /*49e0*/  IMAD.MOV.U32 R21, RZ, RZ, -0x1 ;  /* 0xffffffffff157424 */ /* 0x000fd800078e00ff */
[----:B------:R-:W-:Y:S05]  /*49f0*/  WARPSYNC.COLLECTIVE R21, `(.L_x_437) ;  /* 0x0000000015087348 */ /* 0x000fea0003c00000 */
[----:B------:R-:W-:Y:S01]  /*4a00*/  VOTE.ANY P0, P0 ;  /* 0x0000000000ff7806 */ /* 0x000fe20000000100 */
[----:B------:R-:W-:-:S12]  /*4a10*/  ENDCOLLECTIVE ;  /* 0x000000000000791b */ /* 0x000fd80003800000 */
.L_x_437:
[----:B------:R-:W-:Y:S05]  /*4a20*/  BSYNC B1 ;  /* 0x0000000000017941 */ /* 0x000fea0003800000 */
.L_x_436:
[----:B------:R-:W-:Y:S05]  /*4a30*/  BRA `(.L_x_438) ;  /* 0xffffffc800ec7947 */ /* 0x000fea000383ffff */
.L_x_401:
[----:B------:R-:W-:Y:S01]  /*4a40*/  BSSY B1, `(.L_x_439) ;  /* 0x0000006000017945 */ /* 0x000fe20003800000 */
[----:B------:R-:W-:Y:S01]  /*4a50*/  PLOP3.LUT P0, PT, P0, PT, PT, 0x8, 0x80 ;  /* 0x000000000080781c */ /* 0x000fe2000070e170 */
[----:B------:R-:W-:-:S12]  /*4a60*/  IMAD.MOV.U32 R21, RZ, RZ, -0x1 ;  /* 0xffffffffff157424 */ /* 0x000fd800078e00ff */
[----:B------:R-:W-:Y:S05]  /*4a70*/  WARPSYNC.COLLECTIVE R21, `(.L_x_440) ;  /* 0x0000000015087348 */ /* 0x000fea0003c00000 */
[----:B------:R-:W-:Y:S01]  /*4a80*/  VOTE.ANY R21, PT, P0 ;  /* 0x0000000000157806 */ /* 0x000fe200000e0100 */
[----:B------:R-:W-:Y:S06]  /*4a90*/  ENDCOLLECTIVE ;  /* 0x000000000000791b */ /* 0x000fec0003800000 */
.L_x_440:
[----:B------:R-:W-:Y:S05]  /*4aa0*/  BSYNC B1 ;  /* 0x0000000000017941 */ /* 0x000fea0003800000 */
.L_x_439:
[----:B------:R-:W-:Y:S01]  /*4ab0*/  LOP3.LUT R21, R21, 0x80000000, R49, 0xec, !PT ;  /* 0x8000000015157812 */ /* 0x000fe200078eec31 */
[----:B------:R-:W-:Y:S02]  /*4ac0*/  IMAD.MOV.U32 R20, RZ, RZ, R29 ;  /* 0x000000ffff147224 */ /* 0x000fe400078e001d */
[----:B------:R-:W-:Y:S02]  /*4ad0*/  IMAD.MOV.U32 R17, RZ, RZ, 0x1 ;  /* 0x00000001ff117424 */ /* 0x000fe400078e00ff */
[----:B------:R-:W-:Y:S02]  /*4ae0*/  VIADD R16, R21, 0xffffffff ;  /* 0xffffffff15107836 */ /* 0x000fe40000000000 */
[----:B------:R-:W-:-:S03]  /*4af0*/  VIADD R23, R23, 0xffffffe0 ;  /* 0xffffffe017177836 */ /* 0x000fc60000000000 */
[----:B------:R-:W-:Y:S01]  /*4b00*/  LOP3.LUT R52, R21, R16, RZ, 0xc, !PT ;  /* 0x0000001015347212 */ /* 0x000fe200078e0cff */
[----:B------:R-:W-:-:S03]  /*4b10*/  IMAD.MOV.U32 R21, RZ, RZ, -0x1 ;  /* 0xffffffffff157424 */ /* 0x000fc600078e00ff */
[----:B------:R0:W1:Y:S04]  /*4b20*/  POPC R16, R52 ;  /* 0x0000003400107309 */ /* 0x0000680000000000 */
[----:B01----:R-:W-:Y:S05]  /*4b30*/  WARPSYNC.COLLECTIVE R21, `(.L_x_441) ;  /* 0x0000000015087348 */ /* 0x003fea0003c00000 */
[----:B-1----:R1:W2:Y:S02]  /*4b40*/  SHFL.DOWN P2, R22, R20, R17, R16 ;  /* 0x0800001114167389 */ /* 0x0022a40000040010 */
[----:B012---:R-:W-:Y:S05]  /*4b50*/  ENDCOLLECTIVE ;  /* 0x000000000000791b */ /* 0x007fea0003800000 */
.L_x_441:
        /* <DEDUP_REMOVED lines=9> */
.L_x_442:
        /* <DEDUP_REMOVED lines=8> */
.L_x_443:
        /* <DEDUP_REMOVED lines=8> */
.L_x_444:
        /* <DEDUP_REMOVED lines=8> */
.L_x_445:
[----:B------:R-:W-:Y:S05]  /*4d70*/  WARPSYNC.COLLECTIVE R21, `(.L_x_446) ;  /* 0x0000000015087348 */ /* 0x000fea0003c00000 */
[----:B------:R-:W-:Y:S01]  /*4d80*/  VOTE.ALL P0, P0 ;  /* 0x0000000000ff7806 */ /* 0x000fe20000000000 */
[----:B------:R-:W-:-:S12]  /*4d90*/  ENDCOLLECTIVE ;  /* 0x000000000000791b */ /* 0x000fd80003800000 */
.L_x_446:
[----:B------:R-:W-:-:S04]  /*4da0*/  ISETP.GT.AND P2, PT, R42, R16, PT ;  /* 0x000000102a00720c */ /* 0x000fc80003f44270 */
[----:B------:R-:W-:-:S04]  /*4db0*/  SEL R22, R22, RZ, !P2 ;  /* 0x000000ff16167207 */ /* 0x000fc80005000000 */
[----:B------:R-:W-:Y:S01]  /*4dc0*/  IADD3 R43, PT, PT, R52, R22, R43 ;  /* 0x00000016342b7210 */ /* 0x000fe20007ffe02b */
[----:B------:R-:W-:Y:S06]  /*4dd0*/  BRA `(.L_x_447) ;  /* 0xffffffc800847947 */ /* 0x000fec000383ffff */
.L_x_406:
[----:B------:R-:W-:Y:S01]  /*4de0*/  BSSY B0, `(.L_x_448) ;  /* 0x0000006000007945 */ /* 0x000fe20003800000 */
[----:B------:R-:W-:Y:S01]  /*4df0*/  PLOP3.LUT P0, PT, P0, PT, PT, 0x8, 0x80 ;  /* 0x000000000080781c */ /* 0x000fe2000070e170 */
[----:B------:R-:W-:-:S12]  /*4e00*/  IMAD.MOV.U32 R21, RZ, RZ, -0x1 ;  /* 0xffffffffff157424 */ /* 0x000fd800078e00ff */
[----:B------:R-:W-:Y:S05]  /*4e10*/  WARPSYNC.COLLECTIVE R21, `(.L_x_449) ;  /* 0x0000000015087348 */ /* 0x000fea0003c00000 */
[----:B------:R-:W-:Y:S01]  /*4e20*/  VOTE.ANY P0, P0 ;  /* 0x0000000000ff7806 */ /* 0x000fe20000000100 */
[----:B------:R-:W-:-:S12]  /*4e30*/  ENDCOLLECTIVE ;  /* 0x000000000000791b */ /* 0x000fd80003800000 */
.L_x_449:
[----:B------:R-:W-:Y:S05]  /*4e40*/  BSYNC B0 ;  /* 0x0000000000007941 */ /* 0x000fea0003800000 */
.L_x_448:
[----:B------:R-:W-:Y:S05]  /*4e50*/  BRA `(.L_x_450) ;  /* 0xffffffe000a07947 */ /* 0x000fea000383ffff */
.L_x_408:
[----:B------:R-:W-:Y:S01]  /*4e60*/  BSSY B0, `(.L_x_451) ;  /* 0x0000006000007945 */ /* 0x000fe20003800000 */
[----:B------:R-:W-:Y:S01]  /*4e70*/  PLOP3.LUT P0, PT, P0, PT, PT, 0x8, 0x80 ;  /* 0x000000000080781c */ /* 0x000fe2000070e170 */
[----:B------:R-:W-:-:S12]  /*4e80*/  IMAD.MOV.U32 R21, RZ, RZ, -0x1 ;  /* 0xffffffffff157424 */ /* 0x000fd800078e00ff */
[----:B------:R-:W-:Y:S05]  /*4e90*/  WARPSYNC.COLLECTIVE R21, `(.L_x_452) ;  /* 0x0000000015087348 */ /* 0x000fea0003c00000 */
[----:B------:R-:W-:Y:S01]  /*4ea0*/  VOTE.ANY P0, P0 ;  /* 0x0000000000ff7806 */ /* 0x000fe20000000100 */
[----:B------:R-:W-:-:S12]  /*4eb0*/  ENDCOLLECTIVE ;  /* 0x000000000000791b */ /* 0x000fd80003800000 */
.L_x_452:
[----:B------:R-:W-:Y:S05]  /*4ec0*/  BSYNC B0 ;  /* 0x0000000000007941 */ /* 0x000fea0003800000 */
.L_x_451:
[----:B------:R-:W-:Y:S05]  /*4ed0*/  BRA `(.L_x_453) ;  /* 0xffffffe000f47947 */ /* 0x000fea000383ffff */
.L_x_410:
[----:B------:R-:W0:Y:S01]  /*4ee0*/  S2R R53, SR_GEMASK ;  /* 0x0000000000357919 */ /* 0x000e220000003c00 */
[----:B------:R-:W-:Y:S01]  /*4ef0*/  BSSY B0, `(.L_x_454) ;  /* 0x0000006000007945 */ /* 0x000fe20003800000 */
[----:B------:R-:W-:Y:S01]  /*4f00*/  PLOP3.LUT P0, PT, P0, PT, PT, 0x8, 0x80 ;  /* 0x000000000080781c */ /* 0x000fe2000070e170 */
[----:B------:R-:W-:-:S12]  /*4f10*/  IMAD.MOV.U32 R21, RZ, RZ, -0x1 ;  /* 0xffffffffff157424 */ /* 0x000fd800078e00ff */
[----:B0-----:R-:W-:Y:S05]  /*4f20*/  WARPSYNC.COLLECTIVE R21, `(.L_x_455) ;  /* 0x0000000015087348 */ /* 0x001fea0003c00000 */
[----:B------:R-:W-:Y:S01]  /*4f30*/  VOTE.ANY R21, PT, P0 ;  /* 0x0000000000157806 */ /* 0x000fe200000e0100 */
[----:B0-----:R-:W-:Y:S06]  /*4f40*/  ENDCOLLECTIVE ;  /* 0x000000000000791b */ /* 0x001fec0003800000 */
.L_x_455:
[----:B------:R-:W-:Y:S05]  /*4f50*/  BSYNC B0 ;  /* 0x0000000000007941 */ /* 0x000fea0003800000 */
.L_x_454:
[----:B------:R-:W-:Y:S01]  /*4f60*/  LOP3.LUT R21, R21, 0x80000000, R53, 0xec, !PT ;  /* 0x8000000015157812 */ /* 0x000fe200078eec35 */
[----:B------:R-:W-:Y:S02]  /*4f70*/  IMAD.MOV.U32 R20, RZ, RZ, R25 ;  /* 0x000000ffff147224 */ /* 0x000fe400078e0019 */
[----:B------:R-:W-:Y:S02]  /*4f80*/  IMAD.MOV.U32 R17, RZ, RZ, 0x1 ;  /* 0x00000001ff117424 */ /* 0x000fe400078e00ff */
[----:B------:R-:W-:-:S05]  /*4f90*/  VIADD R16, R21, 0xffffffff ;  /* 0xffffffff15107836 */ /* 0x000fca0000000000 */
[----:B------:R-:W-:Y:S01]  /*4fa0*/  LOP3.LUT R26, R21, R16, RZ, 0xc, !PT ;  /* 0x00000010151a7212 */ /* 0x000fe200078e0cff */
[----:B------:R-:W-:-:S03]  /*4fb0*/  IMAD.MOV.U32 R21, RZ, RZ, -0x1 ;  /* 0xffffffffff157424 */ /* 0x000fc600078e00ff */
[----:B------:R0:W1:Y:S04]  /*4fc0*/  POPC R16, R26 ;  /* 0x0000001a00107309 */ /* 0x0000680000000000 */
[----:B01----:R-:W-:Y:S05]  /*4fd0*/  WARPSYNC.COLLECTIVE R21, `(.L_x_456) ;  /* 0x0000000015087348 */ /* 0x003fea0003c00000 */
[----:B-1----:R1:W2:Y:S02]  /*4fe0*/  SHFL.DOWN P2, R22, R20, R17, R16 ;  /* 0x0800001114167389 */ /* 0x0022a40000040010 */
[----:B012---:R-:W-:Y:S05]  /*4ff0*/  ENDCOLLECTIVE ;  /* 0x000000000000791b */ /* 0x007fea0003800000 */
.L_x_456:
[----:B------:R-:W-:Y:S01]  /*5000*/  ISETP.GE.AND P0, PT, R3, R16, PT ;  /* 0x000000100300720c */ /* 0x000fe20003f06270 */
[----:B------:R-:W-:-:S03]  /*5010*/  IMAD.MOV.U32 R17, RZ, RZ, 0x2 ;  /* 0x00000002ff117424 */ /* 0x000fc600078e00ff */
        /* <DEDUP_REMOVED lines=9> */
.L_x_457:
        /* <DEDUP_REMOVED lines=9> */
.L_x_458:
[----:B------:R-:W-:Y:S01]  /*5140*/  IMAD.MOV.U32 R17, RZ, RZ, 0x8 ;  /* 0x00000008ff117424 */ /* 0x000fe200078e00ff */
[----:B------:R-:W-:Y:S02]  /*5150*/  SEL R25, R22, RZ, !P0 ;  /* 0x000000ff16197207 */ /* 0x000fe40004000000 */
[----:B------:R-:W-:Y:S02]  /*5160*/  ISETP.GT.AND P0, PT, R43, R16, PT ;  /* 0x000000102b00720c */ /* 0x000fe40003f04270 */
[----:B------:R-:W0:Y:S01]  /*5170*/  LDC.64 R42, c[0x0][0x390] ;  /* 0x0000e400ff2a7b82 */ /* 0x000e220000000a00 */
[----:B------:R-:W-:-:S04]  /*5180*/  IMAD.IADD R25, R26, 0x1, R25 ;  /* 0x000000011a197824 */ /* 0x000fc800078e0219 */
[----:B------:R-:W-:-:S07]  /*5190*/  IMAD.MOV.U32 R20, RZ, RZ, R25 ;  /* 0x000000ffff147224 */ /* 0x000fce00078e0019 */
[----:B0-----:R-:W-:Y:S05]  /*51a0*/  WARPSYNC.COLLECTIVE R21, `(.L_x_459) ;  /* 0x0000000015087348 */ /* 0x001fea0003c00000 */
[----:B------:R1:W2:Y:S02]  /*51b0*/  SHFL.DOWN P2, R22, R20, R17, R16 ;  /* 0x0800001114167389 */ /* 0x0002a40000040010 */
[----:B012---:R-:W-:Y:S05]  /*51c0*/  ENDCOLLECTIVE ;  /* 0x000000000000791b */ /* 0x007fea0003800000 */
.L_x_459:
[----:B------:R-:W-:Y:S01]  /*51d0*/  IMAD.MOV.U32 R17, RZ, RZ, 0x10 ;  /* 0x00000010ff117424 */ /* 0x000fe200078e00ff */
[----:B------:R-:W-:Y:S02]  /*51e0*/  SEL R22, R22, RZ, !P0 ;  /* 0x000000ff16167207 */ /* 0x000fe40004000000 */
[----:B------:R-:W-:-:S03]  /*51f0*/  ISETP.NE.AND P0, PT, R24, 0x65, PT ;  /* 0x000000651800780c */ /* 0x000fc60003f05270 */
[----:B------:R-:W-:Y:S02]  /*5200*/  IMAD.IADD R20, R25, 0x1, R22 ;  /* 0x0000000119147824 */ /* 0x000fe400078e0216 */
[----:B------:R-:W-:-:S08]  /*5210*/  VIADD R25, R3, 0x10 ;  /* 0x0000001003197836 */ /* 0x000fd00000000000 */
[----:B------:R-:W-:Y:S05]  /*5220*/  WARPSYNC.COLLECTIVE R21, `(.L_x_460) ;  /* 0x0000000015087348 */ /* 0x000fea0003c00000 */
[----:B------:R0:W1:Y:S02]  /*5230*/  SHFL.DOWN P2, R22, R20, R17, R16 ;  /* 0x0800001114167389 */ /* 0x0000640000040010 */
[----:B01----:R-:W-:Y:S05]  /*5240*/  ENDCOLLECTIVE ;  /* 0x000000000000791b */ /* 0x003fea0003800000 */
.L_x_460:
[----:B------:R-:W-:-:S13]  /*5250*/  ISETP.GT.AND P3, PT, R25, R16, PT ;  /* 0x000000101900720c */ /* 0x000fda0003f64270 */
[----:B------:R-:W-:Y:S05]  /*5260*/  WARPSYNC.COLLECTIVE R21, `(.L_x_461) ;  /* 0x0000000015087348 */ /* 0x000fea0003c00000 */
[----:B------:R-:W-:Y:S01]  /*5270*/  VOTE.ALL P0, P0 ;  /* 0x0000000000ff7806 */ /* 0x000fe20000000000 */
[----:B------:R-:W-:-:S12]  /*5280*/  ENDCOLLECTIVE ;  /* 0x000000000000791b */ /* 0x000fd80003800000 */
.L_x_461:
[----:B------:R-:W-:Y:S02]  /*5290*/  IADD3 R26, P2, PT, R42, 0x100, RZ ;  /* 0x000001002a1a7810 */ /* 0x000fe40007f5e0ff */
[----:B------:R-:W-:-:S03]  /*52a0*/  SEL R25, R22, RZ, !P3 ;  /* 0x000000ff16197207 */ /* 0x000fc60005800000 */
[----:B------:R-:W-:Y:S02]  /*52b0*/  IMAD.X R43, RZ, RZ, R43, P2 ;  /* 0x000000ffff2b7224 */ /* 0x000fe400010e062b */
[----:B------:R-:W-:Y:S01]  /*52c0*/  IMAD.IADD R42, R20, 0x1, R25 ;  /* 0x00000001142a7824 */ /* 0x000fe200078e0219 */
[----:B------:R-:W-:Y:S06]  /*52d0*/  BRA `(.L_x_462) ;  /* 0xffffffe000907947 */ /* 0x000fec000383ffff */
.L_x_412:
[----:B------:R-:W-:Y:S01]  /*52e0*/  BSSY B0, `(.L_x_463) ;  /* 0x0000006000007945 */ /* 0x000fe20003800000 */
[----:B------:R-:W-:Y:S01]  /*52f0*/  PLOP3.LUT P0, PT, P0, PT, PT, 0x8, 0x80 ;  /* 0x000000000080781c */ /* 0x000fe2000070e170 */
[----:B------:R-:W-:-:S12]  /*5300*/  IMAD.MOV.U32 R21, RZ, RZ, -0x1 ;  /* 0xffffffffff157424 */ /* 0x000fd800078e00ff */
[----:B------:R-:W-:Y:S05]  /*5310*/  WARPSYNC.COLLECTIVE R21, `(.L_x_464) ;  /* 0x0000000015087348 */ /* 0x000fea0003c00000 */
[----:B------:R-:W-:Y:S01]  /*5320*/  VOTE.ANY P0, P0 ;  /* 0x0000000000ff7806 */ /* 0x000fe20000000100 */
[----:B------:R-:W-:-:S12]  /*5330*/  ENDCOLLECTIVE ;  /* 0x000000000000791b */ /* 0x000fd80003800000 */
.L_x_464:
[----:B------:R-:W-:Y:S05]  /*5340*/  BSYNC B0 ;  /* 0x0000000000007941 */ /* 0x000fea0003800000 */
.L_x_463:
[----:B------:R-:W-:Y:S05]  /*5350*/  BRA `(.L_x_465) ;  /* 0xffffffe000a07947 */ /* 0x000fea000383ffff */
.L_x_414:
[----:B------:R-:W-:Y:S01]  /*5360*/  BSSY B0, `(.L_x_466) ;  /* 0x0000006000007945 */ /* 0x000fe20003800000 */
[----:B------:R-:W-:Y:S01]  /*5370*/  PLOP3.LUT P0, PT, P0, PT, PT, 0x8, 0x80 ;  /* 0x000000000080781c */ /* 0x000fe2000070e170 */
[----:B------:R-:W-:-:S12]  /*5380*/  IMAD.MOV.U32 R21, RZ, RZ, -0x1 ;  /* 0xffffffffff157424 */ /* 0x000fd800078e00ff */
[----:B------:R-:W-:Y:S05]  /*5390*/  WARPSYNC.COLLECTIVE R21, `(.L_x_467) ;  /* 0x0000000015087348 */ /* 0x000fea0003c00000 */
[----:B------:R-:W-:Y:S01]  /*53a0*/  VOTE.ANY P0, P0 ;  /* 0x0000000000ff7806 */ /* 0x000fe20000000100 */
[----:B------:R-:W-:-:S12]  /*53b0*/  ENDCOLLECTIVE ;  /* 0x000000000000791b */ /* 0x000fd80003800000 */
.L_x_467:
[----:B------:R-:W-:Y:S05]  /*53c0*/  BSYNC B0 ;  /* 0x0000000000007941 */ /* 0x000fea0003800000 */
.L_x_466:
[----:B------:R-:W-:Y:S05]  /*53d0*/  BRA `(.L_x_468) ;  /* 0xffffffe000f47947 */ /* 0x000fea000383ffff */
.L_x_416:
[----:B------:R-:W-:Y:S01]  /*53e0*/  BSSY B0, `(.L_x_469) ;  /* 0x0000006000007945 */ /* 0x000fe20003800000 */
[----:B------:R-:W-:Y:S01]  /*53f0*/  PLOP3.LUT P0, PT, P0, PT, PT, 0x8, 0x80 ;  /* 0x000000000080781c */ /* 0x000fe2000070e170 */
[----:B------:R-:W-:-:S12]  /*5400*/  IMAD.MOV.U32 R21, RZ, RZ, -0x1 ;  /* 0xffffffffff157424 */ /* 0x000fd800078e00ff */
[----:B------:R-:W-:Y:S05]  /*5410*/  WARPSYNC.COLLECTIVE R21, `(.L_x_470) ;  /* 0x0000000015087348 */ /* 0x000fea0003c00000 */
[----:B------:R-:W-:Y:S01]  /*5420*/  VOTE.ANY R21, PT, P0 ;  /* 0x0000000000157806 */ /* 0x000fe200000e0100 */
[----:B------:R-:W-:Y:S06]  /*5430*/  ENDCOLLECTIVE ;  /* 0x000000000000791b */ /* 0x000fec0003800000 */
.L_x_470:
[----:B------:R-:W-:Y:S05]  /*5440*/  BSYNC B0 ;  /* 0x0000000000007941 */ /* 0x000fea0003800000 */
.L_x_469:
[----:B------:R-:W-:Y:S01]  /*5450*/  LOP3.LUT R21, R21, 0x80000000, R53, 0xec, !PT ;  /* 0x8000000015157812 */ /* 0x000fe200078eec35 */
[----:B------:R-:W-:Y:S02]  /*5460*/  IMAD.MOV.U32 R20, RZ, RZ, R25 ;  /* 0x000000ffff147224 */ /* 0x000fe400078e0019 */
[----:B------:R-:W-:Y:S02]  /*5470*/  IMAD.MOV.U32 R17, RZ, RZ, 0x1 ;  /* 0x00000001ff117424 */ /* 0x000fe400078e00ff */
[----:B------:R-:W-:Y:S02]  /*5480*/  VIADD R16, R21, 0xffffffff ;  /* 0xffffffff15107836 */ /* 0x000fe40000000000 */
[----:B------:R-:W-:-:S03]  /*5490*/  VIADD R23, R23, 0xffffffe0 ;  /* 0xffffffe017177836 */ /* 0x000fc60000000000 */
[----:B------:R-:W-:Y:S01]  /*54a0*/  LOP3.LUT R16, R21, R16, RZ, 0xc, !PT ;  /* 0x0000001015107212 */ /* 0x000fe200078e0cff */
[----:B------:R-:W-:-:S05]  /*54b0*/  IMAD.MOV.U32 R21, RZ, RZ, -0x1 ;  /* 0xffffffffff157424 */ /* 0x000fca00078e00ff */
[----:B------:R-:W0:Y:S02]  /*54c0*/  POPC R16, R16 ;  /* 0x0000001000107309 */ /* 0x000e240000000000 */
[----:B0-----:R-:W-:Y:S05]  /*54d0*/  WARPSYNC.COLLECTIVE R21, `(.L_x_471) ;  /* 0x0000000015087348 */ /* 0x001fea0003c00000 */
[----:B0-----:R0:W1:Y:S02]  /*54e0*/  SHFL.DOWN P2, R22, R20, R17, R16 ;  /* 0x0800001114167389 */ /* 0x0010640000040010 */
[----:B01----:R-:W-:Y:S05]  /*54f0*/  ENDCOLLECTIVE ;  /* 0x000000000000791b */ /* 0x003fea0003800000 */
.L_x_471:
        /* <DEDUP_REMOVED lines=10> */
.L_x_472:
[----:B------:R-:W-:Y:S01]  /*55a0*/  IMAD.MOV.U32 R17, RZ, RZ, 0x4 ;  /* 0x00000004ff117424 */ /* 0x000fe200078e00ff */
        /* <DEDUP_REMOVED lines=8> */
.L_x_473:
        /* <DEDUP_REMOVED lines=9> */
.L_x_474:
[----:B------:R-:W-:Y:S01]  /*56c0*/  IMAD.MOV.U32 R17, RZ, RZ, 0x10 ;  /* 0x00000010ff117424 */ /* 0x000fe200078e00ff */
[----:B------:R-:W-:-:S05]  /*56d0*/  SEL R22, R22, RZ, !P0 ;  /* 0x000000ff16167207 */ /* 0x000fca0004000000 */
[----:B------:R-:W-:-:S04]  /*56e0*/  IMAD.IADD R25, R25, 0x1, R22 ;  /* 0x0000000119197824 */ /* 0x000fc800078e0216 */
[----:B------:R-:W-:-:S07]  /*56f0*/  IMAD.MOV.U32 R20, RZ, RZ, R25 ;  /* 0x000000ffff147224 */ /* 0x000fce00078e0019 */
[----:B------:R-:W-:Y:S05]  /*5700*/  WARPSYNC.COLLECTIVE R21, `(.L_x_475) ;  /* 0x0000000015087348 */ /* 0x000fea0003c00000 */
[----:B------:R0:W1:Y:S02]  /*5710*/  SHFL.DOWN P2, R22, R20, R17, R16 ;  /* 0x0800001114167389 */ /* 0x0000640000040010 */
[----:B01----:R-:W-:Y:S05]  /*5720*/  ENDCOLLECTIVE ;  /* 0x000000000000791b */ /* 0x003fea0003800000 */
.L_x_475:
[----:B------:R-:W-:-:S05]  /*5730*/  VIADD R17, R3, 0x10 ;  /* 0x0000001003117836 */ /* 0x000fca0000000000 */
[----:B------:R-:W-:-:S04]  /*5740*/  ISETP.GT.AND P0, PT, R17, R16, PT ;  /* 0x000000101100720c */ /* 0x000fc80003f04270 */
[----:B------:R-:W-:Y:S02]  /*5750*/  SEL R22, R22, RZ, !P0 ;  /* 0x000000ff16167207 */ /* 0x000fe40004000000 */
[----:B------:R-:W-:Y:S02]  /*5760*/  ISETP.NE.AND P0, PT, R24, 0x65, PT ;  /* 0x000000651800780c */ /* 0x000fe40003f05270 */
[----:B------:R-:W-:-:S11]  /*5770*/  IADD3 R42, PT, PT, R25, R22, R42 ;  /* 0x00000016192a7210 */ /* 0x000fd60007ffe02a */
[----:B------:R-:W-:Y:S05]  /*5780*/  WARPSYNC.COLLECTIVE R21, `(.L_x_476) ;  /* 0x0000000015087348 */ /* 0x000fea0003c00000 */
[----:B------:R-:W-:Y:S01]  /*5790*/  VOTE.ALL P0, P0 ;  /* 0x0000000000ff7806 */ /* 0x000fe20000000000 */
[----:B------:R-:W-:-:S12]  /*57a0*/  ENDCOLLECTIVE ;  /* 0x000000000000791b */ /* 0x000fd80003800000 */
.L_x_476:
[----:B------:R-:W-:Y:S05]  /*57b0*/  BRA `(.L_x_477) ;  /* 0xffffffe0008c7947 */ /* 0x000fea000383ffff */
.L_x_478:
        /* <DEDUP_REMOVED lines=12> */
.L_x_503:


//--------------------- .text._ZN3cub18CUB_300001_SM_10006detail4scan20DeviceScanInitKernelINS0_13ScanTileStateIiLb1EEEEEvT_i --------------------------
	.section	.text._ZN3cub18CUB_300001_SM_10006detail4scan20DeviceScanInitKernelINS0_13ScanTileStateIiLb1EEEEEvT_i,"ax",@progbits
	.align	128
        .global         _ZN3cub18CUB_300001_SM_10006detail4scan20DeviceScanInitKernelINS0_13ScanTileStateIiLb1EEEEEvT_i
        .type           _ZN3cub18CUB_300001_SM_10006detail4scan20DeviceScanInitKernelINS0_13ScanTileStateIiLb1EEEEEvT_i,@function
        .size           _ZN3cub18CUB_300001_SM_10006detail4scan20DeviceScanInitKernelINS0_13ScanTileStateIiLb1EEEEEvT_i,(.L_x_504 - _ZN3cub18CUB_300001_SM_10006detail4scan20DeviceScanInitKernelINS0_13ScanTileStateIiLb1EEEEEvT_i)
        .other          _ZN3cub18CUB_300001_SM_10006detail4scan20DeviceScanInitKernelINS0_13ScanTileStateIiLb1EEEEEvT_i,@"STO_CUDA_ENTRY STV_DEFAULT"
_ZN3cub18CUB_300001_SM_10006detail4scan20DeviceScanInitKernelINS0_13ScanTileStateIiLb1EEEEEvT_i:
.text._ZN3cub18CUB_300001_SM_10006detail4scan20DeviceScanInitKernelINS0_13ScanTileStateIiLb1EEEEEvT_i:
[----:B------:R-:W-:Y:S01]  /*0000*/  LDC R1, c[0x0][0x37c] ;  /* 0x0000df00ff017b82 */ /* 0x000fe20000000800 */
[----:B------:R-:W0:Y:S07]  /*0010*/  S2R R0, SR_TID.X ;  /* 0x0000000000007919 */ /* 0x000e2e0000002100 */
[----:B------:R-:W1:Y:S01]  /*0020*/  S2UR UR6, SR_CTAID.X ;  /* 0x00000000000679c3 */ /* 0x000e620000002500 */
[----:B------:R-:W2:Y:S07]  /*0030*/  LDCU UR4, c[0x0][0x388] ;  /* 0x00007100ff0477ac */ /* 0x000eae0008000800 */
[----:B------:R-:W1:Y:S01]  /*0040*/  LDC R5, c[0x0][0x360] ;  /* 0x0000d800ff057b82 */ /* 0x000e620000000800 */
[----:B0-----:R-:W-:Y:S01]  /*0050*/  ISETP.GT.U32.AND P0, PT, R0, 0x1f, PT ;  /* 0x0000001f0000780c */ /* 0x001fe20003f04070 */
[----:B-1----:R-:W-:-:S03]  /*0060*/  IMAD R5, R5, UR6, R0 ;  /* 0x0000000605057c24 */ /* 0x002fc6000f8e0200 */
[----:B------:R-:W-:Y:S02]  /*0070*/  ISETP.NE.OR P0, PT, RZ, UR6, P0 ;  /* 0x00000006ff007c0c */ /* 0x000fe40008705670 */
[----:B--2---:R-:W-:Y:S01]  /*0080*/  ISETP.GE.AND P1, PT, R5, UR4, PT ;  /* 0x0000000405007c0c */ /* 0x004fe2000bf26270 */
[----:B------:R-:W0:-:S12]  /*0090*/  LDCU.64 UR4, c[0x0][0x358] ;  /* 0x00006b00ff0477ac */ /* 0x000e180008000a00 */
[----:B------:R-:W1:Y:S01]  /*00a0*/  @!P1 LDC.64 R2, c[0x0][0x380] ;  /* 0x0000e000ff029b82 */ /* 0x000e620000000a00 */
[----:B------:R-:W-:Y:S01]  /*00b0*/  @!P1 MOV R4, 0x63 ;  /* 0x0000006300049802 */ /* 0x000fe20000000f00 */
[----:B-1----:R-:W-:-:S04]  /*00c0*/  @!P1 IMAD.WIDE R2, R5, 0x8, R2 ;  /* 0x0000000805029825 */ /* 0x002fc800078e0202 */
[----:B------:R-:W-:-:S05]  /*00d0*/  HFMA2 R5, -RZ, RZ, 0, 0 ;  /* 0x00000000ff057431 */ /* 0x000fca00000001ff */
[----:B0-----:R0:W-:Y:S01]  /*00e0*/  @!P1 STG.E.64 desc[UR4][R2.64+0x100], R4 ;  /* 0x0001000402009986 */ /* 0x0011e2000c101b04 */
[----:B------:R-:W-:Y:S05]  /*00f0*/  @P0 EXIT ;  /* 0x000000000000094d */ /* 0x000fea0003800000 */
[----:B0-----:R-:W0:Y:S02]  /*0100*/  LDC.64 R2, c[0x0][0x380] ;  /* 0x0000e000ff027b82 */ /* 0x001e240000000a00 */
[----:B0-----:R-:W-:-:S05]  /*0110*/  IMAD.WIDE.U32 R2, R0, 0x8, R2 ;  /* 0x0000000800027825 */ /* 0x001fca00078e0002 */
[----:B------:R-:W-:Y:S01]  /*0120*/  STG.E.64 desc[UR4][R2.64], RZ ;  /* 0x000000ff02007986 */ /* 0x000fe2000c101b04 */
[----:B------:R-:W-:Y:S05]  /*0130*/  EXIT ;  /* 0x000000000000794d */ /* 0x000fea0003800000 */
.L_x_479:
        /* <DEDUP_REMOVED lines=12> */
.L_x_504:


//--------------------- .text._ZN3cub18CUB_300001_SM_10006detail8for_each13static_kernelINS2_12policy_hub_t12policy_500_tElNS2_12op_wrapper_tIlN6thrust24THRUST_300001_SM_1000_NS6system6detail7generic6detail21binary_search_functorIPiNSC_18binary_search_lessENSC_3lbfEEENS8_12zip_iteratorIN4cuda3std3__45tupleIJNS8_6detail15normal_iteratorINS8_7pointerIiNS8_8cuda_cub5par_tENS8_11use_defaultESS_EEEENSO_INSP_IlSR_SS_SS_EEEEEEEEEEEEEvT0_T1_ --------------------------
	.section	.text._ZN3cub18CUB_300001_SM_10006detail8for_each13static_kernelINS2_12policy_hub_t12policy_500_tElNS2_12op_wrapper_tIlN6thrust24THRUST_300001_SM_1000_NS6system6detail7generic6detail21binary_search_functorIPiNSC_18binary_search_lessENSC_3lbfEEENS8_12zip_iteratorIN4cuda3std3__45tupleIJNS8_6detail15normal_iteratorINS8_7pointerIiNS8_8cuda_cub5par_tENS8_11use_defaultESS_EEEENSO_INSP_IlSR_SS_SS_EEEEEEEEEEEEEvT0_T1_,"ax",@progbits
	.align	128
        .global         _ZN3cub18CUB_300001_SM_10006detail8for_each13static_kernelINS2_12policy_hub_t12policy_500_tElNS2_12op_wrapper_tIlN6thrust24THRUST_300001_SM_1000_NS6system6detail7generic6detail21binary_search_functorIPiNSC_18binary_search_lessENSC_3lbfEEENS8_12zip_iteratorIN4cuda3std3__45tupleIJNS8_6detail15normal_iteratorINS8_7pointerIiNS8_8cuda_cub5par_tENS8_11use_defaultESS_EEEENSO_INSP_IlSR_SS_SS_EEEEEEEEEEEEEvT0_T1_
        .type           _ZN3cub18CUB_300001_SM_10006detail8for_each13static_kernelINS2_12policy_hub_t12policy_500_tElNS2_12op_wrapper_tIlN6thrust24THRUST_300001_SM_1000_NS6system6detail7generic6detail21binary_search_functorIPiNSC_18binary_search_lessENSC_3lbfEEENS8_12zip_iteratorIN4cuda3std3__45tupleIJNS8_6detail15normal_iteratorINS8_7pointerIiNS8_8cuda_cub5par_tENS8_11use_defaultESS_EEEENSO_INSP_IlSR_SS_SS_EEEEEEEEEEEEEvT0_T1_,@function
        .size           _ZN3cub18CUB_300001_SM_10006detail8for_each13static_kernelINS2_12policy_hub_t12policy_500_tElNS2_12op_wrapper_tIlN6thrust24THRUST_300001_SM_1000_NS6system6detail7generic6detail21binary_search_functorIPiNSC_18binary_search_lessENSC_3lbfEEENS8_12zip_iteratorIN4cuda3std3__45tupleIJNS8_6detail15normal_iteratorINS8_7pointerIiNS8_8cuda_cub5par_tENS8_11use_defaultESS_EEEENSO_INSP_IlSR_SS_SS_EEEEEEEEEEEEEvT0_T1_,(.L_x_505 - _ZN3cub18CUB_300001_SM_10006detail8for_each13static_kernelINS2_12policy_hub_t12policy_500_tElNS2_12op_wrapper_tIlN6thrust24THRUST_300001_SM_1000_NS6system6detail7generic6detail21binary_search_functorIPiNSC_18binary_search_lessENSC_3lbfEEENS8_12zip_iteratorIN4cuda3std3__45tupleIJNS8_6detail15normal_iteratorINS8_7pointerIiNS8_8cuda_cub5par_tENS8_11use_defaultESS_EEEENSO_INSP_IlSR_SS_SS_EEEEEEEEEEEEEvT0_T1_)
        .other          _ZN3cub18CUB_300001_SM_10006detail8for_each13static_kernelINS2_12policy_hub_t12policy_500_tElNS2_12op_wrapper_tIlN6thrust24THRUST_300001_SM_1000_NS6system6detail7generic6detail21binary_search_functorIPiNSC_18binary_search_lessENSC_3lbfEEENS8_12zip_iteratorIN4cuda3std3__45tupleIJNS8_6detail15normal_iteratorINS8_7pointerIiNS8_8cuda_cub5par_tENS8_11use_defaultESS_EEEENSO_INSP_IlSR_SS_SS_EEEEEEEEEEEEEvT0_T1_,@"STO_CUDA_ENTRY STV_DEFAULT"
_ZN3cub18CUB_300001_SM_10006detail8for_each13static_kernelINS2_12policy_hub_t12policy_500_tElNS2_12op_wrapper_tIlN6thrust24THRUST_300001_SM_1000_NS6system6detail7generic6detail21binary_search_functorIPiNSC_18binary_search_lessENSC_3lbfEEENS8_12zip_iteratorIN4cuda3std3__45tupleIJNS8_6detail15normal_iteratorINS8_7pointerIiNS8_8cuda_cub5par_tENS8_11use_defaultESS_EEEENSO_INSP_IlSR_SS_SS_EEEEEEEEEEEEEvT0_T1_:
.text._ZN3cub18CUB_300001_SM_10006detail8for_each13static_kernelINS2_12policy_hub_t12policy_500_tElNS2_12op_wrapper_tIlN6thrust24THRUST_300001_SM_1000_NS6system6detail7generic6detail21binary_search_functorIPiNSC_18binary_search_lessENSC_3lbfEEENS8_12zip_iteratorIN4cuda3std3__45tupleIJNS8_6detail15normal_iteratorINS8_7pointerIiNS8_8cuda_cub5par_tENS8_11use_defaultESS_EEEENSO_INSP_IlSR_SS_SS_EEEEEEEEEEEEEvT0_T1_:
[----:B------:R-:W-:Y:S08]  /*0000*/  LDC R1, c[0x0][0x37c] ;  /* 0x0000df00ff017b82 */ /* 0x000ff00000000800 */
[----:B------:R-:W0:Y:S01]  /*0010*/  S2UR UR4, SR_CTAID.X ;  /* 0x00000000000479c3 */ /* 0x000e220000002500 */
[----:B------:R-:W1:Y:S01]  /*0020*/  LDCU.64 UR6, c[0x0][0x380] ;  /* 0x00007000ff0677ac */ /* 0x000e620008000a00 */
[----:B------:R-:W2:Y:S01]  /*0030*/  LDCU.64 UR10, c[0x0][0x358] ;  /* 0x00006b00ff0a77ac */ /* 0x000ea20008000a00 */
[----:B0-----:R-:W-:-:S04]  /*0040*/  UIMAD.WIDE.U32 UR4, UR4, 0x200, URZ ;  /* 0x00000200040478a5 */ /* 0x001fc8000f8e00ff */
[----:B-1----:R-:W-:-:S04]  /*0050*/  UIADD3 UR6, UP0, UPT, -UR4, UR6, URZ ;  /* 0x0000000604067290 */ /* 0x002fc8000ff1e1ff */
[----:B------:R-:W-:Y:S02]  /*0060*/  UIADD3.X UR7, UPT, UPT, ~UR5, UR7, URZ, UP0, !UPT ;  /* 0x0000000705077290 */ /* 0x000fe400087fe5ff */
[----:B------:R-:W-:-:S04]  /*0070*/  UISETP.GE.U32.AND UP0, UPT, UR6, 0x200, UPT ;  /* 0x000002000600788c */ /* 0x000fc8000bf06070 */
[----:B------:R-:W-:-:S09]  /*0080*/  UISETP.GE.AND.EX UP0, UPT, UR7, URZ, UPT, UP0 ;  /* 0x000000ff0700728c */ /* 0x000fd2000bf06300 */
[----:B--2---:R-:W-:Y:S05]  /*0090*/  BRA.U !UP0, `(.L_x_480) ;  /* 0x0000000508607547 */ /* 0x004fea000b800000 */
[----:B------:R-:W0:Y:S01]  /*00a0*/  LDCU.64 UR6, c[0x0][0x3a0] ;  /* 0x00007400ff0677ac */ /* 0x000e220008000a00 */
[----:B------:R-:W1:Y:S01]  /*00b0*/  S2R R0, SR_TID.X ;  /* 0x0000000000007919 */ /* 0x000e620000002100 */
[----:B------:R-:W0:Y:S02]  /*00c0*/  LDCU.64 UR8, c[0x0][0x398] ;  /* 0x00007300ff0877ac */ /* 0x000e240008000a00 */
[----:B0-----:R-:W-:-:S04]  /*00d0*/  UIADD3 UR6, UP0, UPT, UR6, -UR8, URZ ;  /* 0x8000000806067290 */ /* 0x001fc8000ff1e0ff */
[----:B------:R-:W-:-:S04]  /*00e0*/  UIADD3.X UR7, UPT, UPT, UR7, ~UR9, URZ, UP0, !UPT ;  /* 0x8000000907077290 */ /* 0x000fc800087fe4ff */
[----:B------:R-:W-:Y:S02]  /*00f0*/  USHF.R.S64 UR6, UR6, 0x2, UR7 ;  /* 0x0000000206067899 */ /* 0x000fe40008001007 */
[----:B------:R-:W-:Y:S02]  /*0100*/  USHF.R.S32.HI UR7, URZ, 0x2, UR7 ;  /* 0x00000002ff077899 */ /* 0x000fe40008011407 */
[----:B------:R-:W-:-:S04]  /*0110*/  UISETP.GE.U32.AND UP0, UPT, UR6, 0x1, UPT ;  /* 0x000000010600788c */ /* 0x000fc8000bf06070 */
[----:B------:R-:W-:-:S09]  /*0120*/  UISETP.GE.AND.EX UP0, UPT, UR7, URZ, UPT, UP0 ;  /* 0x000000ff0700728c */ /* 0x000fd2000bf06300 */
[----:B-1----:R-:W-:Y:S05]  /*0130*/  BRA.U !UP0, `(.L_x_481) ;  /* 0x0000000508187547 */ /* 0x002fea000b800000 */
[----:B------:R-:W0:Y:S01]  /*0140*/  LDCU.64 UR12, c[0x0][0x388] ;  /* 0x00007100ff0c77ac */ /* 0x000e220008000a00 */
[----:B------:R-:W-:-:S05]  /*0150*/  IADD3 R3, P0, PT, R0, UR4, RZ ;  /* 0x0000000400037c10 */ /* 0x000fca000ff1e0ff */
[----:B------:R-:W-:Y:S01]  /*0160*/  IMAD.X R4, RZ, RZ, UR5, P0 ;  /* 0x00000005ff047e24 */ /* 0x000fe200080e06ff */
[----:B------:R-:W1:Y:S01]  /*0170*/  LDCU.64 UR4, c[0x0][0x390] ;  /* 0x00007200ff0477ac */ /* 0x000e620008000a00 */
[----:B0-----:R-:W-:-:S04]  /*0180*/  LEA R6, P0, R3, UR12, 0x2 ;  /* 0x0000000c03067c11 */ /* 0x001fc8000f8010ff */
[----:B------:R-:W-:-:S05]  /*0190*/  LEA.HI.X R7, R3, UR13, R4, 0x2, P0 ;  /* 0x0000000d03077c11 */ /* 0x000fca00080f1404 */
[----:B------:R0:W5:Y:S01]  /*01a0*/  LDG.E R5, desc[UR10][R6.64] ;  /* 0x0000000a06057981 */ /* 0x000162000c1e1900 */
[C---:B-1----:R-:W-:Y:S01]  /*01b0*/  LEA R2, P0, R3.reuse, UR4, 0x3 ;  /* 0x0000000403027c11 */ /* 0x042fe2000f8018ff */
[----:B------:R-:W-:Y:S01]  /*01c0*/  IMAD.U32 R0, RZ, RZ, UR6 ;  /* 0x00000006ff007e24 */ /* 0x000fe2000f8e00ff */
[----:B------:R-:W-:Y:S01]  /*01d0*/  BSSY.RECONVERGENT B0, `(.L_x_482) ;  /* 0x000001b000007945 */ /* 0x000fe20003800200 */
[----:B------:R-:W-:Y:S02]  /*01e0*/  CS2R R16, SRZ ;  /* 0x0000000000107805 */ /* 0x000fe4000001ff00 */
[----:B------:R-:W-:Y:S01]  /*01f0*/  LEA.HI.X R3, R3, UR5, R4, 0x3, P0 ;  /* 0x0000000503037c11 */ /* 0x000fe200080f1c04 */
[----:B------:R-:W-:Y:S02]  /*0200*/  IMAD.U32 R4, RZ, RZ, UR7 ;  /* 0x00000007ff047e24 */ /* 0x000fe4000f8e00ff */
[----:B------:R-:W-:Y:S02]  /*0210*/  IMAD.MOV.U32 R15, RZ, RZ, R0 ;  /* 0x000000ffff0f7224 */ /* 0x000fe400078e0000 */
[----:B0-----:R-:W-:-:S07]  /*0220*/  IMAD.MOV.U32 R14, RZ, RZ, R4 ;  /* 0x000000ffff0e7224 */ /* 0x001fce00078e0004 */
.L_x_483:
[----:B------:R-:W-:-:S05]  /*0230*/  IADD3 R12, P0, PT, -R16, R15, RZ ;  /* 0x0000000f100c7210 */ /* 0x000fca0007f1e1ff */
[----:B------:R-:W-:-:S05]  /*0240*/  IMAD.X R13, R14, 0x1, ~R17, P0 ;  /* 0x000000010e0d7824 */ /* 0x000fca00000e0e11 */
[----:B------:R-:W-:-:S05]  /*0250*/  LEA.HI R12, P0, R13, R12, RZ, 0x1 ;  /* 0x0000000c0d0c7211 */ /* 0x000fca00078108ff */
[----:B------:R-:W-:-:S05]  /*0260*/  IMAD.X R13, RZ, RZ, R13, P0 ;  /* 0x000000ffff0d7224 */ /* 0x000fca00000e060d */
[--C-:B------:R-:W-:Y:S02]  /*0270*/  SHF.R.S64 R12, R12, 0x1, R13.reuse ;  /* 0x000000010c0c7819 */ /* 0x100fe4000000100d */
[----:B------:R-:W-:Y:S02]  /*0280*/  SHF.R.S32.HI R13, RZ, 0x1, R13 ;  /* 0x00000001ff0d7819 */ /* 0x000fe4000001140d */
[----:B------:R-:W-:-:S05]  /*0290*/  IADD3 R12, P0, PT, R16, R12, RZ ;  /* 0x0000000c100c7210 */ /* 0x000fca0007f1e0ff */
[----:B------:R-:W-:Y:S01]  /*02a0*/  IMAD.X R13, R17, 0x1, R13, P0 ;  /* 0x00000001110d7824 */ /* 0x000fe200000e060d */
[----:B------:R-:W-:-:S04]  /*02b0*/  LEA R8, P0, R12, UR8, 0x2 ;  /* 0x000000080c087c11 */ /* 0x000fc8000f8010ff */
[----:B------:R-:W-:-:S05]  /*02c0*/  LEA.HI.X R9, R12, UR9, R13, 0x2, P0 ;  /* 0x000000090c097c11 */ /* 0x000fca00080f140d */
[----:B------:R-:W2:Y:S01]  /*02d0*/  LDG.E R8, desc[UR10][R8.64] ;  /* 0x0000000a08087981 */ /* 0x000ea2000c1e1900 */
[----:B------:R-:W-:-:S05]  /*02e0*/  IADD3 R10, P1, PT, R12, 0x1, RZ ;  /* 0x000000010c0a7810 */ /* 0x000fca0007f3e0ff */
[----:B------:R-:W-:Y:S01]  /*02f0*/  IMAD.X R11, RZ, RZ, R13, P1 ;  /* 0x000000ffff0b7224 */ /* 0x000fe200008e060d */
[----:B--2--5:R-:W-:-:S04]  /*0300*/  ISETP.GE.AND P0, PT, R8, R5, PT ;  /* 0x000000050800720c */ /* 0x024fc80003f06270 */
[----:B------:R-:W-:Y:S02]  /*0310*/  SEL R15, R15, R12, !P0 ;  /* 0x0000000c0f0f7207 */ /* 0x000fe40004000000 */
[----:B------:R-:W-:Y:S02]  /*0320*/  SEL R16, R10, R16, !P0 ;  /* 0x000000100a107207 */ /* 0x000fe40004000000 */
[----:B------:R-:W-:Y:S02]  /*0330*/  SEL R14, R14, R13, !P0 ;  /* 0x0000000d0e0e7207 */ /* 0x000fe40004000000 */
[----:B------:R-:W-:Y:S02]  /*0340*/  SEL R17, R11, R17, !P0 ;  /* 0x000000110b117207 */ /* 0x000fe40004000000 */
[----:B------:R-:W-:-:S04]  /*0350*/  ISETP.GE.U32.AND P0, PT, R16, R15, PT ;  /* 0x0000000f1000720c */ /* 0x000fc80003f06070 */
[----:B------:R-:W-:-:S13]  /*0360*/  ISETP.GE.AND.EX P0, PT, R17, R14, PT, P0 ;  /* 0x0000000e1100720c */ /* 0x000fda0003f06300 */
[----:B------:R-:W-:Y:S05]  /*0370*/  @!P0 BRA `(.L_x_483) ;  /* 0xfffffffc00ac8947 */ /* 0x000fea000383ffff */
[----:B------:R-:W-:Y:S05]  /*0380*/  BSYNC.RECONVERGENT B0 ;  /* 0x0000000000007941 */ /* 0x000fea0003800200 */
.L_x_482:
[----:B------:R-:W-:Y:S02]  /*0390*/  IMAD.MOV.U32 R8, RZ, RZ, R16 ;  /* 0x000000ffff087224 */ /* 0x000fe400078e0010 */
[----:B------:R-:W-:-:S05]  /*03a0*/  IMAD.MOV.U32 R9, RZ, RZ, R17 ;  /* 0x000000ffff097224 */ /* 0x000fca00078e0011 */
[----:B------:R0:W-:Y:S04]  /*03b0*/  STG.E.64 desc[UR10][R2.64], R8 ;  /* 0x0000000802007986 */ /* 0x0001e8000c101b0a */
[----:B------:R0:W5:Y:S01]  /*03c0*/  LDG.E R5, desc[UR10][R6.64+0x400] ;  /* 0x0004000a06057981 */ /* 0x000162000c1e1900 */
[----:B------:R-:W-:Y:S01]  /*03d0*/  BSSY.RECONVERGENT B0, `(.L_x_484) ;  /* 0x0000018000007945 */ /* 0x000fe20003800200 */
[----:B------:R-:W-:Y:S02]  /*03e0*/  IMAD.MOV.U32 R13, RZ, RZ, RZ ;  /* 0x000000ffff0d7224 */ /* 0x000fe400078e00ff */
[----:B------:R-:W-:-:S07]  /*03f0*/  IMAD.MOV.U32 R15, RZ, RZ, RZ ;  /* 0x000000ffff0f7224 */ /* 0x000fce00078e00ff */
.L_x_485:
[----:B------:R-:W-:-:S05]  /*0400*/  IADD3 R11, P0, PT, R0, -R13, RZ ;  /* 0x8000000d000b7210 */ /* 0x000fca0007f1e0ff */
[----:B------:R-:W-:-:S05]  /*0410*/  IMAD.X R10, R4, 0x1, ~R15, P0 ;  /* 0x00000001040a7824 */ /* 0x000fca00000e0e0f */
[----:B------:R-:W-:-:S05]  /*0420*/  LEA.HI R11, P0, R10, R11, RZ, 0x1 ;  /* 0x0000000b0a0b7211 */ /* 0x000fca00078108ff */
[----:B------:R-:W-:-:S05]  /*0430*/  IMAD.X R10, RZ, RZ, R10, P0 ;  /* 0x000000ffff0a7224 */ /* 0x000fca00000e060a */
[--C-:B------:R-:W-:Y:S02]  /*0440*/  SHF.R.S64 R11, R11, 0x1, R10.reuse ;  /* 0x000000010b0b7819 */ /* 0x100fe4000000100a */
[----:B------:R-:W-:Y:S02]  /*0450*/  SHF.R.S32.HI R10, RZ, 0x1, R10 ;  /* 0x00000001ff0a7819 */ /* 0x000fe4000001140a */
[----:B------:R-:W-:-:S05]  /*0460*/  IADD3 R11, P0, PT, R13, R11, RZ ;  /* 0x0000000b0d0b7210 */ /* 0x000fca0007f1e0ff */
[----:B------:R-:W-:Y:S01]  /*0470*/  IMAD.X R10, R15, 0x1, R10, P0 ;  /* 0x000000010f0a7824 */ /* 0x000fe200000e060a */
[----:B0-----:R-:W-:-:S04]  /*0480*/  LEA R6, P0, R11, UR8, 0x2 ;  /* 0x000000080b067c11 */ /* 0x001fc8000f8010ff */
        /* <DEDUP_REMOVED lines=13> */
.L_x_484:
[----:B------:R-:W-:Y:S02]  /*0560*/  IMAD.MOV.U32 R4, RZ, RZ, R13 ;  /* 0x000000ffff047224 */ /* 0x000fe400078e000d */
[----:B------:R-:W-:-:S05]  /*0570*/  IMAD.MOV.U32 R5, RZ, RZ, R15 ;  /* 0x000000ffff057224 */ /* 0x000fca00078e000f */
[----:B------:R-:W-:Y:S01]  /*0580*/  STG.E.64 desc[UR10][R2.64+0x800], R4 ;  /* 0x0008000402007986 */ /* 0x000fe2000c101b0a */
[----:B------:R-:W-:Y:S05]  /*0590*/  EXIT ;  /* 0x000000000000794d */ /* 0x000fea0003800000 */
.L_x_481:
[----:B------:R-:W0:Y:S01]  /*05a0*/  LDCU.64 UR6, c[0x0][0x390] ;  /* 0x00007200ff0677ac */ /* 0x000e220008000a00 */
[----:B------:R-:W-:-:S05]  /*05b0*/  IADD3 R0, P0, PT, R0, UR4, RZ ;  /* 0x0000000400007c10 */ /* 0x000fca000ff1e0ff */
[----:B------:R-:W-:Y:S01]  /*05c0*/  IMAD.X R3, RZ, RZ, UR5, P0 ;  /* 0x00000005ff037e24 */ /* 0x000fe200080e06ff */
[----:B0-----:R-:W-:-:S04]  /*05d0*/  LEA R2, P0, R0, UR6, 0x3 ;  /* 0x0000000600027c11 */ /* 0x001fc8000f8018ff */
[----:B------:R-:W-:-:S05]  /*05e0*/  LEA.HI.X R3, R0, UR7, R3, 0x3, P0 ;  /* 0x0000000700037c11 */ /* 0x000fca00080f1c03 */
[----:B------:R-:W-:Y:S04]  /*05f0*/  STG.E.64 desc[UR10][R2.64], RZ ;  /* 0x000000ff02007986 */ /* 0x000fe8000c101b0a */
[----:B------:R-:W-:Y:S01]  /*0600*/  STG.E.64 desc[UR10][R2.64+0x800], RZ ;  /* 0x000800ff02007986 */ /* 0x000fe2000c101b0a */
[----:B------:R-:W-:Y:S05]  /*0610*/  EXIT ;  /* 0x000000000000794d */ /* 0x000fea0003800000 */
.L_x_480:
[----:B------:R-:W0:Y:S01]  /*0620*/  LDCU.64 UR8, c[0x0][0x3a0] ;  /* 0x00007400ff0877ac */ /* 0x000e220008000a00 */
[----:B------:R-:W1:Y:S01]  /*0630*/  S2R R5, SR_TID.X ;  /* 0x0000000000057919 */ /* 0x000e620000002100 */
[----:B------:R-:W0:Y:S01]  /*0640*/  LDCU.64 UR12, c[0x0][0x398] ;  /* 0x00007300ff0c77ac */ /* 0x000e220008000a00 */
[----:B------:R-:W-:Y:S02]  /*0650*/  USHF.R.S32.HI UR7, URZ, 0x1f, UR6 ;  /* 0x0000001fff077899 */ /* 0x000fe40008011406 */
[----:B0-----:R-:W-:-:S04]  /*0660*/  UIADD3 UR8, UP0, UPT, UR8, -UR12, URZ ;  /* 0x8000000c08087290 */ /* 0x001fc8000ff1e0ff */
[----:B------:R-:W-:-:S04]  /*0670*/  UIADD3.X UR9, UPT, UPT, UR9, ~UR13, URZ, UP0, !UPT ;  /* 0x8000000d09097290 */ /* 0x000fc800087fe4ff */
[----:B------:R-:W-:Y:S02]  /*0680*/  USHF.R.S64 UR8, UR8, 0x2, UR9 ;  /* 0x0000000208087899 */ /* 0x000fe40008001009 */
[----:B------:R-:W-:Y:S02]  /*0690*/  USHF.R.S32.HI UR9, URZ, 0x2, UR9 ;  /* 0x00000002ff097899 */ /* 0x000fe40008011409 */
[----:B------:R-:W-:-:S04]  /*06a0*/  UISETP.GE.U32.AND UP0, UPT, UR8, 0x1, UPT ;  /* 0x000000010800788c */ /* 0x000fc8000bf06070 */
[----:B------:R-:W-:-:S09]  /*06b0*/  UISETP.GE.AND.EX UP0, UPT, UR9, URZ, UPT, UP0 ;  /* 0x000000ff0900728c */ /* 0x000fd2000bf06300 */
[----:B-1----:R-:W-:Y:S05]  /*06c0*/  BRA.U !UP0, `(.L_x_486) ;  /* 0x0000000508687547 */ /* 0x002fea000b800000 */
[----:B------:R-:W-:Y:S01]  /*06d0*/  IMAD.U32 R0, RZ, RZ, UR7 ;  /* 0x00000007ff007e24 */ /* 0x000fe2000f8e00ff */
[----:B------:R-:W-:Y:S01]  /*06e0*/  ISETP.LT.U32.AND P0, PT, R5, UR6, PT ;  /* 0x0000000605007c0c */ /* 0x000fe2000bf01070 */
[----:B------:R-:W-:Y:S01]  /*06f0*/  IMAD.U32 R4, RZ, RZ, UR9 ;  /* 0x00000009ff047e24 */ /* 0x000fe2000f8e00ff */
[----:B------:R-:W-:Y:S02]  /*0700*/  BSSY.RECONVERGENT B0, `(.L_x_487) ;  /* 0x000002b000007945 */ /* 0x000fe40003800200 */
[----:B------:R-:W-:Y:S01]  /*0710*/  ISETP.GT.AND.EX P0, PT, R0, RZ, PT, P0 ;  /* 0x000000ff0000720c */ /* 0x000fe20003f04300 */
[----:B------:R-:W-:-:S12]  /*0720*/  IMAD.U32 R0, RZ, RZ, UR8 ;  /* 0x00000008ff007e24 */ /* 0x000fd8000f8e00ff */
[----:B------:R-:W-:Y:S05]  /*0730*/  @!P0 BRA `(.L_x_488) ;  /* 0x00000000009c8947 */ /* 0x000fea0003800000 */
[----:B------:R-:W0:Y:S01]  /*0740*/  LDCU.64 UR8, c[0x0][0x388] ;  /* 0x00007100ff0877ac */ /* 0x000e220008000a00 */
[----:B------:R-:W-:-:S05]  /*0750*/  IADD3 R3, P0, PT, R5, UR4, RZ ;  /* 0x0000000405037c10 */ /* 0x000fca000ff1e0ff */
[----:B------:R-:W-:Y:S01]  /*0760*/  IMAD.X R10, RZ, RZ, UR5, P0 ;  /* 0x00000005ff0a7e24 */ /* 0x000fe200080e06ff */
[----:B0-----:R-:W-:-:S04]  /*0770*/  LEA R6, P0, R3, UR8, 0x2 ;  /* 0x0000000803067c11 */ /* 0x001fc8000f8010ff */
[----:B------:R-:W-:Y:S01]  /*0780*/  LEA.HI.X R7, R3, UR9, R10, 0x2, P0 ;  /* 0x0000000903077c11 */ /* 0x000fe200080f140a */
[----:B------:R-:W0:Y:S04]  /*0790*/  LDCU.64 UR8, c[0x0][0x390] ;  /* 0x00007200ff0877ac */ /* 0x000e280008000a00 */
[----:B------:R1:W5:Y:S01]  /*07a0*/  LDG.E R8, desc[UR10][R6.64] ;  /* 0x0000000a06087981 */ /* 0x000362000c1e1900 */
[----:B------:R-:W-:Y:S01]  /*07b0*/  BSSY.RECONVERGENT B1, `(.L_x_489) ;  /* 0x000001c000017945 */ /* 0x000fe20003800200 */
[----:B------:R-:W-:Y:S02]  /*07c0*/  IMAD.MOV.U32 R15, RZ, RZ, RZ ;  /* 0x000000ffff0f7224 */ /* 0x000fe400078e00ff */
[----:B------:R-:W-:Y:S02]  /*07d0*/  IMAD.MOV.U32 R16, RZ, RZ, RZ ;  /* 0x000000ffff107224 */ /* 0x000fe400078e00ff */
[----:B------:R-:W-:-:S02]  /*07e0*/  IMAD.MOV.U32 R14, RZ, RZ, R0 ;  /* 0x000000ffff0e7224 */ /* 0x000fc400078e0000 */
[----:B------:R-:W-:Y:S01]  /*07f0*/  IMAD.MOV.U32 R13, RZ, RZ, R4 ;  /* 0x000000ffff0d7224 */ /* 0x000fe200078e0004 */
[----:B0-----:R-:W-:-:S04]  /*0800*/  LEA R2, P0, R3, UR8, 0x3 ;  /* 0x0000000803027c11 */ /* 0x001fc8000f8018ff */
[----:B-1----:R-:W-:-:S09]  /*0810*/  LEA.HI.X R3, R3, UR9, R10, 0x3, P0 ;  /* 0x0000000903037c11 */ /* 0x002fd200080f1c0a */
.L_x_490:
        /* <DEDUP_REMOVED lines=9> */
[----:B------:R-:W-:-:S06]  /*08b0*/  LEA.HI.X R7, R11, UR13, R12, 0x2, P0 ;  /* 0x0000000d0b077c11 */ /* 0x000fcc00080f140c */
        /* <DEDUP_REMOVED lines=12> */
.L_x_489:
[----:B------:R-:W-:Y:S02]  /*0980*/  IMAD.MOV.U32 R6, RZ, RZ, R15 ;  /* 0x000000ffff067224 */ /* 0x000fe400078e000f */
[----:B------:R-:W-:-:S05]  /*0990*/  IMAD.MOV.U32 R7, RZ, RZ, R16 ;  /* 0x000000ffff077224 */ /* 0x000fca00078e0010 */
[----:B------:R0:W-:Y:S02]  /*09a0*/  STG.E.64 desc[UR10][R2.64], R6 ;  /* 0x0000000602007986 */ /* 0x0001e4000c101b0a */
.L_x_488:
[----:B------:R-:W-:Y:S05]  /*09b0*/  BSYNC.RECONVERGENT B0 ;  /* 0x0000000000007941 */ /* 0x000fea0003800200 */
.L_x_487:
[----:B0-----:R-:W-:Y:S02]  /*09c0*/  VIADD R2, R5, 0x100 ;  /* 0x0000010005027836 */ /* 0x001fe40000000000 */
[----:B------:R-:W-:-:S03]  /*09d0*/  IMAD.U32 R3, RZ, RZ, UR7 ;  /* 0x00000007ff037e24 */ /* 0x000fc6000f8e00ff */
[----:B------:R-:W-:-:S04]  /*09e0*/  ISETP.LT.U32.AND P0, PT, R2, UR6, PT ;  /* 0x0000000602007c0c */ /* 0x000fc8000bf01070 */
[----:B------:R-:W-:-:S13]  /*09f0*/  ISETP.GT.AND.EX P0, PT, R3, RZ, PT, P0 ;  /* 0x000000ff0300720c */ /* 0x000fda0003f04300 */
[----:B------:R-:W-:Y:S05]  /*0a00*/  @!P0 EXIT ;  /* 0x000000000000894d */ /* 0x000fea0003800000 */
        /* <DEDUP_REMOVED lines=8> */
[----:B------:R-:W-:Y:S01]  /*0a90*/  BSSY.RECONVERGENT B0, `(.L_x_491) ;  /* 0x0000019000007945 */ /* 0x000fe20003800200 */
[----:B------:R-:W-:Y:S02]  /*0aa0*/  IMAD.MOV.U32 R13, RZ, RZ, RZ ;  /* 0x000000ffff0d7224 */ /* 0x000fe400078e00ff */
[----:B------:R-:W-:Y:S01]  /*0ab0*/  LEA.HI.X R3, R3, UR5, R8, 0x3, P0 ;  /* 0x0000000503037c11 */ /* 0x000fe200080f1c08 */
[----:B------:R-:W-:-:S08]  /*0ac0*/  IMAD.MOV.U32 R15, RZ, RZ, RZ ;  /* 0x000000ffff0f7224 */ /* 0x000fd000078e00ff */
.L_x_492:
        /* <DEDUP_REMOVED lines=22> */
.L_x_491:
[----:B------:R-:W-:Y:S02]  /*0c30*/  IMAD.MOV.U32 R4, RZ, RZ, R13 ;  /* 0x000000ffff047224 */ /* 0x000fe400078e000d */
[----:B------:R-:W-:-:S05]  /*0c40*/  IMAD.MOV.U32 R5, RZ, RZ, R15 ;  /* 0x000000ffff057224 */ /* 0x000fca00078e000f */
[----:B------:R-:W-:Y:S01]  /*0c50*/  STG.E.64 desc[UR10][R2.64+0x800], R4 ;  /* 0x0008000402007986 */ /* 0x000fe2000c101b0a */
[----:B------:R-:W-:Y:S05]  /*0c60*/  EXIT ;  /* 0x000000000000794d */ /* 0x000fea0003800000 */
.L_x_486:
[----:B------:R-:W0:Y:S01]  /*0c70*/  LDCU.64 UR8, c[0x0][0x390] ;  /* 0x00007200ff0877ac */ /* 0x000e220008000a00 */
[----:B------:R-:W-:Y:S01]  /*0c80*/  IMAD.U32 R2, RZ, RZ, UR7 ;  /* 0x00000007ff027e24 */ /* 0x000fe2000f8e00ff */
[C---:B------:R-:W-:Y:S02]  /*0c90*/  IADD3 R0, P1, PT, R5.reuse, UR4, RZ ;  /* 0x0000000405007c10 */ /* 0x040fe4000ff3e0ff */
[C---:B------:R-:W-:Y:S01]  /*0ca0*/  ISETP.LT.U32.AND P0, PT, R5.reuse, UR6, PT ;  /* 0x0000000605007c0c */ /* 0x040fe2000bf01070 */
[----:B------:R-:W-:Y:S02]  /*0cb0*/  VIADD R5, R5, 0x100 ;  /* 0x0000010005057836 */ /* 0x000fe40000000000 */
[----:B------:R-:W-:Y:S01]  /*0cc0*/  IMAD.X R3, RZ, RZ, UR5, P1 ;  /* 0x00000005ff037e24 */ /* 0x000fe200088e06ff */
[----:B------:R-:W-:Y:S02]  /*0cd0*/  ISETP.GT.AND.EX P0, PT, R2, RZ, PT, P0 ;  /* 0x000000ff0200720c */ /* 0x000fe40003f04300 */
[----:B------:R-:W-:-:S02]  /*0ce0*/  ISETP.LT.U32.AND P1, PT, R5, UR6, PT ;  /* 0x0000000605007c0c */ /* 0x000fc4000bf21070 */
[----:B0-----:R-:W-:-:S04]  /*0cf0*/  LEA R2, P2, R0, UR8, 0x3 ;  /* 0x0000000800027c11 */ /* 0x001fc8000f8418ff */
[----:B------:R-:W-:Y:S01]  /*0d00*/  LEA.HI.X R3, R0, UR9, R3, 0x3, P2 ;  /* 0x0000000900037c11 */ /* 0x000fe200090f1c03 */
[----:B------:R-:W-:-:S04]  /*0d10*/  IMAD.U32 R0, RZ, RZ, UR7 ;  /* 0x00000007ff007e24 */ /* 0x000fc8000f8e00ff */
[----:B------:R0:W-:Y:S01]  /*0d20*/  @P0 STG.E.64 desc[UR10][R2.64], RZ ;  /* 0x000000ff02000986 */ /* 0x0001e2000c101b0a */
[----:B------:R-:W-:-:S13]  /*0d30*/  ISETP.GT.AND.EX P1, PT, R0, RZ, PT, P1 ;  /* 0x000000ff0000720c */ /* 0x000fda0003f24310 */
[----:B0-----:R-:W-:Y:S05]  /*0d40*/  @!P1 EXIT ;  /* 0x000000000000994d */ /* 0x001fea0003800000 */
[----:B------:R-:W-:Y:S01]  /*0d50*/  STG.E.64 desc[UR10][R2.64+0x800], RZ ;  /* 0x000800ff02007986 */ /* 0x000fe2000c101b0a */
[----:B------:R-:W-:Y:S05]  /*0d60*/  EXIT ;  /* 0x000000000000794d */ /* 0x000fea0003800000 */
.L_x_493:
        /* <DEDUP_REMOVED lines=9> */
.L_x_505:


//--------------------- .text._ZN3cub18CUB_300001_SM_10006detail11EmptyKernelIvEEvv --------------------------
	.section	.text._ZN3cub18CUB_300001_SM_10006detail11EmptyKernelIvEEvv,"ax",@progbits
	.align	128
        .global         _ZN3cub18CUB_300001_SM_10006detail11EmptyKernelIvEEvv
        .type           _ZN3cub18CUB_300001_SM_10006detail11EmptyKernelIvEEvv,@function
        .size           _ZN3cub18CUB_300001_SM_10006detail11EmptyKernelIvEEvv,(.L_x_506 - _ZN3cub18CUB_300001_SM_10006detail11EmptyKernelIvEEvv)
        .other          _ZN3cub18CUB_300001_SM_10006detail11EmptyKernelIvEEvv,@"STO_CUDA_ENTRY STV_DEFAULT"
_ZN3cub18CUB_300001_SM_10006detail11EmptyKernelIvEEvv:
.text._ZN3cub18CUB_300001_SM_10006detail11EmptyKernelIvEEvv:
[----:B------:R-:W-:Y:S01]  /*0000*/  LDC R1, c[0x0][0x37c] ;  /* 0x0000df00ff017b82 */ /* 0x000fe20000000800 */
[----:B------:R-:W-:Y:S05]  /*0010*/  EXIT ;  /* 0x000000000000794d */ /* 0x000fea0003800000 */
.L_x_494:
        /* <DEDUP_REMOVED lines=14> */
.L_x_506:


//--------------------- .text._Z16collectHistogramiPjPii --------------------------
	.section	.text._Z16collectHistogramiPjPii,"ax",@progbits
	.align	128
        .global         _Z16collectHistogramiPjPii
        .type           _Z16collectHistogramiPjPii,@function
        .size           _Z16collectHistogramiPjPii,(.L_x_507 - _Z16collectHistogramiPjPii)
        .other          _Z16collectHistogramiPjPii,@"STO_CUDA_ENTRY STV_DEFAULT"
_Z16collectHistogramiPjPii:
.text._Z16collectHistogramiPjPii:
[----:B------:R-:W-:Y:S01]  /*0000*/  LDC R1, c[0x0][0x37c] ;  /* 0x0000df00ff017b82 */ /* 0x000fe20000000800 */
[----:B------:R-:W0:Y:S07]  /*0010*/  S2R R5, SR_TID.X ;  /* 0x0000000000057919 */ /* 0x000e2e0000002100 */
[----:B------:R-:W0:Y:S01]  /*0020*/  S2UR UR4, SR_CTAID.X ;  /* 0x00000000000479c3 */ /* 0x000e220000002500 */
[----:B------:R-:W1:Y:S07]  /*0030*/  LDCU UR8, c[0x0][0x380] ;  /* 0x00007000ff0877ac */ /* 0x000e6e0008000800 */
[----:B------:R-:W0:Y:S01]  /*0040*/  LDC R0, c[0x0][0x360] ;  /* 0x0000d800ff007b82 */ /* 0x000e220000000800 */
[----:B------:R-:W2:Y:S01]  /*0050*/  LDCU UR5, c[0x0][0x370] ;  /* 0x00006e00ff0577ac */ /* 0x000ea20008000800 */
[----:B0-----:R-:W-:-:S02]  /*0060*/  IMAD R5, R0, UR4, R5 ;  /* 0x0000000400057c24 */ /* 0x001fc4000f8e0205 */
[----:B--2---:R-:W-:-:S03]  /*0070*/  IMAD R0, R0, UR5, RZ ;  /* 0x0000000500007c24 */ /* 0x004fc6000f8e02ff */
[----:B-1----:R-:W-:-:S13]  /*0080*/  ISETP.GE.AND P0, PT, R5, UR8, PT ;  /* 0x0000000805007c0c */ /* 0x002fda000bf06270 */
[----:B------:R-:W-:Y:S05]  /*0090*/  @P0 EXIT ;  /* 0x000000000000094d */ /* 0x000fea0003800000 */
[----:B------:R-:W0:Y:S01]  /*00a0*/  I2F.U32.RP R8, R0 ;  /* 0x0000000000087306 */ /* 0x000e220000209000 */
[C---:B------:R-:W-:Y:S01]  /*00b0*/  IMAD.IADD R4, R0.reuse, 0x1, R5 ;  /* 0x0000000100047824 */ /* 0x040fe200078e0205 */
[----:B------:R-:W-:Y:S01]  /*00c0*/  ISETP.NE.U32.AND P2, PT, R0, RZ, PT ;  /* 0x000000ff0000720c */ /* 0x000fe20003f45070 */
[----:B------:R-:W-:Y:S01]  /*00d0*/  IMAD.MOV R9, RZ, RZ, -R0 ;  /* 0x000000ffff097224 */ /* 0x000fe200078e0a00 */
[----:B------:R-:W1:Y:S01]  /*00e0*/  LDCU UR4, c[0x0][0x398] ;  /* 0x00007300ff0477ac */ /* 0x000e620008000800 */
[----:B------:R-:W-:Y:S01]  /*00f0*/  BSSY.RECONVERGENT B0, `(.L_x_495) ;  /* 0x0000030000007945 */ /* 0x000fe20003800200 */
[C---:B------:R-:W-:Y:S02]  /*0100*/  ISETP.GE.AND P0, PT, R4.reuse, UR8, PT ;  /* 0x0000000804007c0c */ /* 0x040fe4000bf06270 */
[----:B------:R-:W-:Y:S01]  /*0110*/  VIMNMX R7, PT, PT, R4, UR8, !PT ;  /* 0x0000000804077c48 */ /* 0x000fe2000ffe0100 */
[----:B------:R-:W2:Y:S01]  /*0120*/  LDCU.64 UR12, c[0x0][0x390] ;  /* 0x00007200ff0c77ac */ /* 0x000ea20008000a00 */
[----:B------:R-:W-:Y:S01]  /*0130*/  SEL R6, RZ, 0x1, P0 ;  /* 0x00000001ff067807 */ /* 0x000fe20000000000 */
[----:B------:R-:W3:Y:S03]  /*0140*/  LDCU.64 UR6, c[0x0][0x358] ;  /* 0x00006b00ff0677ac */ /* 0x000ee60008000a00 */
[----:B------:R-:W-:Y:S01]  /*0150*/  IADD3 R7, PT, PT, R7, -R4, -R6 ;  /* 0x8000000407077210 */ /* 0x000fe20007ffe806 */
[----:B0-----:R-:W0:Y:S01]  /*0160*/  MUFU.RCP R8, R8 ;  /* 0x0000000800087308 */ /* 0x001e220000001000 */
[----:B------:R-:W4:Y:S01]  /*0170*/  LDCU.64 UR10, c[0x0][0x390] ;  /* 0x00007200ff0a77ac */ /* 0x000f220008000a00 */
[----:B-1----:R-:W-:-:S04]  /*0180*/  UIADD3 UR4, UPT, UPT, -UR4, URZ, URZ ;  /* 0x000000ff04047290 */ /* 0x002fc8000fffe1ff */
[----:B------:R-:W-:Y:S01]  /*0190*/  ULEA UR4, UR4, 0x20, 0x3 ;  /* 0x0000002004047891 */ /* 0x000fe2000f8e18ff */
[----:B0-----:R-:W-:-:S04]  /*01a0*/  VIADD R2, R8, 0xffffffe ;  /* 0x0ffffffe08027836 */ /* 0x001fc80000000000 */
[----:B------:R0:W1:Y:S02]  /*01b0*/  F2I.FTZ.U32.TRUNC.NTZ R3, R2 ;  /* 0x0000000200037305 */ /* 0x000064000021f000 */
[----:B0-----:R-:W-:Y:S02]  /*01c0*/  IMAD.MOV.U32 R2, RZ, RZ, RZ ;  /* 0x000000ffff027224 */ /* 0x001fe400078e00ff */
[----:B-1----:R-:W-:-:S04]  /*01d0*/  IMAD R9, R9, R3, RZ ;  /* 0x0000000309097224 */ /* 0x002fc800078e02ff */
[----:B------:R-:W-:-:S06]  /*01e0*/  IMAD.HI.U32 R8, R3, R9, R2 ;  /* 0x0000000903087227 */ /* 0x000fcc00078e0002 */
[----:B------:R-:W-:-:S04]  /*01f0*/  IMAD.HI.U32 R9, R8, R7, RZ ;  /* 0x0000000708097227 */ /* 0x000fc800078e00ff */
[----:B------:R-:W-:-:S04]  /*0200*/  IMAD.MOV R2, RZ, RZ, -R9 ;  /* 0x000000ffff027224 */ /* 0x000fc800078e0a09 */
[----:B------:R-:W-:Y:S02]  /*0210*/  IMAD R7, R0, R2, R7 ;  /* 0x0000000200077224 */ /* 0x000fe400078e0207 */
[----:B------:R-:W0:Y:S03]  /*0220*/  LDC.64 R2, c[0x0][0x388] ;  /* 0x0000e200ff027b82 */ /* 0x000e260000000a00 */
[----:B------:R-:W-:-:S13]  /*0230*/  ISETP.GE.U32.AND P0, PT, R7, R0, PT ;  /* 0x000000000700720c */ /* 0x000fda0003f06070 */
[----:B------:R-:W-:Y:S01]  /*0240*/  @P0 IADD3 R7, PT, PT, -R0, R7, RZ ;  /* 0x0000000700070210 */ /* 0x000fe20007ffe1ff */
[----:B------:R-:W-:-:S03]  /*0250*/  @P0 VIADD R9, R9, 0x1 ;  /* 0x0000000109090836 */ /* 0x000fc60000000000 */
[----:B------:R-:W-:-:S13]  /*0260*/  ISETP.GE.U32.AND P1, PT, R7, R0, PT ;  /* 0x000000000700720c */ /* 0x000fda0003f26070 */
[----:B------:R-:W-:Y:S01]  /*0270*/  @P1 VIADD R9, R9, 0x1 ;  /* 0x0000000109091836 */ /* 0x000fe20000000000 */
[----:B------:R-:W-:-:S05]  /*0280*/  @!P2 LOP3.LUT R9, RZ, R0, RZ, 0x33, !PT ;  /* 0x00000000ff09a212 */ /* 0x000fca00078e33ff */
[----:B------:R-:W-:-:S05]  /*0290*/  IMAD.IADD R4, R6, 0x1, R9 ;  /* 0x0000000106047824 */ /* 0x000fca00078e0209 */
[C---:B------:R-:W-:Y:S02]  /*02a0*/  LOP3.LUT R6, R4.reuse, 0x3, RZ, 0xc0, !PT ;  /* 0x0000000304067812 */ /* 0x040fe400078ec0ff */
[----:B------:R-:W-:Y:S02]  /*02b0*/  ISETP.GE.U32.AND P0, PT, R4, 0x3, PT ;  /* 0x000000030400780c */ /* 0x000fe40003f06070 */
[----:B------:R-:W-:-:S13]  /*02c0*/  ISETP.NE.AND P1, PT, R6, 0x3, PT ;  /* 0x000000030600780c */ /* 0x000fda0003f25270 */
[----:B0-234-:R-:W-:Y:S05]  /*02d0*/  @!P1 BRA `(.L_x_496) ;  /* 0x0000000000449947 */ /* 0x01dfea0003800000 */
[----:B------:R-:W0:Y:S01]  /*02e0*/  LDC.64 R6, c[0x0][0x388] ;  /* 0x0000e200ff067b82 */ /* 0x000e220000000a00 */
[----:B------:R-:W-:-:S05]  /*02f0*/  VIADD R4, R4, 0x1 ;  /* 0x0000000104047836 */ /* 0x000fca0000000000 */
[----:B------:R-:W-:-:S04]  /*0300*/  LOP3.LUT R4, R4, 0x3, RZ, 0xc0, !PT ;  /* 0x0000000304047812 */ /* 0x000fc800078ec0ff */
[----:B------:R-:W-:-:S07]  /*0310*/  IADD3 R4, PT, PT, -R4, RZ, RZ ;  /* 0x000000ff04047210 */ /* 0x000fce0007ffe1ff */
.L_x_497:
[----:B0-----:R-:W-:-:S06]  /*0320*/  IMAD.WIDE R8, R5, 0x4, R6 ;  /* 0x0000000405087825 */ /* 0x001fcc00078e0206 */
[----:B------:R-:W2:Y:S01]  /*0330*/  LDG.E R8, desc[UR6][R8.64] ;  /* 0x0000000608087981 */ /* 0x000ea2000c1e1900 */
[----:B------:R-:W-:Y:S02]  /*0340*/  VIADD R4, R4, 0x1 ;  /* 0x0000000104047836 */ /* 0x000fe40000000000 */
[----:B-1----:R-:W-:Y:S01]  /*0350*/  IMAD.MOV.U32 R13, RZ, RZ, 0x1 ;  /* 0x00000001ff0d7424 */ /* 0x002fe200078e00ff */
[----:B------:R-:W-:Y:S02]  /*0360*/  IADD3 R5, PT, PT, R0, R5, RZ ;  /* 0x0000000500057210 */ /* 0x000fe40007ffe0ff */
[----:B--2---:R-:W-:-:S05]  /*0370*/  SHF.R.U32.HI R10, RZ, UR4, R8 ;  /* 0x00000004ff0a7c19 */ /* 0x004fca0008011608 */
[----:B------:R-:W-:-:S05]  /*0380*/  IMAD.SHL.U32 R10, R10, 0x4, RZ ;  /* 0x000000040a0a7824 */ /* 0x000fca00078e00ff */
[----:B------:R-:W-:-:S04]  /*0390*/  LOP3.LUT R10, R10, 0x3fc, RZ, 0xc0, !PT ;  /* 0x000003fc0a0a7812 */ /* 0x000fc800078ec0ff */
[----:B------:R-:W-:-:S05]  /*03a0*/  IADD3 R10, P1, PT, R10, UR10, RZ ;  /* 0x0000000a0a0a7c10 */ /* 0x000fca000ff3e0ff */
[----:B------:R-:W-:Y:S01]  /*03b0*/  IMAD.X R11, RZ, RZ, UR11, P1 ;  /* 0x0000000bff0b7e24 */ /* 0x000fe200088e06ff */
[----:B------:R-:W-:-:S04]  /*03c0*/  ISETP.NE.AND P1, PT, R4, RZ, PT ;  /* 0x000000ff0400720c */ /* 0x000fc80003f25270 */
[----:B------:R1:W-:Y:S09]  /*03d0*/  REDG.E.ADD.STRONG.GPU desc[UR6][R10.64], R13 ;  /* 0x0000000d0a00798e */ /* 0x0003f2000c12e106 */
[----:B------:R-:W-:Y:S05]  /*03e0*/  @P1 BRA `(.L_x_497) ;  /* 0xfffffffc00cc1947 */ /* 0x000fea000383ffff */
.L_x_496:
[----:B------:R-:W-:Y:S05]  /*03f0*/  BSYNC.RECONVERGENT B0 ;  /* 0x0000000000007941 */ /* 0x000fea0003800200 */
.L_x_495:
[----:B------:R-:W-:Y:S05]  /*0400*/  @!P0 EXIT ;  /* 0x000000000000894d */ /* 0x000fea0003800000 */
.L_x_498:
[----:B--2---:R-:W-:-:S05]  /*0410*/  IMAD.WIDE R8, R5, 0x4, R2 ;  /* 0x0000000405087825 */ /* 0x004fca00078e0202 */
[----:B------:R-:W2:Y:S01]  /*0420*/  LDG.E R4, desc[UR6][R8.64] ;  /* 0x0000000608047981 */ /* 0x000ea2000c1e1900 */
[----:B------:R-:W-:Y:S01]  /*0430*/  IMAD.WIDE R6, R0, 0x4, R8 ;  /* 0x0000000400067825 */ /* 0x000fe200078e0208 */
[----:B--2---:R-:W-:-:S05]  /*0440*/  SHF.R.U32.HI R4, RZ, UR4, R4 ;  /* 0x00000004ff047c19 */ /* 0x004fca0008011604 */
[----:B------:R-:W-:-:S05]  /*0450*/  IMAD.SHL.U32 R4, R4, 0x4, RZ ;  /* 0x0000000404047824 */ /* 0x000fca00078e00ff */
[----:B------:R-:W-:-:S04]  /*0460*/  LOP3.LUT R4, R4, 0x3fc, RZ, 0xc0, !PT ;  /* 0x000003fc04047812 */ /* 0x000fc800078ec0ff */
[----:B-1----:R-:W-:Y:S01]  /*0470*/  IADD3 R10, P0, PT, R4, UR12, RZ ;  /* 0x0000000c040a7c10 */ /* 0x002fe2000ff1e0ff */
[----:B------:R-:W-:-:S04]  /*0480*/  IMAD.MOV.U32 R4, RZ, RZ, 0x1 ;  /* 0x00000001ff047424 */ /* 0x000fc800078e00ff */
[----:B------:R-:W-:-:S05]  /*0490*/  IMAD.X R11, RZ, RZ, UR13, P0 ;  /* 0x0000000dff0b7e24 */ /* 0x000fca00080e06ff */
[----:B------:R0:W-:Y:S04]  /*04a0*/  REDG.E.ADD.STRONG.GPU desc[UR6][R10.64], R4 ;  /* 0x000000040a00798e */ /* 0x0001e8000c12e106 */
[----:B------:R-:W2:Y:S01]  /*04b0*/  LDG.E R12, desc[UR6][R6.64] ;  /* 0x00000006060c7981 */ /* 0x000ea2000c1e1900 */
[----:B------:R-:W-:Y:S01]  /*04c0*/  IMAD.WIDE R8, R0, 0x4, R6 ;  /* 0x0000000400087825 */ /* 0x000fe200078e0206 */
[----:B--2---:R-:W-:-:S04]  /*04d0*/  SHF.R.U32.HI R12, RZ, UR4, R12 ;  /* 0x00000004ff0c7c19 */ /* 0x004fc8000801160c */
[----:B------:R-:W-:-:S04]  /*04e0*/  SHF.L.U32 R12, R12, 0x2, RZ ;  /* 0x000000020c0c7819 */ /* 0x000fc800000006ff */
[----:B------:R-:W-:-:S04]  /*04f0*/  LOP3.LUT R12, R12, 0x3fc, RZ, 0xc0, !PT ;  /* 0x000003fc0c0c7812 */ /* 0x000fc800078ec0ff */
[----:B------:R-:W-:-:S05]  /*0500*/  IADD3 R12, P0, PT, R12, UR12, RZ ;  /* 0x0000000c0c0c7c10 */ /* 0x000fca000ff1e0ff */
[----:B------:R-:W-:-:S05]  /*0510*/  IMAD.X R13, RZ, RZ, UR13, P0 ;  /* 0x0000000dff0d7e24 */ /* 0x000fca00080e06ff */
[----:B------:R2:W-:Y:S04]  /*0520*/  REDG.E.ADD.STRONG.GPU desc[UR6][R12.64], R4 ;  /* 0x000000040c00798e */ /* 0x0005e8000c12e106 */
[----:B------:R-:W3:Y:S01]  /*0530*/  LDG.E R14, desc[UR6][R8.64] ;  /* 0x00000006080e7981 */ /* 0x000ee2000c1e1900 */
[----:B------:R-:W-:Y:S01]  /*0540*/  IMAD.WIDE R6, R0, 0x4, R8 ;  /* 0x0000000400067825 */ /* 0x000fe200078e0208 */
[----:B---3--:R-:W-:-:S05]  /*0550*/  SHF.R.U32.HI R14, RZ, UR4, R14 ;  /* 0x00000004ff0e7c19 */ /* 0x008fca000801160e */
[----:B------:R-:W-:-:S05]  /*0560*/  IMAD.SHL.U32 R14, R14, 0x4, RZ ;  /* 0x000000040e0e7824 */ /* 0x000fca00078e00ff */
[----:B------:R-:W-:-:S04]  /*0570*/  LOP3.LUT R14, R14, 0x3fc, RZ, 0xc0, !PT ;  /* 0x000003fc0e0e7812 */ /* 0x000fc800078ec0ff */
[----:B0-----:R-:W-:-:S05]  /*0580*/  IADD3 R10, P0, PT, R14, UR12, RZ ;  /* 0x0000000c0e0a7c10 */ /* 0x001fca000ff1e0ff */
[----:B------:R-:W-:-:S05]  /*0590*/  IMAD.X R11, RZ, RZ, UR13, P0 ;  /* 0x0000000dff0b7e24 */ /* 0x000fca00080e06ff */
[----:B------:R2:W-:Y:S04]  /*05a0*/  REDG.E.ADD.STRONG.GPU desc[UR6][R10.64], R4 ;  /* 0x000000040a00798e */ /* 0x0005e8000c12e106 */
[----:B------:R-:W3:Y:S01]  /*05b0*/  LDG.E R6, desc[UR6][R6.64] ;  /* 0x0000000606067981 */ /* 0x000ee2000c1e1900 */
[----:B------:R-:W-:Y:S01]  /*05c0*/  IMAD R5, R0, 0x4, R5 ;  /* 0x0000000400057824 */ /* 0x000fe200078e0205 */
[----:B---3--:R-:W-:-:S04]  /*05d0*/  SHF.R.U32.HI R14, RZ, UR4, R6 ;  /* 0x00000004ff0e7c19 */ /* 0x008fc80008011606 */
[----:B------:R-:W-:-:S04]  /*05e0*/  SHF.L.U32 R14, R14, 0x2, RZ ;  /* 0x000000020e0e7819 */ /* 0x000fc800000006ff */
[----:B------:R-:W-:-:S04]  /*05f0*/  LOP3.LUT R14, R14, 0x3fc, RZ, 0xc0, !PT ;  /* 0x000003fc0e0e7812 */ /* 0x000fc800078ec0ff */
[----:B------:R-:W-:-:S05]  /*0600*/  IADD3 R8, P0, PT, R14, UR12, RZ ;  /* 0x0000000c0e087c10 */ /* 0x000fca000ff1e0ff */
[----:B------:R-:W-:Y:S01]  /*0610*/  IMAD.X R9, RZ, RZ, UR13, P0 ;  /* 0x0000000dff097e24 */ /* 0x000fe200080e06ff */
[----:B------:R-:W-:-:S04]  /*0620*/  ISETP.GE.AND P0, PT, R5, UR8, PT ;  /* 0x0000000805007c0c */ /* 0x000fc8000bf06270 */
[----:B------:R2:W-:Y:S09]  /*0630*/  REDG.E.ADD.STRONG.GPU desc[UR6][R8.64], R4 ;  /* 0x000000040800798e */ /* 0x0005f2000c12e106 */
[----:B------:R-:W-:Y:S05]  /*0640*/  @!P0 BRA `(.L_x_498) ;  /* 0xfffffffc00708947 */ /* 0x000fea000383ffff */
[----:B------:R-:W-:Y:S05]  /*0650*/  EXIT ;  /* 0x000000000000794d */ /* 0x000fea0003800000 */
.L_x_499:
        /* <DEDUP_REMOVED lines=10> */
.L_x_507:


//--------------------- .nv.shared._ZN3cub18CUB_300001_SM_10006detail6select23DeviceSelectSweepKernelINS2_10policy_hubIjNS0_8NullTypeEiLb0ELNS0_10SelectImplE0EE10Policy1000EPjPS5_S9_PlNS0_13ScanTileStateIiLb1EEE17belongsToPivotBinS5_iNS2_19streaming_context_tIlLb1EEELS6_0EEEvT0_T1_T2_T3_T4_T5_T6_T7_iT8_NS1_7vsmem_tE --------------------------
	.section	.nv.shared._ZN3cub18CUB_300001_SM_10006detail6select23DeviceSelectSweepKernelINS2_10policy_hubIjNS0_8NullTypeEiLb0ELNS0_10SelectImplE0EE10Policy1000EPjPS5_S9_PlNS0_13ScanTileStateIiLb1EEE17belongsToPivotBinS5_iNS2_19streaming_context_tIlLb1EEELS6_0EEEvT0_T1_T2_T3_T4_T5_T6_T7_iT8_NS1_7vsmem_tE,"aw",@nobits
	.sectionflags	@""
	.align	16
.nv.shared._ZN3cub18CUB_300001_SM_10006detail6select23DeviceSelectSweepKernelINS2_10policy_hubIjNS0_8NullTypeEiLb0ELNS0_10SelectImplE0EE10Policy1000EPjPS5_S9_PlNS0_13ScanTileStateIiLb1EEE17belongsToPivotBinS5_iNS2_19streaming_context_tIlLb1EEELS6_0EEEvT0_T1_T2_T3_T4_T5_T6_T7_iT8_NS1_7vsmem_tE:
	.zero		24064


//--------------------- .nv.shared.reserved.0     --------------------------
	.section	.nv.shared.reserved.0,"aw",@nobits
	.weak		__nv_reservedSMEM_offset_0_alias
	.size		__nv_reservedSMEM_offset_0_alias, 0, 64
	.other		__nv_reservedSMEM_offset_0_alias,@"STO_CUDA_RESERVED_SHARED STV_DEFAULT"
__nv_reservedSMEM_offset_0_alias:
	.zero		0
	.zero		64


//--------------------- .nv.global                --------------------------
	.section	.nv.global,"aw",@nobits
.nv.global:
	.type		_ZN34_INTERNAL_31135c9b_4_k_cu_ef8575d26thrust24THRUST_300001_SM_1000_NS12placeholders2_8E,@object
	.size		_ZN34_INTERNAL_31135c9b_4_k_cu_ef8575d26thrust24THRUST_300001_SM_1000_NS12placeholders2_8E,(_ZN34_INTERNAL_31135c9b_4_k_cu_ef8575d24cuda3std3__436_GLOBAL__N__31135c9b_4_k_cu_ef8575d26ignoreE - _ZN34_INTERNAL_31135c9b_4_k_cu_ef8575d26thrust24THRUST_300001_SM_1000_NS12placeholders2_8E)
_ZN34_INTERNAL_31135c9b_4_k_cu_ef8575d26thrust24THRUST_300001_SM_1000_NS12placeholders2_8E:
	.zero		1
	.type		_ZN34_INTERNAL_31135c9b_4_k_cu_ef8575d24cuda3std3__436_GLOBAL__N__31135c9b_4_k_cu_ef8575d26ignoreE,@object
	.size		_ZN34_INTERNAL_31135c9b_4_k_cu_ef8575d24cuda3std3__436_GLOBAL__N__31135c9b_4_k_cu_ef8575d26ignoreE,(_ZN34_INTERNAL_31135c9b_4_k_cu_ef8575d24cuda3std6ranges3__45__cpo4dataE - _ZN34_INTERNAL_31135c9b_4_k_cu_ef8575d24cuda3std3__436_GLOBAL__N__31135c9b_4_k_cu_ef8575d26ignoreE)
_ZN34_INTERNAL_31135c9b_4_k_cu_ef8575d24cuda3std3__436_GLOBAL__N__31135c9b_4_k_cu_ef8575d26ignoreE:
	.zero		1
	.type		_ZN34_INTERNAL_31135c9b_4_k_cu_ef8575d24cuda3std6ranges3__45__cpo4dataE,@object
	.size		_ZN34_INTERNAL_31135c9b_4_k_cu_ef8575d24cuda3std6ranges3__45__cpo4dataE,(_ZN34_INTERNAL_31135c9b_4_k_cu_ef8575d26thrust24THRUST_300001_SM_1000_NS6system3cpp3parE - _ZN34_INTERNAL_31135c9b_4_k_cu_ef8575d24cuda3std6ranges3__45__cpo4dataE)
_ZN34_INTERNAL_31135c9b_4_k_cu_ef8575d24cuda3std6ranges3__45__cpo4dataE:
	.zero		1
	.type		_ZN34_INTERNAL_31135c9b_4_k_cu_ef8575d26thrust24THRUST_300001_SM_1000_NS6system3cpp3parE,@object
	.size		_ZN34_INTERNAL_31135c9b_4_k_cu_ef8575d26thrust24THRUST_300001_SM_1000_NS6system3cpp3parE,(_ZN34_INTERNAL_31135c9b_4_k_cu_ef8575d24cuda3std3__45__cpo5beginE - _ZN34_INTERNAL_31135c9b_4_k_cu_ef8575d26thrust24THRUST_300001_SM_1000_NS6system3cpp3parE)
_ZN34_INTERNAL_31135c9b_4_k_cu_ef8575d26thrust24THRUST_300001_SM_1000_NS6system3cpp3parE:
	.zero		1
	.type		_ZN34_INTERNAL_31135c9b_4_k_cu_ef8575d24cuda3std3__45__cpo5beginE,@object
	.size		_ZN34_INTERNAL_31135c9b_4_k_cu_ef8575d24cuda3std3__45__cpo5beginE,(_ZN34_INTERNAL_31135c9b_4_k_cu_ef8575d24cuda3std6ranges3__45__cpo5beginE - _ZN34_INTERNAL_31135c9b_4_k_cu_ef8575d24cuda3std3__45__cpo5beginE)
_ZN34_INTERNAL_31135c9b_4_k_cu_ef8575d24cuda3std3__45__cpo5beginE:
	.zero		1
	.type		_ZN34_INTERNAL_31135c9b_4_k_cu_ef8575d24cuda3std6ranges3__45__cpo5beginE,@object
	.size		_ZN34_INTERNAL_31135c9b_4_k_cu_ef8575d24cuda3std6ranges3__45__cpo5beginE,(_ZN34_INTERNAL_31135c9b_4_k_cu_ef8575d26thrust24THRUST_300001_SM_1000_NS6deviceE - _ZN34_INTERNAL_31135c9b_4_k_cu_ef8575d24cuda3std6ranges3__45__cpo5beginE)
_ZN34_INTERNAL_31135c9b_4_k_cu_ef8575d24cuda3std6ranges3__45__cpo5beginE:
	.zero		1
	.type		_ZN34_INTERNAL_31135c9b_4_k_cu_ef8575d26thrust24THRUST_300001_SM_1000_NS6deviceE,@object
	.size		_ZN34_INTERNAL_31135c9b_4_k_cu_ef8575d26thrust24THRUST_300001_SM_1000_NS6deviceE,(_ZN34_INTERNAL_31135c9b_4_k_cu_ef8575d24cuda3std3__47nulloptE - _ZN34_INTERNAL_31135c9b_4_k_cu_ef8575d26thrust24THRUST_300001_SM_1000_NS6deviceE)
_ZN34_INTERNAL_31135c9b_4_k_cu_ef8575d26thrust24THRUST_300001_SM_1000_NS6deviceE:
	.zero		1
	.type		_ZN34_INTERNAL_31135c9b_4_k_cu_ef8575d24cuda3std3__47nulloptE,@object
	.size		_ZN34_INTERNAL_31135c9b_4_k_cu_ef8575d24cuda3std3__47nulloptE,(_ZN34_INTERNAL_31135c9b_4_k_cu_ef8575d24cuda3std6ranges3__45__cpo8distanceE - _ZN34_INTERNAL_31135c9b_4_k_cu_ef8575d24cuda3std3__47nulloptE)
_ZN34_INTERNAL_31135c9b_4_k_cu_ef8575d24cuda3std3__47nulloptE:
	.zero		1
	.type		_ZN34_INTERNAL_31135c9b_4_k_cu_ef8575d24cuda3std6ranges3__45__cpo8distanceE,@object
	.size		_ZN34_INTERNAL_31135c9b_4_k_cu_ef8575d24cuda3std6ranges3__45__cpo8distanceE,(_ZN34_INTERNAL_31135c9b_4_k_cu_ef8575d26thrust24THRUST_300001_SM_1000_NS12placeholders2_4E - _ZN34_INTERNAL_31135c9b_4_k_cu_ef8575d24cuda3std6ranges3__45__cpo8distanceE)
_ZN34_INTERNAL_31135c9b_4_k_cu_ef8575d24cuda3std6ranges3__45__cpo8distanceE:
	.zero		1
	.type		_ZN34_INTERNAL_31135c9b_4_k_cu_ef8575d26thrust24THRUST_300001_SM_1000_NS12placeholders2_4E,@object
	.size		_ZN34_INTERNAL_31135c9b_4_k_cu_ef8575d26thrust24THRUST_300001_SM_1000_NS12placeholders2_4E,(_ZN34_INTERNAL_31135c9b_4_k_cu_ef8575d24cuda3std3__45__cpo6rbeginE - _ZN34_INTERNAL_31135c9b_4_k_cu_ef8575d26thrust24THRUST_300001_SM_1000_NS12placeholders2_4E)
_ZN34_INTERNAL_31135c9b_4_k_cu_ef8575d26thrust24THRUST_300001_SM_1000_NS12placeholders2_4E:
	.zero		1
	.type		_ZN34_INTERNAL_31135c9b_4_k_cu_ef8575d24cuda3std3__45__cpo6rbeginE,@object
	.size		_ZN34_INTERNAL_31135c9b_4_k_cu_ef8575d24cuda3std3__45__cpo6rbeginE,(_ZN34_INTERNAL_31135c9b_4_k_cu_ef8575d24cuda3std6ranges3__45__cpo7advanceE - _ZN34_INTERNAL_31135c9b_4_k_cu_ef8575d24cuda3std3__45__cpo6rbeginE)
_ZN34_INTERNAL_31135c9b_4_k_cu_ef8575d24cuda3std3__45__cpo6rbeginE:
	.zero		1
	.type		_ZN34_INTERNAL_31135c9b_4_k_cu_ef8575d24cuda3std6ranges3__45__cpo7advanceE,@object
	.size		_ZN34_INTERNAL_31135c9b_4_k_cu_ef8575d24cuda3std6ranges3__45__cpo7advanceE,(_ZN34_INTERNAL_31135c9b_4_k_cu_ef8575d26thrust24THRUST_300001_SM_1000_NS12placeholders3_10E - _ZN34_INTERNAL_31135c9b_4_k_cu_ef8575d24cuda3std6ranges3__45__cpo7advanceE)
_ZN34_INTERNAL_31135c9b_4_k_cu_ef8575d24cuda3std6ranges3__45__cpo7advanceE:
	.zero		1
	.type		_ZN34_INTERNAL_31135c9b_4_k_cu_ef8575d26thrust24THRUST_300001_SM_1000_NS12placeholders3_10E,@object
	.size		_ZN34_INTERNAL_31135c9b_4_k_cu_ef8575d26thrust24THRUST_300001_SM_1000_NS12placeholders3_10E,(_ZN34_INTERNAL_31135c9b_4_k_cu_ef8575d24cuda3std3__48in_placeE - _ZN34_INTERNAL_31135c9b_4_k_cu_ef8575d26thrust24THRUST_300001_SM_1000_NS12placeholders3_10E)
_ZN34_INTERNAL_31135c9b_4_k_cu_ef8575d26thrust24THRUST_300001_SM_1000_NS12placeholders3_10E:
	.zero		1
	.type		_ZN34_INTERNAL_31135c9b_4_k_cu_ef8575d24cuda3std3__48in_placeE,@object
	.size		_ZN34_INTERNAL_31135c9b_4_k_cu_ef8575d24cuda3std3__48in_placeE,(_ZN34_INTERNAL_31135c9b_4_k_cu_ef8575d24cuda3std6ranges3__45__cpo4sizeE - _ZN34_INTERNAL_31135c9b_4_k_cu_ef8575d24cuda3std3__48in_placeE)
_ZN34_INTERNAL_31135c9b_4_k_cu_ef8575d24cuda3std3__48in_placeE:
	.zero		1
	.type		_ZN34_INTERNAL_31135c9b_4_k_cu_ef8575d24cuda3std6ranges3__45__cpo4sizeE,@object
	.size		_ZN34_INTERNAL_31135c9b_4_k_cu_ef8575d24cuda3std6ranges3__45__cpo4sizeE,(_ZN34_INTERNAL_31135c9b_4_k_cu_ef8575d26thrust24THRUST_300001_SM_1000_NS12placeholders2_2E - _ZN34_INTERNAL_31135c9b_4_k_cu_ef8575d24cuda3std6ranges3__45__cpo4sizeE)
_ZN34_INTERNAL_31135c9b_4_k_cu_ef8575d24cuda3std6ranges3__45__cpo4sizeE:
	.zero		1
	.type		_ZN34_INTERNAL_31135c9b_4_k_cu_ef8575d26thrust24THRUST_300001_SM_1000_NS12placeholders2_2E,@object
	.size		_ZN34_INTERNAL_31135c9b_4_k_cu_ef8575d26thrust24THRUST_300001_SM_1000_NS12placeholders2_2E,(_ZN34_INTERNAL_31135c9b_4_k_cu_ef8575d24cuda3std3__45__cpo6cbeginE - _ZN34_INTERNAL_31135c9b_4_k_cu_ef8575d26thrust24THRUST_300001_SM_1000_NS12placeholders2_2E)
_ZN34_INTERNAL_31135c9b_4_k_cu_ef8575d26thrust24THRUST_300001_SM_1000_NS12placeholders2_2E:
	.zero		1
	.type		_ZN34_INTERNAL_31135c9b_4_k_cu_ef8575d24cuda3std3__45__cpo6cbeginE,@object
	.size		_ZN34_INTERNAL_31135c9b_4_k_cu_ef8575d24cuda3std3__45__cpo6cbeginE,(_ZN34_INTERNAL_31135c9b_4_k_cu_ef8575d24cuda3std6ranges3__45__cpo6cbeginE - _ZN34_INTERNAL_31135c9b_4_k_cu_ef8575d24cuda3std3__45__cpo6cbeginE)
_ZN34_INTERNAL_31135c9b_4_k_cu_ef8575d24cuda3std3__45__cpo6cbeginE:
	.zero		1
	.type		_ZN34_INTERNAL_31135c9b_4_k_cu_ef8575d24cuda3std6ranges3__45__cpo6cbeginE,@object
	.size		_ZN34_INTERNAL_31135c9b_4_k_cu_ef8575d24cuda3std6ranges3__45__cpo6cbeginE,(_ZN34_INTERNAL_31135c9b_4_k_cu_ef8575d26thrust24THRUST_300001_SM_1000_NS12placeholders2_6E - _ZN34_INTERNAL_31135c9b_4_k_cu_ef8575d24cuda3std6ranges3__45__cpo6cbeginE)
_ZN34_INTERNAL_31135c9b_4_k_cu_ef8575d24cuda3std6ranges3__45__cpo6cbeginE:
	.zero		1
	.type		_ZN34_INTERNAL_31135c9b_4_k_cu_ef8575d26thrust24THRUST_300001_SM_1000_NS12placeholders2_6E,@object
	.size		_ZN34_INTERNAL_31135c9b_4_k_cu_ef8575d26thrust24THRUST_300001_SM_1000_NS12placeholders2_6E,(_ZN34_INTERNAL_31135c9b_4_k_cu_ef8575d24cuda3std3__45__cpo7crbeginE - _ZN34_INTERNAL_31135c9b_4_k_cu_ef8575d26thrust24THRUST_300001_SM_1000_NS12placeholders2_6E)
_ZN34_INTERNAL_31135c9b_4_k_cu_ef8575d26thrust24THRUST_300001_SM_1000_NS12placeholders2_6E:
	.zero		1
	.type		_ZN34_INTERNAL_31135c9b_4_k_cu_ef8575d24cuda3std3__45__cpo7crbeginE,@object
	.size		_ZN34_INTERNAL_31135c9b_4_k_cu_ef8575d24cuda3std3__45__cpo7crbeginE,(_ZN34_INTERNAL_31135c9b_4_k_cu_ef8575d24cuda3std6ranges3__45__cpo4nextE - _ZN34_INTERNAL_31135c9b_4_k_cu_ef8575d24cuda3std3__45__cpo7crbeginE)
_ZN34_INTERNAL_31135c9b_4_k_cu_ef8575d24cuda3std3__45__cpo7crbeginE:
	.zero		1
	.type		_ZN34_INTERNAL_31135c9b_4_k_cu_ef8575d24cuda3std6ranges3__45__cpo4nextE,@object
	.size		_ZN34_INTERNAL_31135c9b_4_k_cu_ef8575d24cuda3std6ranges3__45__cpo4nextE,(_ZN34_INTERNAL_31135c9b_4_k_cu_ef8575d24cuda3std6ranges3__45__cpo4swapE - _ZN34_INTERNAL_31135c9b_4_k_cu_ef8575d24cuda3std6ranges3__45__cpo4nextE)
_ZN34_INTERNAL_31135c9b_4_k_cu_ef8575d24cuda3std6ranges3__45__cpo4nextE:
	.zero		1
	.type		_ZN34_INTERNAL_31135c9b_4_k_cu_ef8575d24cuda3std6ranges3__45__cpo4swapE,@object
	.size		_ZN34_INTERNAL_31135c9b_4_k_cu_ef8575d24cuda3std6ranges3__45__cpo4swapE,(_ZN34_INTERNAL_31135c9b_4_k_cu_ef8575d26thrust24THRUST_300001_SM_1000_NS8cuda_cub10par_nosyncE - _ZN34_INTERNAL_31135c9b_4_k_cu_ef8575d24cuda3std6ranges3__45__cpo4swapE)
_ZN34_INTERNAL_31135c9b_4_k_cu_ef8575d24cuda3std6ranges3__45__cpo4swapE:
	.zero		1
	.type		_ZN34_INTERNAL_31135c9b_4_k_cu_ef8575d26thrust24THRUST_300001_SM_1000_NS8cuda_cub10par_nosyncE,@object
	.size		_ZN34_INTERNAL_31135c9b_4_k_cu_ef8575d26thrust24THRUST_300001_SM_1000_NS8cuda_cub10par_nosyncE,(_ZN34_INTERNAL_31135c9b_4_k_cu_ef8575d26thrust24THRUST_300001_SM_1000_NS3seqE - _ZN34_INTERNAL_31135c9b_4_k_cu_ef8575d26thrust24THRUST_300001_SM_1000_NS8cuda_cub10par_nosyncE)
_ZN34_INTERNAL_31135c9b_4_k_cu_ef8575d26thrust24THRUST_300001_SM_1000_NS8cuda_cub10par_nosyncE:
	.zero		1
	.type		_ZN34_INTERNAL_31135c9b_4_k_cu_ef8575d26thrust24THRUST_300001_SM_1000_NS3seqE,@object
	.size		_ZN34_INTERNAL_31135c9b_4_k_cu_ef8575d26thrust24THRUST_300001_SM_1000_NS3seqE,(_ZN34_INTERNAL_31135c9b_4_k_cu_ef8575d24cuda3std3__420unreachable_sentinelE - _ZN34_INTERNAL_31135c9b_4_k_cu_ef8575d26thrust24THRUST_300001_SM_1000_NS3seqE)
_ZN34_INTERNAL_31135c9b_4_k_cu_ef8575d26thrust24THRUST_300001_SM_1000_NS3seqE:
	.zero		1
	.type		_ZN34_INTERNAL_31135c9b_4_k_cu_ef8575d24cuda3std3__420unreachable_sentinelE,@object
	.size		_ZN34_INTERNAL_31135c9b_4_k_cu_ef8575d24cuda3std3__420unreachable_sentinelE,(_ZN34_INTERNAL_31135c9b_4_k_cu_ef8575d24cuda3std6ranges3__45__cpo5ssizeE - _ZN34_INTERNAL_31135c9b_4_k_cu_ef8575d24cuda3std3__420unreachable_sentinelE)
_ZN34_INTERNAL_31135c9b_4_k_cu_ef8575d24cuda3std3__420unreachable_sentinelE:
	.zero		1
	.type		_ZN34_INTERNAL_31135c9b_4_k_cu_ef8575d24cuda3std6ranges3__45__cpo5ssizeE,@object
	.size		_ZN34_INTERNAL_31135c9b_4_k_cu_ef8575d24cuda3std6ranges3__45__cpo5ssizeE,(_ZN34_INTERNAL_31135c9b_4_k_cu_ef8575d26thrust24THRUST_300001_SM_1000_NS12placeholders2_3E - _ZN34_INTERNAL_31135c9b_4_k_cu_ef8575d24cuda3std6ranges3__45__cpo5ssizeE)
_ZN34_INTERNAL_31135c9b_4_k_cu_ef8575d24cuda3std6ranges3__45__cpo5ssizeE:
	.zero		1
	.type		_ZN34_INTERNAL_31135c9b_4_k_cu_ef8575d26thrust24THRUST_300001_SM_1000_NS12placeholders2_3E,@object
	.size		_ZN34_INTERNAL_31135c9b_4_k_cu_ef8575d26thrust24THRUST_300001_SM_1000_NS12placeholders2_3E,(_ZN34_INTERNAL_31135c9b_4_k_cu_ef8575d24cuda3std3__45__cpo4cendE - _ZN34_INTERNAL_31135c9b_4_k_cu_ef8575d26thrust24THRUST_300001_SM_1000_NS12placeholders2_3E)
_ZN34_INTERNAL_31135c9b_4_k_cu_ef8575d26thrust24THRUST_300001_SM_1000_NS12placeholders2_3E:
	.zero		1
	.type		_ZN34_INTERNAL_31135c9b_4_k_cu_ef8575d24cuda3std3__45__cpo4cendE,@object
	.size		_ZN34_INTERNAL_31135c9b_4_k_cu_ef8575d24cuda3std3__45__cpo4cendE,(_ZN34_INTERNAL_31135c9b_4_k_cu_ef8575d24cuda3std6ranges3__45__cpo4cendE - _ZN34_INTERNAL_31135c9b_4_k_cu_ef8575d24cuda3std3__45__cpo4cendE)
_ZN34_INTERNAL_31135c9b_4_k_cu_ef8575d24cuda3std3__45__cpo4cendE:
	.zero		1
	.type		_ZN34_INTERNAL_31135c9b_4_k_cu_ef8575d24cuda3std6ranges3__45__cpo4cendE,@object
	.size		_ZN34_INTERNAL_31135c9b_4_k_cu_ef8575d24cuda3std6ranges3__45__cpo4cendE,(_ZN34_INTERNAL_31135c9b_4_k_cu_ef8575d26thrust24THRUST_300001_SM_1000_NS12placeholders2_7E - _ZN34_INTERNAL_31135c9b_4_k_cu_ef8575d24cuda3std6ranges3__45__cpo4cendE)
_ZN34_INTERNAL_31135c9b_4_k_cu_ef8575d24cuda3std6ranges3__45__cpo4cendE:
	.zero		1
	.type		_ZN34_INTERNAL_31135c9b_4_k_cu_ef8575d26thrust24THRUST_300001_SM_1000_NS12placeholders2_7E,@object
	.size		_ZN34_INTERNAL_31135c9b_4_k_cu_ef8575d26thrust24THRUST_300001_SM_1000_NS12placeholders2_7E,(_ZN34_INTERNAL_31135c9b_4_k_cu_ef8575d24cuda3std3__45__cpo5crendE - _ZN34_INTERNAL_31135c9b_4_k_cu_ef8575d26thrust24THRUST_300001_SM_1000_NS12placeholders2_7E)
_ZN34_INTERNAL_31135c9b_4_k_cu_ef8575d26thrust24THRUST_300001_SM_1000_NS12placeholders2_7E:
	.zero		1
	.type		_ZN34_INTERNAL_31135c9b_4_k_cu_ef8575d24cuda3std3__45__cpo5crendE,@object
	.size		_ZN34_INTERNAL_31135c9b_4_k_cu_ef8575d24cuda3std3__45__cpo5crendE,(_ZN34_INTERNAL_31135c9b_4_k_cu_ef8575d24cuda3std6ranges3__45__cpo4prevE - _ZN34_INTERNAL_31135c9b_4_k_cu_ef8575d24cuda3std3__45__cpo5crendE)
_ZN34_INTERNAL_31135c9b_4_k_cu_ef8575d24cuda3std3__45__cpo5crendE:
	.zero		1
	.type		_ZN34_INTERNAL_31135c9b_4_k_cu_ef8575d24cuda3std6ranges3__45__cpo4prevE,@object
	.size		_ZN34_INTERNAL_31135c9b_4_k_cu_ef8575d24cuda3std6ranges3__45__cpo4prevE,(_ZN34_INTERNAL_31135c9b_4_k_cu_ef8575d24cuda3std6ranges3__45__cpo9iter_moveE - _ZN34_INTERNAL_31135c9b_4_k_cu_ef8575d24cuda3std6ranges3__45__cpo4prevE)
_ZN34_INTERNAL_31135c9b_4_k_cu_ef8575d24cuda3std6ranges3__45__cpo4prevE:
	.zero		1
	.type		_ZN34_INTERNAL_31135c9b_4_k_cu_ef8575d24cuda3std6ranges3__45__cpo9iter_moveE,@object
	.size		_ZN34_INTERNAL_31135c9b_4_k_cu_ef8575d24cuda3std6ranges3__45__cpo9iter_moveE,(_ZN34_INTERNAL_31135c9b_4_k_cu_ef8575d26thrust24THRUST_300001_SM_1000_NS6system6detail10sequential3seqE - _ZN34_INTERNAL_31135c9b_4_k_cu_ef8575d24cuda3std6ranges3__45__cpo9iter_moveE)
_ZN34_INTERNAL_31135c9b_4_k_cu_ef8575d24cuda3std6ranges3__45__cpo9iter_moveE:
	.zero		1
	.type		_ZN34_INTERNAL_31135c9b_4_k_cu_ef8575d26thrust24THRUST_300001_SM_1000_NS6system6detail10sequential3seqE,@object
	.size		_ZN34_INTERNAL_31135c9b_4_k_cu_ef8575d26thrust24THRUST_300001_SM_1000_NS6system6detail10sequential3seqE,(_ZN34_INTERNAL_31135c9b_4_k_cu_ef8575d26thrust24THRUST_300001_SM_1000_NS12placeholders2_9E - _ZN34_INTERNAL_31135c9b_4_k_cu_ef8575d26thrust24THRUST_300001_SM_1000_NS6system6detail10sequential3seqE)
_ZN34_INTERNAL_31135c9b_4_k_cu_ef8575d26thrust24THRUST_300001_SM_1000_NS6system6detail10sequential3seqE:
	.zero		1
	.type		_ZN34_INTERNAL_31135c9b_4_k_cu_ef8575d26thrust24THRUST_300001_SM_1000_NS12placeholders2_9E,@object
	.size		_ZN34_INTERNAL_31135c9b_4_k_cu_ef8575d26thrust24THRUST_300001_SM_1000_NS12placeholders2_9E,(_ZN34_INTERNAL_31135c9b_4_k_cu_ef8575d24cuda3std3__419piecewise_constructE - _ZN34_INTERNAL_31135c9b_4_k_cu_ef8575d26thrust24THRUST_300001_SM_1000_NS12placeholders2_9E)
_ZN34_INTERNAL_31135c9b_4_k_cu_ef8575d26thrust24THRUST_300001_SM_1000_NS12placeholders2_9E:
	.zero		1
	.type		_ZN34_INTERNAL_31135c9b_4_k_cu_ef8575d24cuda3std3__419piecewise_constructE,@object
	.size		_ZN34_INTERNAL_31135c9b_4_k_cu_ef8575d24cuda3std3__419piecewise_constructE,(_ZN34_INTERNAL_31135c9b_4_k_cu_ef8575d24cuda3std6ranges3__45__cpo5cdataE - _ZN34_INTERNAL_31135c9b_4_k_cu_ef8575d24cuda3std3__419piecewise_constructE)
_ZN34_INTERNAL_31135c9b_4_k_cu_ef8575d24cuda3std3__419piecewise_constructE:
	.zero		1
	.type		_ZN34_INTERNAL_31135c9b_4_k_cu_ef8575d24cuda3std6ranges3__45__cpo5cdataE,@object
	.size		_ZN34_INTERNAL_31135c9b_4_k_cu_ef8575d24cuda3std6ranges3__45__cpo5cdataE,(_ZN34_INTERNAL_31135c9b_4_k_cu_ef8575d26thrust24THRUST_300001_SM_1000_NS12placeholders2_1E - _ZN34_INTERNAL_31135c9b_4_k_cu_ef8575d24cuda3std6ranges3__45__cpo5cdataE)
_ZN34_INTERNAL_31135c9b_4_k_cu_ef8575d24cuda3std6ranges3__45__cpo5cdataE:
	.zero		1
	.type		_ZN34_INTERNAL_31135c9b_4_k_cu_ef8575d26thrust24THRUST_300001_SM_1000_NS12placeholders2_1E,@object
	.size		_ZN34_INTERNAL_31135c9b_4_k_cu_ef8575d26thrust24THRUST_300001_SM_1000_NS12placeholders2_1E,(_ZN34_INTERNAL_31135c9b_4_k_cu_ef8575d24cuda3std3__45__cpo3endE - _ZN34_INTERNAL_31135c9b_4_k_cu_ef8575d26thrust24THRUST_300001_SM_1000_NS12placeholders2_1E)
_ZN34_INTERNAL_31135c9b_4_k_cu_ef8575d26thrust24THRUST_300001_SM_1000_NS12placeholders2_1E:
	.zero		1
	.type		_ZN34_INTERNAL_31135c9b_4_k_cu_ef8575d24cuda3std3__45__cpo3endE,@object
	.size		_ZN34_INTERNAL_31135c9b_4_k_cu_ef8575d24cuda3std3__45__cpo3endE,(_ZN34_INTERNAL_31135c9b_4_k_cu_ef8575d24cuda3std6ranges3__45__cpo3endE - _ZN34_INTERNAL_31135c9b_4_k_cu_ef8575d24cuda3std3__45__cpo3endE)
_ZN34_INTERNAL_31135c9b_4_k_cu_ef8575d24cuda3std3__45__cpo3endE:
	.zero		1
	.type		_ZN34_INTERNAL_31135c9b_4_k_cu_ef8575d24cuda3std6ranges3__45__cpo3endE,@object
	.size		_ZN34_INTERNAL_31135c9b_4_k_cu_ef8575d24cuda3std6ranges3__45__cpo3endE,(_ZN34_INTERNAL_31135c9b_4_k_cu_ef8575d26thrust24THRUST_300001_SM_1000_NS12placeholders2_5E - _ZN34_INTERNAL_31135c9b_4_k_cu_ef8575d24cuda3std6ranges3__45__cpo3endE)
_ZN34_INTERNAL_31135c9b_4_k_cu_ef8575d24cuda3std6ranges3__45__cpo3endE:
	.zero		1
	.type		_ZN34_INTERNAL_31135c9b_4_k_cu_ef8575d26thrust24THRUST_300001_SM_1000_NS12placeholders2_5E,@object
	.size		_ZN34_INTERNAL_31135c9b_4_k_cu_ef8575d26thrust24THRUST_300001_SM_1000_NS12placeholders2_5E,(_ZN34_INTERNAL_31135c9b_4_k_cu_ef8575d24cuda3std3__45__cpo4rendE - _ZN34_INTERNAL_31135c9b_4_k_cu_ef8575d26thrust24THRUST_300001_SM_1000_NS12placeholders2_5E)
_ZN34_INTERNAL_31135c9b_4_k_cu_ef8575d26thrust24THRUST_300001_SM_1000_NS12placeholders2_5E:
	.zero		1
	.type		_ZN34_INTERNAL_31135c9b_4_k_cu_ef8575d24cuda3std3__45__cpo4rendE,@object
	.size		_ZN34_INTERNAL_31135c9b_4_k_cu_ef8575d24cuda3std3__45__cpo4rendE,(_ZN34_INTERNAL_31135c9b_4_k_cu_ef8575d24cuda3std6ranges3__45__cpo9iter_swapE - _ZN34_INTERNAL_31135c9b_4_k_cu_ef8575d24cuda3std3__45__cpo4rendE)
_ZN34_INTERNAL_31135c9b_4_k_cu_ef8575d24cuda3std3__45__cpo4rendE:
	.zero		1
	.type		_ZN34_INTERNAL_31135c9b_4_k_cu_ef8575d24cuda3std6ranges3__45__cpo9iter_swapE,@object
	.size		_ZN34_INTERNAL_31135c9b_4_k_cu_ef8575d24cuda3std6ranges3__45__cpo9iter_swapE,(_ZN34_INTERNAL_31135c9b_4_k_cu_ef8575d24cuda3std3__48unexpectE - _ZN34_INTERNAL_31135c9b_4_k_cu_ef8575d24cuda3std6ranges3__45__cpo9iter_swapE)
_ZN34_INTERNAL_31135c9b_4_k_cu_ef8575d24cuda3std6ranges3__45__cpo9iter_swapE:
	.zero		1
	.type		_ZN34_INTERNAL_31135c9b_4_k_cu_ef8575d24cuda3std3__48unexpectE,@object
	.size		_ZN34_INTERNAL_31135c9b_4_k_cu_ef8575d24cuda3std3__48unexpectE,(_ZN34_INTERNAL_31135c9b_4_k_cu_ef8575d26thrust24THRUST_300001_SM_1000_NS8cuda_cub3parE - _ZN34_INTERNAL_31135c9b_4_k_cu_ef8575d24cuda3std3__48unexpectE)
_ZN34_INTERNAL_31135c9b_4_k_cu_ef8575d24cuda3std3__48unexpectE:
	.zero		1
	.type		_ZN34_INTERNAL_31135c9b_4_k_cu_ef8575d26thrust24THRUST_300001_SM_1000_NS8cuda_cub3parE,@object
	.size		_ZN34_INTERNAL_31135c9b_4_k_cu_ef8575d26thrust24THRUST_300001_SM_1000_NS8cuda_cub3parE,(.L_29 - _ZN34_INTERNAL_31135c9b_4_k_cu_ef8575d26thrust24THRUST_300001_SM_1000_NS8cuda_cub3parE)
_ZN34_INTERNAL_31135c9b_4_k_cu_ef8575d26thrust24THRUST_300001_SM_1000_NS8cuda_cub3parE:
	.zero		1
.L_29:


//--------------------- .nv.shared._ZN3cub18CUB_300001_SM_10006detail4scan16DeviceScanKernelINS2_10policy_hubIiiimN4cuda3std3__44plusIvEEE10Policy1000EPiSC_NS0_13ScanTileStateIiLb1EEES9_NS0_8NullTypeEmiLb0ESF_EEvT0_T1_T2_iT3_T4_T5_ --------------------------
	.section	.nv.shared._ZN3cub18CUB_300001_SM_10006detail4scan16DeviceScanKernelINS2_10policy_hubIiiimN4cuda3std3__44plusIvEEE10Policy1000EPiSC_NS0_13ScanTileStateIiLb1EEES9_NS0_8NullTypeEmiLb0ESF_EEvT0_T1_T2_iT3_T4_T5_,"aw",@nobits
	.sectionflags	@""
	.align	16
.nv.shared._ZN3cub18CUB_300001_SM_10006detail4scan16DeviceScanKernelINS2_10policy_hubIiiimN4cuda3std3__44plusIvEEE10Policy1000EPiSC_NS0_13ScanTileStateIiLb1EEES9_NS0_8NullTypeEmiLb0ESF_EEvT0_T1_T2_iT3_T4_T5_:
	.zero		32656


//--------------------- .nv.shared._ZN3cub18CUB_300001_SM_10006detail4scan16DeviceScanKernelINS2_10policy_hubIiiijN4cuda3std3__44plusIvEEE10Policy1000EPiSC_NS0_13ScanTileStateIiLb1EEES9_NS0_8NullTypeEjiLb0ESF_EEvT0_T1_T2_iT3_T4_T5_ --------------------------
	.section	.nv.shared._ZN3cub18CUB_300001_SM_10006detail4scan16DeviceScanKernelINS2_10policy_hubIiiijN4cuda3std3__44plusIvEEE10Policy1000EPiSC_NS0_13ScanTileStateIiLb1EEES9_NS0_8NullTypeEjiLb0ESF_EEvT0_T1_T2_iT3_T4_T5_,"aw",@nobits
	.sectionflags	@""
	.align	16
.nv.shared._ZN3cub18CUB_300001_SM_10006detail4scan16DeviceScanKernelINS2_10policy_hubIiiijN4cuda3std3__44plusIvEEE10Policy1000EPiSC_NS0_13ScanTileStateIiLb1EEES9_NS0_8NullTypeEjiLb0ESF_EEvT0_T1_T2_iT3_T4_T5_:
	.zero		34832


//--------------------- .nv.constant0._ZN3cub18CUB_300001_SM_10006detail6select23DeviceSelectSweepKernelINS2_10policy_hubIjNS0_8NullTypeEiLb0ELNS0_10SelectImplE0EE10Policy1000EPjPS5_S9_PlNS0_13ScanTileStateIiLb1EEE17belongsToPivotBinS5_iNS2_19streaming_context_tIlLb1EEELS6_0EEEvT0_T1_T2_T3_T4_T5_T6_T7_iT8_NS1_7vsmem_tE --------------------------
	.section	.nv.constant0._ZN3cub18CUB_300001_SM_10006detail6select23DeviceSelectSweepKernelINS2_10policy_hubIjNS0_8NullTypeEiLb0ELNS0_10SelectImplE0EE10Policy1000EPjPS5_S9_PlNS0_13ScanTileStateIiLb1EEE17belongsToPivotBinS5_iNS2_19streaming_context_tIlLb1EEELS6_0EEEvT0_T1_T2_T3_T4_T5_T6_T7_iT8_NS1_7vsmem_tE,"a",@progbits
	.sectionflags	@""
	.align	4
.nv.constant0._ZN3cub18CUB_300001_SM_10006detail6select23DeviceSelectSweepKernelINS2_10policy_hubIjNS0_8NullTypeEiLb0ELNS0_10SelectImplE0EE10Policy1000EPjPS5_S9_PlNS0_13ScanTileStateIiLb1EEE17belongsToPivotBinS5_iNS2_19streaming_context_tIlLb1EEELS6_0EEEvT0_T1_T2_T3_T4_T5_T6_T7_iT8_NS1_7vsmem_tE:
	.zero		1008


//--------------------- .nv.constant0._ZN3cub18CUB_300001_SM_10006detail4scan23DeviceCompactInitKernelINS0_13ScanTileStateIiLb1EEEPlEEvT_iT0_ --------------------------
	.section	.nv.constant0._ZN3cub18CUB_300001_SM_10006detail4scan23DeviceCompactInitKernelINS0_13ScanTileStateIiLb1EEEPlEEvT_iT0_,"a",@progbits
	.sectionflags	@""
	.align	4
.nv.constant0._ZN3cub18CUB_300001_SM_10006detail4scan23DeviceCompactInitKernelINS0_13ScanTileStateIiLb1EEEPlEEvT_iT0_:
	.zero		920


//--------------------- .nv.constant0._ZN3cub18CUB_300001_SM_10006detail4scan16DeviceScanKernelINS2_10policy_hubIiiimN4cuda3std3__44plusIvEEE10Policy1000EPiSC_NS0_13ScanTileStateIiLb1EEES9_NS0_8NullTypeEmiLb0ESF_EEvT0_T1_T2_iT3_T4_T5_ --------------------------
	.section	.nv.constant0._ZN3cub18CUB_300001_SM_10006detail4scan16DeviceScanKernelINS2_10policy_hubIiiimN4cuda3std3__44plusIvEEE10Policy1000EPiSC_NS0_13ScanTileStateIiLb1EEES9_NS0_8NullTypeEmiLb0ESF_EEvT0_T1_T2_iT3_T4_T5_,"a",@progbits
	.sectionflags	@""
	.align	4
.nv.constant0._ZN3cub18CUB_300001_SM_10006detail4scan16DeviceScanKernelINS2_10policy_hubIiiimN4cuda3std3__44plusIvEEE10Policy1000EPiSC_NS0_13ScanTileStateIiLb1EEES9_NS0_8NullTypeEmiLb0ESF_EEvT0_T1_T2_iT3_T4_T5_:
	.zero		936


//--------------------- .nv.constant0._ZN3cub18CUB_300001_SM_10006detail4scan16DeviceScanKernelINS2_10policy_hubIiiijN4cuda3std3__44plusIvEEE10Policy1000EPiSC_NS0_13ScanTileStateIiLb1EEES9_NS0_8NullTypeEjiLb0ESF_EEvT0_T1_T2_iT3_T4_T5_ --------------------------
	.section	.nv.constant0._ZN3cub18CUB_300001_SM_10006detail4scan16DeviceScanKernelINS2_10policy_hubIiiijN4cuda3std3__44plusIvEEE10Policy1000EPiSC_NS0_13ScanTileStateIiLb1EEES9_NS0_8NullTypeEjiLb0ESF_EEvT0_T1_T2_iT3_T4_T5_,"a",@progbits
	.sectionflags	@""
	.align	4
.nv.constant0._ZN3cub18CUB_300001_SM_10006detail4scan16DeviceScanKernelINS2_10policy_hubIiiijN4cuda3std3__44plusIvEEE10Policy1000EPiSC_NS0_13ScanTileStateIiLb1EEES9_NS0_8NullTypeEjiLb0ESF_EEvT0_T1_T2_iT3_T4_T5_:
	.zero		932


//--------------------- .nv.constant0._ZN3cub18CUB_300001_SM_10006detail4scan20DeviceScanInitKernelINS0_13ScanTileStateIiLb1EEEEEvT_i --------------------------
	.section	.nv.constant0._ZN3cub18CUB_300001_SM_10006detail4scan20DeviceScanInitKernelINS0_13ScanTileStateIiLb1EEEEEvT_i,"a",@progbits
	.sectionflags	@""
	.align	4
.nv.constant0._ZN3cub18CUB_300001_SM_10006detail4scan20DeviceScanInitKernelINS0_13ScanTileStateIiLb1EEEEEvT_i:
	.zero		908


//--------------------- .nv.constant0._ZN3cub18CUB_300001_SM_10006detail8for_each13static_kernelINS2_12policy_hub_t12policy_500_tElNS2_12op_wrapper_tIlN6thrust24THRUST_300001_SM_1000_NS6system6detail7generic6detail21binary_search_functorIPiNSC_18binary_search_lessENSC_3lbfEEENS8_12zip_iteratorIN4cuda3std3__45tupleIJNS8_6detail15normal_iteratorINS8_7pointerIiNS8_8cuda_cub5par_tENS8_11use_defaultESS_EEEENSO_INSP_IlSR_SS_SS_EEEEEEEEEEEEEvT0_T1_ --------------------------
	.section	.nv.constant0._ZN3cub18CUB_300001_SM_10006detail8for_each13static_kernelINS2_12policy_hub_t12policy_500_tElNS2_12op_wrapper_tIlN6thrust24THRUST_300001_SM_1000_NS6system6detail7generic6detail21binary_search_functorIPiNSC_18binary_search_lessENSC_3lbfEEENS8_12zip_iteratorIN4cuda3std3__45tupleIJNS8_6detail15normal_iteratorINS8_7pointerIiNS8_8cuda_cub5par_tENS8_11use_defaultESS_EEEENSO_INSP_IlSR_SS_SS_EEEEEEEEEEEEEvT0_T1_,"a",@progbits
	.sectionflags	@""
	.align	4
.nv.constant0._ZN3cub18CUB_300001_SM_10006detail8for_each13static_kernelINS2_12policy_hub_t12policy_500_tElNS2_12op_wrapper_tIlN6thrust24THRUST_300001_SM_1000_NS6system6detail7generic6detail21binary_search_functorIPiNSC_18binary_search_lessENSC_3lbfEEENS8_12zip_iteratorIN4cuda3std3__45tupleIJNS8_6detail15normal_iteratorINS8_7pointerIiNS8_8cuda_cub5par_tENS8_11use_defaultESS_EEEENSO_INSP_IlSR_SS_SS_EEEEEEEEEEEEEvT0_T1_:
	.zero		944


//--------------------- .nv.constant0._ZN3cub18CUB_300001_SM_10006detail11EmptyKernelIvEEvv --------------------------
	.section	.nv.constant0._ZN3cub18CUB_300001_SM_10006detail11EmptyKernelIvEEvv,"a",@progbits
	.sectionflags	@""
	.align	4
.nv.constant0._ZN3cub18CUB_300001_SM_10006detail11EmptyKernelIvEEvv:
	.zero		896


//--------------------- .nv.constant0._Z16collectHistogramiPjPii --------------------------
	.section	.nv.constant0._Z16collectHistogramiPjPii,"a",@progbits
	.sectionflags	@""
	.align	4
.nv.constant0._Z16collectHistogramiPjPii:
	.zero		924


//--------------------- SYMBOLS --------------------------

	.type		.nv.reservedSmem.offset0,@object
	.size		.nv.reservedSmem.offset0,0x4
	.type		.nv.reservedSmem.cap,@object
	.size		.nv.reservedSmem.cap,0x4
